def matmul_kernel(
    a_ptr,
    b_ptr,
    c_ptr,
    M,
    N,
    K,
    stride_am,
    stride_ak,
    stride_bk,
    stride_bn,
    stride_cm,
    stride_cn,
    BLOCK_M: tl.constexpr,
    BLOCK_N: tl.constexpr,
    BLOCK_K: tl.constexpr,
    GROUP_M: tl.constexpr,
):
    pid = tl.program_id(axis=0)
    num_pid_m = tl.cdiv(M, BLOCK_M)
    num_pid_n = tl.cdiv(N, BLOCK_N)
    num_pid_in_group = GROUP_M * num_pid_n
    group_id = pid // num_pid_in_group
    first_pid_m = group_id * GROUP_M
    group_size_m = min(num_pid_m - first_pid_m, GROUP_M)
    pid_m = first_pid_m + ((pid % num_pid_in_group) % group_size_m)
    pid_n = (pid % num_pid_in_group) // group_size_m

    offs_am = (pid_m * BLOCK_M + tl.arange(0, BLOCK_M)) % M
    offs_bn = (pid_n * BLOCK_N + tl.arange(0, BLOCK_N)) % N
    offs_k = tl.arange(0, BLOCK_K)
    a_ptrs = a_ptr + offs_am[:, None] * stride_am + offs_k[None, :] * stride_ak
    b_ptrs = b_ptr + offs_k[:, None] * stride_bk + offs_bn[None, :] * stride_bn

    acc = tl.zeros((BLOCK_M, BLOCK_N), dtype=tl.float32)
    for kk in range(0, tl.cdiv(K, BLOCK_K)):
        a = tl.load(a_ptrs, mask=offs_k[None, :] < K - kk * BLOCK_K, other=0.0)
        b = tl.load(b_ptrs, mask=offs_k[:, None] < K - kk * BLOCK_K, other=0.0)
        acc = tl.dot(a, b, acc)
        a_ptrs += BLOCK_K * stride_ak
        b_ptrs += BLOCK_K * stride_bk

    c = acc.to(c_ptr.dtype.element_ty)
    offs_cm = pid_m * BLOCK_M + tl.arange(0, BLOCK_M)
    offs_cn = pid_n * BLOCK_N + tl.arange(0, BLOCK_N)
    c_ptrs = c_ptr + offs_cm[:, None] * stride_cm + offs_cn[None, :] * stride_cn
    mask = (offs_cm[:, None] < M) & (offs_cn[None, :] < N)
    tl.store(c_ptrs, c, mask=mask)

# config = {"BLOCK_K": 128, "BLOCK_M": 64, "BLOCK_N": 256, "GROUP_M": 8, "arch": "sm_100", "dtype": "bf16", "num_ctas": 2, "num_stages": 3, "num_warps": 4}
# arch = sm_100


// ===== COMPILED SASS (sm_100a) =====

	.target	sm_100a

	.elftype	@"ET_EXEC"


//--------------------- .note.nv.tkinfo           --------------------------
	.section	.note.nv.tkinfo,"",@"SHT_NOTE"
	.sectionflags	@"SHF_NOTE_NV_TKINFO"
	.tkinfo
        /*0018*/ 	.word	0x00000081
        /*0030*/ 	.string	""
        /*0030*/ 	.string	"ptxas-blackwell"
        /*0030*/ 	.string	"Cuda compilation tools, release 12.9, V12.9.86"
        /*0030*/ 	.string	"Build cuda_12.9.r12.9/compiler.36037853_0"
        /*0030*/ 	.string	"-v  -suppress-debug-info  -lineinfo  -arch sm_100a "



//--------------------- .note.nv.cuver            --------------------------
	.section	.note.nv.cuver,"",@"SHT_NOTE"
	.sectionflags	@"SHF_NOTE_NV_CUVER"
        /*0018*/ 	.short	0x0001
        /*001a*/ 	.short	0x0064
        /*001c*/ 	.short	0x0001
        /*001e*/ 	.short	0x0000
        /*0020*/ 	.short	0x0001
        /*0022*/ 	.short	0x0000


//--------------------- .nv.info                  --------------------------
	.section	.nv.info,"",@"SHT_CUDA_INFO"
	.align	4


	//----- nvinfo : EIATTR_REGCOUNT
	.align		4
        /*0000*/ 	.byte	0x04, 0x2f
        /*0002*/ 	.short	(.L_4 - .L_3)
	.align		4
.L_3:
        /*0004*/ 	.word	index@(matmul_kernel)
        /*0008*/ 	.word	0x00000060


	//----- nvinfo : EIATTR_FRAME_SIZE
	.align		4
.L_4:
        /*000c*/ 	.byte	0x04, 0x11
        /*000e*/ 	.short	(.L_6 - .L_5)
	.align		4
.L_5:
        /*0010*/ 	.word	index@($__internal_2_$__cuda_sm10x_tcgen05_guardrail_trap_unallocated_columns_being_dealloced)
        /*0014*/ 	.word	0x00000818


	//----- nvinfo : EIATTR_FRAME_SIZE
	.align		4
.L_6:
        /*0018*/ 	.byte	0x04, 0x11
        /*001a*/ 	.short	(.L_8 - .L_7)
	.align		4
.L_7:
        /*001c*/ 	.word	index@($__internal_1_$__cuda_sm10x_tcgen05_guardrail_trap_phase_invalid_during_alloc)
        /*0020*/ 	.word	0x00000818


	//----- nvinfo : EIATTR_FRAME_SIZE
	.align		4
.L_8:
        /*0024*/ 	.byte	0x04, 0x11
        /*0026*/ 	.short	(.L_10 - .L_9)
	.align		4
.L_9:
        /*0028*/ 	.word	index@($__internal_0_$__cuda_sm10x_tcgen05_guardrail_trap_col_being_dealloced_not_returned_by_alloc)
        /*002c*/ 	.word	0x00000818


	//----- nvinfo : EIATTR_FRAME_SIZE
	.align		4
.L_10:
        /*0030*/ 	.byte	0x04, 0x11
        /*0032*/ 	.short	(.L_12 - .L_11)
	.align		4
.L_11:
        /*0034*/ 	.word	index@(matmul_kernel)
        /*0038*/ 	.word	0x00000818


	//----- nvinfo : EIATTR_MIN_STACK_SIZE
	.align		4
.L_12:
        /*003c*/ 	.byte	0x04, 0x12
        /*003e*/ 	.short	(.L_14 - .L_13)
	.align		4
.L_13:
        /*0040*/ 	.word	index@(matmul_kernel)
        /*0044*/ 	.word	0x00000818
.L_14:


//--------------------- .nv.info.matmul_kernel    --------------------------
	.section	.nv.info.matmul_kernel,"",@"SHT_CUDA_INFO"
	.sectionflags	@""
	.align	4


	//----- nvinfo : EIATTR_CUDA_API_VERSION
	.align		4
        /*0000*/ 	.byte	0x04, 0x37
        /*0002*/ 	.short	(.L_16 - .L_15)
.L_15:
        /*0004*/ 	.word	0x00000081


	//----- nvinfo : EIATTR_KPARAM_INFO
	.align		4
.L_16:
        /*0008*/ 	.byte	0x04, 0x17
        /*000a*/ 	.short	(.L_18 - .L_17)
.L_17:
        /*000c*/ 	.word	0x00000000
        /*0010*/ 	.short	0x000d
        /*0012*/ 	.short	0x0048
        /*0014*/ 	.byte	0x00, 0xf4, 0x21, 0x00


	//----- nvinfo : EIATTR_KPARAM_INFO
	.align		4
.L_18:
        /*0018*/ 	.byte	0x04, 0x17
        /*001a*/ 	.short	(.L_20 - .L_19)
.L_19:
        /*001c*/ 	.word	0x00000000
        /*0020*/ 	.short	0x000c
        /*0022*/ 	.short	0x0040
        /*0024*/ 	.byte	0x00, 0xf4, 0x21, 0x00


	//----- nvinfo : EIATTR_KPARAM_INFO
	.align		4
.L_20:
        /*0028*/ 	.byte	0x04, 0x17
        /*002a*/ 	.short	(.L_22 - .L_21)
.L_21:
        /*002c*/ 	.word	0x00000000
        /*0030*/ 	.short	0x000b
        /*0032*/ 	.short	0x0038
        /*0034*/ 	.byte	0x00, 0xf0, 0x11, 0x00


	//----- nvinfo : EIATTR_KPARAM_INFO
	.align		4
.L_22:
        /*0038*/ 	.byte	0x04, 0x17
        /*003a*/ 	.short	(.L_24 - .L_23)
.L_23:
        /*003c*/ 	.word	0x00000000
        /*0040*/ 	.short	0x000a
        /*0042*/ 	.short	0x0034
        /*0044*/ 	.byte	0x00, 0xf0, 0x11, 0x00


	//----- nvinfo : EIATTR_KPARAM_INFO
	.align		4
.L_24:
        /*0048*/ 	.byte	0x04, 0x17
        /*004a*/ 	.short	(.L_26 - .L_25)
.L_25:
        /*004c*/ 	.word	0x00000000
        /*0050*/ 	.short	0x0009
        /*0052*/ 	.short	0x0030
        /*0054*/ 	.byte	0x00, 0xf0, 0x11, 0x00


	//----- nvinfo : EIATTR_KPARAM_INFO
	.align		4
.L_26:
        /*0058*/ 	.byte	0x04, 0x17
        /*005a*/ 	.short	(.L_28 - .L_27)
.L_27:
        /*005c*/ 	.word	0x00000000
        /*0060*/ 	.short	0x0008
        /*0062*/ 	.short	0x002c
        /*0064*/ 	.byte	0x00, 0xf0, 0x11, 0x00


	//----- nvinfo : EIATTR_KPARAM_INFO
	.align		4
.L_28:
        /*0068*/ 	.byte	0x04, 0x17
        /*006a*/ 	.short	(.L_30 - .L_29)
.L_29:
        /*006c*/ 	.word	0x00000000
        /*0070*/ 	.short	0x0007
        /*0072*/ 	.short	0x0028
        /*0074*/ 	.byte	0x00, 0xf0, 0x11, 0x00


	//----- nvinfo : EIATTR_KPARAM_INFO
	.align		4
.L_30:
        /*0078*/ 	.byte	0x04, 0x17
        /*007a*/ 	.short	(.L_32 - .L_31)
.L_31:
        /*007c*/ 	.word	0x00000000
        /*0080*/ 	.short	0x0006
        /*0082*/ 	.short	0x0024
        /*0084*/ 	.byte	0x00, 0xf0, 0x11, 0x00


	//----- nvinfo : EIATTR_KPARAM_INFO
	.align		4
.L_32:
        /*0088*/ 	.byte	0x04, 0x17
        /*008a*/ 	.short	(.L_34 - .L_33)
.L_33:
        /*008c*/ 	.word	0x00000000
        /*0090*/ 	.short	0x0005
        /*0092*/ 	.short	0x0020
        /*0094*/ 	.byte	0x00, 0xf0, 0x11, 0x00


	//----- nvinfo : EIATTR_KPARAM_INFO
	.align		4
.L_34:
        /*0098*/ 	.byte	0x04, 0x17
        /*009a*/ 	.short	(.L_36 - .L_35)
.L_35:
        /*009c*/ 	.word	0x00000000
        /*00a0*/ 	.short	0x0004
        /*00a2*/ 	.short	0x001c
        /*00a4*/ 	.byte	0x00, 0xf0, 0x11, 0x00


	//----- nvinfo : EIATTR_KPARAM_INFO
	.align		4
.L_36:
        /*00a8*/ 	.byte	0x04, 0x17
        /*00aa*/ 	.short	(.L_38 - .L_37)
.L_37:
        /*00ac*/ 	.word	0x00000000
        /*00b0*/ 	.short	0x0003
        /*00b2*/ 	.short	0x0018
        /*00b4*/ 	.byte	0x00, 0xf0, 0x11, 0x00


	//----- nvinfo : EIATTR_KPARAM_INFO
	.align		4
.L_38:
        /*00b8*/ 	.byte	0x04, 0x17
        /*00ba*/ 	.short	(.L_40 - .L_39)
.L_39:
        /*00bc*/ 	.word	0x00000000
        /*00c0*/ 	.short	0x0002
        /*00c2*/ 	.short	0x0010
        /*00c4*/ 	.byte	0x00, 0xf4, 0x21, 0x00


	//----- nvinfo : EIATTR_KPARAM_INFO
	.align		4
.L_40:
        /*00c8*/ 	.byte	0x04, 0x17
        /*00ca*/ 	.short	(.L_42 - .L_41)
.L_41:
        /*00cc*/ 	.word	0x00000000
        /*00d0*/ 	.short	0x0001
        /*00d2*/ 	.short	0x0008
        /*00d4*/ 	.byte	0x00, 0xf4, 0x21, 0x00


	//----- nvinfo : EIATTR_KPARAM_INFO
	.align		4
.L_42:
        /*00d8*/ 	.byte	0x04, 0x17
        /*00da*/ 	.short	(.L_44 - .L_43)
.L_43:
        /*00dc*/ 	.word	0x00000000
        /*00e0*/ 	.short	0x0000
        /*00e2*/ 	.short	0x0000
        /*00e4*/ 	.byte	0x00, 0xf4, 0x21, 0x00


	//----- nvinfo : EIATTR_EXPLICIT_CLUSTER
	.align		4
.L_44:
        /*00e8*/ 	.byte	0x01, 0x3e
	.zero		2


	//----- nvinfo : EIATTR_CTA_PER_CLUSTER
	.align		4
        /*00ec*/ 	.byte	0x04, 0x3d
        /*00ee*/ 	.short	(.L_46 - .L_45)
.L_45:
        /*00f0*/ 	.word	0x00000002
        /*00f4*/ 	.word	0x00000001
        /*00f8*/ 	.word	0x00000001


	//----- nvinfo : EIATTR_AT_ENTRY_FRAGMENTS
	.align		4
.L_46:
        /*00fc*/ 	.byte	0x04, 0x4f
        /*00fe*/ 	.short	(.L_48 - .L_47)


	//   ....[0]....
.L_47:
        /*0100*/ 	.word	0x00000004


	//----- nvinfo : EIATTR_RESERVED_SMEM_USED
	.align		4
.L_48:
        /*0104*/ 	.byte	0x01, 0x41
	.zero		2


	//----- nvinfo : EIATTR_SPARSE_MMA_MASK
	.align		4
        /*0108*/ 	.byte	0x03, 0x50
        /*010a*/ 	.short	0x0000


	//----- nvinfo : EIATTR_TCGEN05_1CTA_USED
	.align		4
        /*010c*/ 	.byte	0x01, 0x51
	.zero		2


	//----- nvinfo : EIATTR_MAXREG_COUNT
	.align		4
        /*0110*/ 	.byte	0x03, 0x1b
        /*0112*/ 	.short	0x00ff


	//----- nvinfo : EIATTR_NUM_BARRIERS
	.align		4
        /*0114*/ 	.byte	0x02, 0x4c
        /*0116*/ 	.byte	0x01
	.zero		1


	//----- nvinfo : EIATTR_ANNOTATIONS
	.align		4
        /*0118*/ 	.byte	0x04, 0x55
        /*011a*/ 	.short	(.L_50 - .L_49)


	//   ....[0]....
.L_49:
        /*011c*/ 	.word	0x00000001
        /*0120*/ 	.byte	0xc0, 0x0a, 0x00, 0x00, 0x01, 0x00, 0x00, 0x00, 0xe0, 0x0a, 0x00, 0x00, 0x01, 0x00, 0x00, 0x00
        /* <DEDUP_REMOVED lines=977> */
        /*3e40*/ 	.byte	0xb0, 0xd2, 0x01, 0x00


	//----- nvinfo : EIATTR_INT_WARP_WIDE_INSTR_OFFSETS
	.align		4
.L_50:
        /*3e44*/ 	.byte	0x04, 0x31
        /*3e46*/ 	.short	(.L_52 - .L_51)


	//   ....[0]....
.L_51:
        /*3e48*/ 	.word	0x00000eb0


	//   ....[1]....
        /*3e4c*/ 	.word	0x00000ee0


	//   ....[2]....
        /*3e50*/ 	.word	0x0000cfe0


	//   ....[3]....
        /*3e54*/ 	.word	0x0001f390


	//   ....[4]....
        /*3e58*/ 	.word	0x0001f3e0


	//----- nvinfo : EIATTR_COOP_GROUP_MASK_REGIDS
	.align		4
.L_52:
        /*3e5c*/ 	.byte	0x04, 0x29
        /*3e5e*/ 	.short	(.L_54 - .L_53)


	//   ....[0]....
.L_53:
        /*3e60*/ 	.word	0xffffffff


	//   ....[1]....
        /*3e64*/ 	.word	0xffffffff


	//   ....[2]....
        /*3e68*/ 	.word	0xffffffff


	//   ....[3]....
        /*3e6c*/ 	.word	0xffffffff


	//----- nvinfo : EIATTR_COOP_GROUP_INSTR_OFFSETS
	.align		4
.L_54:
        /*3e70*/ 	.byte	0x04, 0x28
        /*3e72*/ 	.short	(.L_56 - .L_55)


	//   ....[0]....
.L_55:
        /*3e74*/ 	.word	0x00000070


	//   ....[1]....
        /*3e78*/ 	.word	0x00000330


	//   ....[2]....
        /*3e7c*/ 	.word	0x0001f220


	//   ....[3]....
        /*3e80*/ 	.word	0x0001f490


	//----- nvinfo : EIATTR_VRC_CTA_INIT_COUNT
	.align		4
.L_56:
        /*3e84*/ 	.byte	0x02, 0x4a
        /*3e86*/ 	.byte	0x80
	.zero		1


	//----- nvinfo : EIATTR_MBARRIER_INSTR_OFFSETS
	.align		4
        /*3e88*/ 	.byte	0x04, 0x39
        /*3e8a*/ 	.short	(.L_58 - .L_57)


	//   ....[0]....
.L_57:
        /*3e8c*/ 	.word	0x000010c0
        /*3e90*/ 	.word	0x000000ff
        /*3e94*/ 	.word	0x00000000
        /*3e98*/ 	.short	0x0100
        /*3e9a*/ 	.byte	0x0b
	.zero		1


	//   ....[1]....
        /*3e9c*/ 	.word	0x0000d060
        /*3ea0*/ 	.word	0x000000ff
        /*3ea4*/ 	.word	0x00018008
        /*3ea8*/ 	.short	0x0100
        /*3eaa*/ 	.byte	0x08
	.zero		1


	//   ....[2]....
        /*3eac*/ 	.word	0x00016520
        /*3eb0*/ 	.word	0x000000ff
        /*3eb4*/ 	.word	0x00000000
        /*3eb8*/ 	.short	0x010a
        /*3eba*/ 	.byte	0x0b
	.zero		1


	//   ....[3]....
        /*3ebc*/ 	.word	0x0001d290
        /*3ec0*/ 	.word	0x000000ff
        /*3ec4*/ 	.word	0x00000000
        /*3ec8*/ 	.short	0x010a
        /*3eca*/ 	.byte	0x0b
	.zero		1


	//   ....[4]....
        /*3ecc*/ 	.word	0x0001d320
        /*3ed0*/ 	.word	0x000000ff
        /*3ed4*/ 	.word	0x00018000
        /*3ed8*/ 	.short	0x0108
        /*3eda*/ 	.byte	0x08
	.zero		1


	//   ....[5]....
        /*3edc*/ 	.word	0x0001d440
        /*3ee0*/ 	.word	0x000000ff
        /*3ee4*/ 	.word	0x00018008
        /*3ee8*/ 	.short	0x0108
        /*3eea*/ 	.byte	0x08
	.zero		1


	//   ....[6]....
        /*3eec*/ 	.word	0x0001f4b0
        /*3ef0*/ 	.word	0x000000ff
        /*3ef4*/ 	.word	0x00000000
        /*3ef8*/ 	.short	0x010a
        /*3efa*/ 	.byte	0x0b
	.zero		1


	//   ....[7]....
        /*3efc*/ 	.word	0x0001f4e0
        /*3f00*/ 	.word	0x000000ff
        /*3f04*/ 	.word	0x00000000
        /*3f08*/ 	.short	0x010a
        /*3f0a*/ 	.byte	0x0b
	.zero		1


	//----- nvinfo : EIATTR_NUM_MBARRIERS
	.align		4
.L_58:
        /*3f0c*/ 	.byte	0x03, 0x38
        /*3f0e*/ 	.short	0x0002


	//----- nvinfo : EIATTR_EXIT_INSTR_OFFSETS
	.align		4
        /*3f10*/ 	.byte	0x04, 0x1c
        /*3f12*/ 	.short	(.L_60 - .L_59)


	//   ....[0]....
.L_59:
        /*3f14*/ 	.word	0x0001f4a0


	//----- nvinfo : EIATTR_REQNTID
	.align		4
.L_60:
        /*3f18*/ 	.byte	0x04, 0x10
        /*3f1a*/ 	.short	(.L_62 - .L_61)
.L_61:
        /*3f1c*/ 	.word	0x00000080
        /*3f20*/ 	.word	0x00000001
        /*3f24*/ 	.word	0x00000001


	//----- nvinfo : EIATTR_CRS_STACK_SIZE
	.align		4
.L_62:
        /*3f28*/ 	.byte	0x04, 0x1e
        /*3f2a*/ 	.short	(.L_64 - .L_63)
.L_63:
        /*3f2c*/ 	.word	0x00000000


	//----- nvinfo : EIATTR_CBANK_PARAM_SIZE
	.align		4
.L_64:
        /*3f30*/ 	.byte	0x03, 0x19
        /*3f32*/ 	.short	0x0050


	//----- nvinfo : EIATTR_PARAM_CBANK
	.align		4
        /*3f34*/ 	.byte	0x04, 0x0a
        /*3f36*/ 	.short	(.L_66 - .L_65)
	.align		4
.L_65:
        /*3f38*/ 	.word	index@(.nv.constant0.matmul_kernel)
        /*3f3c*/ 	.short	0x0380
        /*3f3e*/ 	.short	0x0050


	//----- nvinfo : EIATTR_SW_WAR
	.align		4
.L_66:
        /*3f40*/ 	.byte	0x04, 0x36
        /*3f42*/ 	.short	(.L_68 - .L_67)
.L_67:
        /*3f44*/ 	.word	0x00000008
.L_68:


//--------------------- .nv.compat                --------------------------
	.section	.nv.compat,"",@"SHT_CUDA_COMPAT_INFO"
	.align	4
        /*0000*/ 	.byte	0x02, 0x02, 0x02, 0x00, 0x02, 0x05, 0x05, 0x00, 0x02, 0x03, 0x00, 0x00, 0x02, 0x06, 0x01, 0x00


//--------------------- .nv.callgraph             --------------------------
	.section	.nv.callgraph,"",@"SHT_CUDA_CALLGRAPH"
	.align	4
	.sectionentsize	8
	.align		4
        /*0000*/ 	.word	0x00000000
	.align		4
        /*0004*/ 	.word	0xffffffff
	.align		4
        /*0008*/ 	.word	0x00000000
	.align		4
        /*000c*/ 	.word	0xfffffffe
	.align		4
        /*0010*/ 	.word	0x00000000
	.align		4
        /*0014*/ 	.word	0xfffffffd
	.align		4
        /*0018*/ 	.word	0x00000000
	.align		4
        /*001c*/ 	.word	0xfffffffc


//--------------------- .text.matmul_kernel       --------------------------
	.section	.text.matmul_kernel,"ax",@progbits
	.align	128
        .global         matmul_kernel
        .type           matmul_kernel,@function
        .size           matmul_kernel,(.L_x_20 - matmul_kernel)
        .other          matmul_kernel,@"STO_CUDA_ENTRY STV_DEFAULT"
matmul_kernel:
.text.matmul_kernel:
[----:B------:R-:W0:Y:S01]  /*0000*/  LDC R1, c[0x0][0x37c] ;  /* 0x0000df00ff017b82 */ /* 0x000e220000000800 */
[----:B------:R-:W1:Y:S01]  /*0010*/  S2R R0, SR_TID.X ;  /* 0x0000000000007919 */ /* 0x000e620000002100 */
[----:B0-----:R-:W-:Y:S01]  /*0020*/  VIADD R1, R1, 0xfffff7e8 ;  /* 0xfffff7e801017836 */ /* 0x001fe20000000000 */
[----:B-1----:R-:W-:-:S13]  /*0030*/  ISETP.GE.U32.AND P0, PT, R0, 0x20, PT ;  /* 0x000000200000780c */ /* 0x002fda0003f06070 */
[----:B------:R-:W-:Y:S02]  /*0040*/  VOTEU.ANY UP0, P0 ;  /* 0x0000000000ff7886 */ /* 0x000fe40000000100 */
[----:B------:R-:W-:Y:S05]  /*0050*/  BRA.U UP0, `(.L_x_0) ;  /* 0x0000000100b87547 */ /* 0x000fea000b800000 */
[----:B------:R-:W0:Y:S01]  /*0060*/  S2UR UR6, SR_CgaCtaId ;  /* 0x00000000000679c3 */ /* 0x000e220000008800 */
[----:B------:R-:W-:Y:S01]  /*0070*/  NOP ;  /* 0x0000000000007918 */ /* 0x000fe20000000000 */
[----:B------:R-:W-:Y:S02]  /*0080*/  UMOV UR4, 0x40 ;  /* 0x0000004000047882 */ /* 0x000fe40000000000 */
[----:B0-----:R-:W-:-:S09]  /*0090*/  ULEA UR4, UR6, UR4, 0x18 ;  /* 0x0000000406047291 */ /* 0x001fd2000f8ec0ff */
[----:B------:R-:W0:Y:S01]  /*00a0*/  LDS.U8 R0, [UR4] ;  /* 0x00000004ff007984 */ /* 0x000e220008000000 */
[----:B------:R-:W-:Y:S02]  /*00b0*/  UMOV UR4, 0x400 ;  /* 0x0000040000047882 */ /* 0x000fe40000000000 */
[----:B------:R-:W-:Y:S01]  /*00c0*/  ULEA UR4, UR6, UR4, 0x18 ;  /* 0x0000000406047291 */ /* 0x000fe2000f8ec0ff */
[----:B0-----:R-:W-:-:S13]  /*00d0*/  ISETP.NE.AND P0, PT, R0, RZ, PT ;  /* 0x000000ff0000720c */ /* 0x001fda0003f05270 */
[----:B------:R-:W-:Y:S05]  /*00e0*/  @P0 BRA `(.L_x_1) ;  /* 0x00000000007c0947 */ /* 0x000fea0003800000 */
[----:B------:R-:W-:-:S13]  /*00f0*/  ELECT P0, URZ, PT ;  /* 0x0000000000ff782f */ /* 0x000fda0003800000 */
[----:B------:R-:W-:Y:S05]  /*0100*/  @!P0 BRA `(.L_x_2) ;  /* 0x0000000000848947 */ /* 0x000fea0003800000 */
[----:B------:R-:W-:Y:S01]  /*0110*/  UMOV UR5, 0x4 ;  /* 0x0000000400057882 */ /* 0x000fe20000000000 */
[----:B------:R-:W-:Y:S02]  /*0120*/  IMAD.MOV.U32 R4, RZ, RZ, 0x1 ;  /* 0x00000001ff047424 */ /* 0x000fe400078e00ff */
[----:B------:R-:W-:Y:S02]  /*0130*/  IMAD.MOV.U32 R5, RZ, RZ, 0xf ;  /* 0x0000000fff057424 */ /* 0x000fe400078e00ff */
[----:B------:R-:W-:Y:S04]  /*0140*/  DEPBAR.LE SB0, 0x36 ;  /* 0x00008d800000791a */ /* 0x000fe80000000000 */
[----:B------:R-:W0:Y:S02]  /*0150*/  UTCATOMSWS.FIND_AND_SET.ALIGN UP1, UR5, UR5 ;  /* 0x00000005000575e3 */ /* 0x000e240008020800 */
[----:B0-----:R-:W-:-:S04]  /*0160*/  PLOP3.LUT P0, PT, PT, PT, UP1, 0x80, 0x8 ;  /* 0x000000000008781c */ /* 0x001fc80003f0f018 */
[----:B------:R-:W-:-:S04]  /*0170*/  SEL R0, RZ, 0xffffffff, !P0 ;  /* 0xffffffffff007807 */ /* 0x000fc80004000000 */
[----:B------:R-:W-:Y:S01]  /*0180*/  ISETP.NE.AND P0, PT, R0, RZ, PT ;  /* 0x000000ff0000720c */ /* 0x000fe20003f05270 */
[----:B------:R-:W-:-:S12]  /*0190*/  IMAD.U32 R0, RZ, RZ, UR5 ;  /* 0x00000005ff007e24 */ /* 0x000fd8000f8e00ff */
[----:B------:R-:W-:Y:S05]  /*01a0*/  @P0 BRA `(.L_x_3) ;  /* 0x0000000000240947 */ /* 0x000fea0003800000 */
.L_x_4:
[----:B------:R-:W-:Y:S05]  /*01b0*/  NANOSLEEP 0x64 ;  /* 0x000000640000795d */ /* 0x000fea0003800000 */
[----:B------:R-:W-:-:S05]  /*01c0*/  UMOV UR5, 0x4 ;  /* 0x0000000400057882 */ /* 0x000fca0000000000 */
[----:B------:R-:W-:Y:S04]  /*01d0*/  DEPBAR.LE SB0, 0x36 ;  /* 0x00008d800000791a */ /* 0x000fe80000000000 */
[----:B------:R-:W0:Y:S02]  /*01e0*/  UTCATOMSWS.FIND_AND_SET.ALIGN UP1, UR5, UR5 ;  /* 0x00000005000575e3 */ /* 0x000e240008020800 */
[----:B0-----:R-:W-:-:S04]  /*01f0*/  PLOP3.LUT P0, PT, PT, PT, UP1, 0x80, 0x8 ;  /* 0x000000000008781c */ /* 0x001fc80003f0f018 */
[----:B------:R-:W-:-:S04]  /*0200*/  SEL R0, RZ, 0xffffffff, !P0 ;  /* 0xffffffffff007807 */ /* 0x000fc80004000000 */
[----:B------:R-:W-:Y:S01]  /*0210*/  ISETP.NE.AND P0, PT, R0, RZ, PT ;  /* 0x000000ff0000720c */ /* 0x000fe20003f05270 */
[----:B------:R-:W-:-:S12]  /*0220*/  IMAD.U32 R0, RZ, RZ, UR5 ;  /* 0x00000005ff007e24 */ /* 0x000fd8000f8e00ff */
[----:B------:R-:W-:Y:S05]  /*0230*/  @!P0 BRA `(.L_x_4) ;  /* 0xfffffffc00dc8947 */ /* 0x000fea000383ffff */
.L_x_3:
[C---:B------:R-:W-:Y:S01]  /*0240*/  VIADD R3, R0.reuse, 0x10 ;  /* 0x0000001000037836 */ /* 0x040fe20000000000 */
[----:B------:R-:W-:Y:S01]  /*0250*/  UMOV UR5, 0x50 ;  /* 0x0000005000057882 */ /* 0x000fe20000000000 */
[----:B------:R-:W-:Y:S01]  /*0260*/  SHF.L.U32 R2, R5, R0, RZ ;  /* 0x0000000005027219 */ /* 0x000fe200000006ff */
[----:B------:R-:W-:Y:S01]  /*0270*/  ULEA UR5, UR6, UR5, 0x18 ;  /* 0x0000000506057291 */ /* 0x000fe2000f8ec0ff */
[----:B------:R-:W-:Y:S01]  /*0280*/  IMAD.SHL.U32 R0, R0, 0x20, RZ ;  /* 0x0000002000007824 */ /* 0x000fe200078e00ff */
[----:B------:R-:W-:-:S04]  /*0290*/  SHF.L.U32 R3, R4, R3, RZ ;  /* 0x0000000304037219 */ /* 0x000fc800000006ff */
[----:B------:R-:W-:-:S05]  /*02a0*/  LOP3.LUT R2, R3, R2, RZ, 0xfc, !PT ;  /* 0x0000000203027212 */ /* 0x000fca00078efcff */
[----:B------:R0:W-:Y:S04]  /*02b0*/  ATOMS.OR RZ, [UR5], R2 ;  /* 0x00000002ffff798c */ /* 0x0001e8000b000005 */
[----:B------:R0:W-:Y:S01]  /*02c0*/  STS [UR4], R0 ;  /* 0x00000000ff007988 */ /* 0x0001e20008000804 */
[----:B------:R-:W-:Y:S05]  /*02d0*/  BRA `(.L_x_2) ;  /* 0x0000000000107947 */ /* 0x000fea0003800000 */
.L_x_1:
[----:B------:R-:W-:Y:S01]  /*02e0*/  IMAD.MOV.U32 R0, RZ, RZ, -0x1 ;  /* 0xffffffffff007424 */ /* 0x000fe200078e00ff */
[----:B------:R-:W-:-:S04]  /*02f0*/  MOV R2, 0x320 ;  /* 0x0000032000027802 */ /* 0x000fc80000000f00 */
[----:B------:R0:W-:Y:S03]  /*0300*/  STS [UR4], R0 ;  /* 0x00000000ff007988 */ /* 0x0001e60008000804 */
[----:B0-----:R-:W-:Y:S05]  /*0310*/  CALL.REL.NOINC `($__internal_1_$__cuda_sm10x_tcgen05_guardrail_trap_phase_invalid_during_alloc) ;  /* 0x000001f000887944 */ /* 0x001fea0003c00000 */
.L_x_2:
[----:B------:R-:W-:Y:S05]  /*0320*/  WARPSYNC.ALL ;  /* 0x0000000000007948 */ /* 0x000fea0003800000 */
[----:B------:R-:W-:Y:S01]  /*0330*/  NOP ;  /* 0x0000000000007918 */ /* 0x000fe20000000000 */
.L_x_0:
[----:B------:R-:W1:Y:S08]  /*0340*/  LDC.64 R6, c[0x0][0x398] ;  /* 0x0000e600ff067b82 */ /* 0x000e700000000a00 */
[----:B------:R-:W2:Y:S02]  /*0350*/  S2UR UR5, SR_CgaSize ;  /* 0x00000000000579c3 */ /* 0x000ea40000008a00 */
[----:B--2---:R-:W-:-:S12]  /*0360*/  UIMAD UR5, UR5, -0xa0, URZ ;  /* 0xffffff60050578a4 */ /* 0x004fd8000f8e02ff */
[----:B------:R-:W2:Y:S01]  /*0370*/  LDCU UR5, c[0x0][UR5+0x2b0] ;  /* 0x00005600050577ac */ /* 0x000ea20008000800 */
[----:B------:R-:W3:Y:S01]  /*0380*/  S2R R15, SR_TID.X ;  /* 0x00000000000f7919 */ /* 0x000ee20000002100 */
[----:B------:R-:W-:Y:S01]  /*0390*/  PRMT R18, RZ, 0x7610, R18 ;  /* 0x00007610ff127816 */ /* 0x000fe20000000012 */
[----:B------:R-:W4:Y:S01]  /*03a0*/  LDCU UR13, c[0x0][0x3a0] ;  /* 0x00007400ff0d77ac */ /* 0x000f220008000800 */
[----:B------:R-:W5:Y:S01]  /*03b0*/  S2R R17, SR_CgaCtaId ;  /* 0x0000000000117919 */ /* 0x000f620000008800 */
[----:B------:R-:W0:Y:S01]  /*03c0*/  S2UR UR4, SR_CTAID.X ;  /* 0x00000000000479c3 */ /* 0x000e220000002500 */
[----:B------:R-:W2:Y:S01]  /*03d0*/  LDCU.64 UR14, c[0x0][0x3a8] ;  /* 0x00007500ff0e77ac */ /* 0x000ea20008000a00 */
[----:B------:R-:W0:Y:S01]  /*03e0*/  LDCU.128 UR16, c[0x0][0x380] ;  /* 0x00007000ff1077ac */ /* 0x000e220008000c00 */
[----:B------:R-:W0:Y:S01]  /*03f0*/  LDCU.64 UR24, c[0x0][0x358] ;  /* 0x00006b00ff1877ac */ /* 0x000e220008000a00 */
[----:B----4-:R-:W-:Y:S01]  /*0400*/  UIADD3 UR26, UPT, UPT, UR13, 0x7f, URZ ;  /* 0x0000007f0d1a7890 */ /* 0x010fe2000fffe0ff */
[----:B01----:R-:W-:-:S03]  /*0410*/  VIADD R0, R7, 0xff ;  /* 0x000000ff07007836 */ /* 0x003fc60000000000 */
[----:B------:R-:W-:Y:S01]  /*0420*/  UISETP.GT.AND UP1, UPT, UR26, 0x7f, UPT ;  /* 0x0000007f1a00788c */ /* 0x000fe2000bf24270 */
[----:B--2---:R-:W-:Y:S01]  /*0430*/  IMAD.U32 R46, RZ, RZ, UR14 ;  /* 0x0000000eff2e7e24 */ /* 0x004fe2000f8e00ff */
[----:B------:R-:W-:Y:S01]  /*0440*/  SHF.R.S32.HI R3, RZ, 0x1f, R0 ;  /* 0x0000001fff037819 */ /* 0x000fe20000011400 */
[----:B------:R-:W-:Y:S01]  /*0450*/  IMAD.U32 R23, RZ, RZ, UR14 ;  /* 0x0000000eff177e24 */ /* 0x000fe2000f8e00ff */
[----:B------:R-:W-:Y:S01]  /*0460*/  I2FP.F32.U32 R5, UR4 ;  /* 0x0000000400057c45 */ /* 0x000fe20008201000 */
[----:B------:R-:W0:Y:S01]  /*0470*/  S2UR UR4, SR_CgaCtaId ;  /* 0x00000000000479c3 */ /* 0x000e220000008800 */
[----:B------:R-:W-:Y:S01]  /*0480*/  LEA.HI R3, R3, R0, RZ, 0x8 ;  /* 0x0000000003037211 */ /* 0x000fe200078f40ff */
[----:B------:R-:W-:Y:S02]  /*0490*/  IMAD.U32 R16, RZ, RZ, UR14 ;  /* 0x0000000eff107e24 */ /* 0x000fe4000f8e00ff */
[----:B------:R-:W-:Y:S01]  /*04a0*/  FMUL R5, R5, UR5 ;  /* 0x0000000505057c20 */ /* 0x000fe20008400000 */
[----:B------:R-:W-:Y:S01]  /*04b0*/  SHF.R.S32.HI R3, RZ, 0x8, R3 ;  /* 0x00000008ff037819 */ /* 0x000fe20000011403 */
[----:B-----5:R-:W-:Y:S01]  /*04c0*/  IMAD.SHL.U32 R55, R17, 0x80, RZ ;  /* 0x0000008011377824 */ /* 0x020fe200078e00ff */
[----:B------:R-:W-:-:S03]  /*04d0*/  UMOV UR5, 0x1 ;  /* 0x0000000100057882 */ /* 0x000fc60000000000 */
[----:B------:R-:W-:Y:S01]  /*04e0*/  IMAD.SHL.U32 R4, R3, 0x8, RZ ;  /* 0x0000000803047824 */ /* 0x000fe200078e00ff */
[----:B------:R-:W-:Y:S01]  /*04f0*/  F2I.U32.TRUNC.NTZ R5, R5 ;  /* 0x0000000500057305 */ /* 0x000fe2000020f000 */
[----:B------:R-:W-:-:S03]  /*0500*/  LOP3.LUT R55, R55, 0x80, RZ, 0xc0, !PT ;  /* 0x0000008037377812 */ /* 0x000fc600078ec0ff */
[----:B------:R-:W-:-:S04]  /*0510*/  IABS R9, R4 ;  /* 0x0000000400097213 */ /* 0x000fc80000000000 */
[----:B------:R-:W1:Y:S08]  /*0520*/  I2F.RP R0, R9 ;  /* 0x0000000900007306 */ /* 0x000e700000209400 */
[----:B-1----:R-:W1:Y:S02]  /*0530*/  MUFU.RCP R0, R0 ;  /* 0x0000000000007308 */ /* 0x002e640000001000 */
[----:B-1----:R-:W-:Y:S01]  /*0540*/  VIADD R2, R0, 0xffffffe ;  /* 0x0ffffffe00027836 */ /* 0x002fe20000000000 */
[----:B------:R-:W-:-:S05]  /*0550*/  IABS R0, R5 ;  /* 0x0000000500007213 */ /* 0x000fca0000000000 */
[----:B------:R1:W2:Y:S02]  /*0560*/  F2I.FTZ.U32.TRUNC.NTZ R3, R2 ;  /* 0x0000000200037305 */ /* 0x0002a4000021f000 */
[----:B-1----:R-:W-:Y:S02]  /*0570*/  IMAD.MOV.U32 R2, RZ, RZ, RZ ;  /* 0x000000ffff027224 */ /* 0x002fe400078e00ff */
[----:B--2---:R-:W-:-:S04]  /*0580*/  IMAD.MOV R8, RZ, RZ, -R3 ;  /* 0x000000ffff087224 */ /* 0x004fc800078e0a03 */
[----:B------:R-:W-:Y:S01]  /*0590*/  IMAD R11, R8, R9, RZ ;  /* 0x00000009080b7224 */ /* 0x000fe200078e02ff */
[----:B------:R-:W-:-:S03]  /*05a0*/  IABS R8, R4 ;  /* 0x0000000400087213 */ /* 0x000fc60000000000 */
[----:B------:R-:W-:-:S04]  /*05b0*/  IMAD.HI.U32 R3, R3, R11, R2 ;  /* 0x0000000b03037227 */ /* 0x000fc800078e0002 */
[----:B------:R-:W-:Y:S02]  /*05c0*/  IMAD.MOV R2, RZ, RZ, -R8 ;  /* 0x000000ffff027224 */ /* 0x000fe400078e0a08 */
[----:B------:R-:W-:-:S04]  /*05d0*/  IMAD.HI.U32 R3, R3, R0, RZ ;  /* 0x0000000003037227 */ /* 0x000fc800078e00ff */
[----:B------:R-:W-:Y:S01]  /*05e0*/  IMAD R0, R3, R2, R0 ;  /* 0x0000000203007224 */ /* 0x000fe200078e0200 */
[----:B------:R-:W-:Y:S04]  /*05f0*/  BAR.SYNC.DEFER_BLOCKING 0x0 ;  /* 0x0000000000007b1d */ /* 0x000fe80000010000 */
[----:B------:R-:W-:-:S13]  /*0600*/  ISETP.GT.U32.AND P1, PT, R9, R0, PT ;  /* 0x000000000900720c */ /* 0x000fda0003f24070 */
[----:B------:R-:W-:Y:S02]  /*0610*/  @!P1 IMAD.IADD R0, R0, 0x1, -R9 ;  /* 0x0000000100009824 */ /* 0x000fe400078e0a09 */
[----:B------:R-:W-:Y:S01]  /*0620*/  @!P1 VIADD R3, R3, 0x1 ;  /* 0x0000000103039836 */ /* 0x000fe20000000000 */
[----:B------:R-:W-:Y:S02]  /*0630*/  ISETP.NE.AND P1, PT, R4, RZ, PT ;  /* 0x000000ff0400720c */ /* 0x000fe40003f25270 */
[----:B------:R-:W-:Y:S02]  /*0640*/  ISETP.GE.U32.AND P0, PT, R0, R9, PT ;  /* 0x000000090000720c */ /* 0x000fe40003f06070 */
[----:B------:R-:W-:-:S04]  /*0650*/  LOP3.LUT R0, R5, R4, RZ, 0x3c, !PT ;  /* 0x0000000405007212 */ /* 0x000fc800078e3cff */
[----:B------:R-:W-:Y:S01]  /*0660*/  ISETP.GE.AND P2, PT, R0, RZ, PT ;  /* 0x000000ff0000720c */ /* 0x000fe20003f46270 */
[----:B------:R-:W-:-:S06]  /*0670*/  VIADD R0, R6, 0x3f ;  /* 0x0000003f06007836 */ /* 0x000fcc0000000000 */
[----:B------:R-:W-:-:S04]  /*0680*/  @P0 VIADD R3, R3, 0x1 ;  /* 0x0000000103030836 */ /* 0x000fc80000000000 */
[----:B------:R-:W-:Y:S01]  /*0690*/  IMAD.MOV.U32 R2, RZ, RZ, R3 ;  /* 0x000000ffff027224 */ /* 0x000fe200078e0003 */
[----:B------:R-:W-:-:S03]  /*06a0*/  SHF.R.S32.HI R3, RZ, 0x1f, R0 ;  /* 0x0000001fff037819 */ /* 0x000fc60000011400 */
[----:B------:R-:W-:Y:S01]  /*06b0*/  @!P2 IMAD.MOV R2, RZ, RZ, -R2 ;  /* 0x000000ffff02a224 */ /* 0x000fe200078e0a02 */
[----:B------:R-:W-:Y:S02]  /*06c0*/  @!P1 LOP3.LUT R2, RZ, R4, RZ, 0x33, !PT ;  /* 0x00000004ff029212 */ /* 0x000fe400078e33ff */
[----:B------:R-:W-:-:S03]  /*06d0*/  LEA.HI R3, R3, R0, RZ, 0x6 ;  /* 0x0000000003037211 */ /* 0x000fc600078f30ff */
[----:B------:R-:W-:Y:S02]  /*06e0*/  IMAD.SHL.U32 R8, R2, 0x8, RZ ;  /* 0x0000000802087824 */ /* 0x000fe400078e00ff */
[----:B------:R-:W-:-:S03]  /*06f0*/  IMAD.MOV R2, RZ, RZ, -R2 ;  /* 0x000000ffff027224 */ /* 0x000fc600078e0a02 */
[----:B------:R-:W-:Y:S01]  /*0700*/  LEA.HI.SX32 R3, R3, -R8, 0x1a ;  /* 0x8000000803037211 */ /* 0x000fe200078fd2ff */
[----:B------:R-:W-:-:S03]  /*0710*/  IMAD R10, R4, R2, R5 ;  /* 0x00000002040a7224 */ /* 0x000fc600078e0205 */
[----:B------:R-:W-:-:S04]  /*0720*/  VIMNMX R13, PT, PT, R3, 0x8, PT ;  /* 0x00000008030d7848 */ /* 0x000fc80003fe0100 */
[-C--:B------:R-:W-:Y:S02]  /*0730*/  IABS R9, R13.reuse ;  /* 0x0000000d00097213 */ /* 0x080fe40000000000 */
[----:B------:R-:W-:Y:S02]  /*0740*/  IABS R4, R13 ;  /* 0x0000000d00047213 */ /* 0x000fe40000000000 */
[----:B------:R-:W1:Y:S08]  /*0750*/  I2F.RP R0, R9 ;  /* 0x0000000900007306 */ /* 0x000e700000209400 */
[----:B-1----:R-:W1:Y:S02]  /*0760*/  MUFU.RCP R0, R0 ;  /* 0x0000000000007308 */ /* 0x002e640000001000 */
[----:B-1----:R-:W-:-:S02]  /*0770*/  VIADD R3, R0, 0xffffffe ;  /* 0x0ffffffe00037836 */ /* 0x002fc40000000000 */
[----:B------:R-:W-:-:S04]  /*0780*/  IMAD.MOV R0, RZ, RZ, -R4 ;  /* 0x000000ffff007224 */ /* 0x000fc800078e0a04 */
[----:B------:R-:W1:Y:S02]  /*0790*/  F2I.FTZ.U32.TRUNC.NTZ R3, R3 ;  /* 0x0000000300037305 */ /* 0x000e64000021f000 */
[----:B-1----:R-:W-:-:S04]  /*07a0*/  IMAD.MOV R11, RZ, RZ, -R3 ;  /* 0x000000ffff0b7224 */ /* 0x002fc800078e0a03 */
[----:B------:R-:W-:Y:S01]  /*07b0*/  IMAD.MOV.U32 R2, RZ, RZ, R11 ;  /* 0x000000ffff027224 */ /* 0x000fe200078e000b */
[----:B------:R-:W-:-:S03]  /*07c0*/  IABS R11, R10 ;  /* 0x0000000a000b7213 */ /* 0x000fc60000000000 */
[----:B------:R-:W-:Y:S02]  /*07d0*/  IMAD R5, R2, R9, RZ ;  /* 0x0000000902057224 */ /* 0x000fe400078e02ff */
[----:B------:R-:W-:-:S04]  /*07e0*/  IMAD.MOV.U32 R2, RZ, RZ, RZ ;  /* 0x000000ffff027224 */ /* 0x000fc800078e00ff */
[----:B------:R-:W-:Y:S01]  /*07f0*/  IMAD.HI.U32 R2, R3, R5, R2 ;  /* 0x0000000503027227 */ /* 0x000fe200078e0002 */
[----:B------:R-:W-:-:S05]  /*0800*/  IABS R3, R6 ;  /* 0x0000000600037213 */ /* 0x000fca0000000000 */
[----:B------:R-:W-:-:S04]  /*0810*/  IMAD.HI.U32 R2, R2, R11, RZ ;  /* 0x0000000b02027227 */ /* 0x000fc800078e00ff */
[----:B------:R-:W-:Y:S02]  /*0820*/  IMAD R0, R2, R0, R11 ;  /* 0x0000000002007224 */ /* 0x000fe400078e020b */
[----:B------:R-:W-:-:S03]  /*0830*/  IMAD.MOV.U32 R11, RZ, RZ, R3 ;  /* 0x000000ffff0b7224 */ /* 0x000fc600078e0003 */
[----:B------:R-:W-:Y:S01]  /*0840*/  ISETP.GT.U32.AND P1, PT, R9, R0, PT ;  /* 0x000000000900720c */ /* 0x000fe20003f24070 */
[----:B------:R-:W1:-:S12]  /*0850*/  I2F.RP R3, R11 ;  /* 0x0000000b00037306 */ /* 0x000e580000209400 */
[----:B------:R-:W-:Y:S02]  /*0860*/  @!P1 IMAD.IADD R0, R0, 0x1, -R9 ;  /* 0x0000000100009824 */ /* 0x000fe400078e0a09 */
[----:B------:R-:W-:Y:S01]  /*0870*/  @!P1 VIADD R2, R2, 0x1 ;  /* 0x0000000102029836 */ /* 0x000fe20000000000 */
[----:B-1----:R-:W1:Y:S01]  /*0880*/  MUFU.RCP R3, R3 ;  /* 0x0000000300037308 */ /* 0x002e620000001000 */
[----:B------:R-:W-:Y:S02]  /*0890*/  ISETP.NE.AND P1, PT, R13, RZ, PT ;  /* 0x000000ff0d00720c */ /* 0x000fe40003f25270 */
[----:B------:R-:W-:Y:S02]  /*08a0*/  ISETP.GE.U32.AND P0, PT, R0, R9, PT ;  /* 0x000000090000720c */ /* 0x000fe40003f06070 */
[----:B------:R-:W-:-:S04]  /*08b0*/  LOP3.LUT R0, R10, R13, RZ, 0x3c, !PT ;  /* 0x0000000d0a007212 */ /* 0x000fc800078e3cff */
[----:B------:R-:W-:-:S07]  /*08c0*/  ISETP.GE.AND P2, PT, R0, RZ, PT ;  /* 0x000000ff0000720c */ /* 0x000fce0003f46270 */
[----:B------:R-:W-:Y:S02]  /*08d0*/  @P0 VIADD R2, R2, 0x1 ;  /* 0x0000000102020836 */ /* 0x000fe40000000000 */
[----:B-1----:R-:W-:Y:S01]  /*08e0*/  VIADD R4, R3, 0xffffffe ;  /* 0x0ffffffe03047836 */ /* 0x002fe20000000000 */
[----:B------:R-:W-:Y:S01]  /*08f0*/  IABS R3, R7 ;  /* 0x0000000700037213 */ /* 0x000fe20000000000 */
[----:B------:R-:W-:Y:S01]  /*0900*/  IMAD.MOV.U32 R12, RZ, RZ, R2 ;  /* 0x000000ffff0c7224 */ /* 0x000fe200078e0002 */
[----:B------:R-:W-:Y:S01]  /*0910*/  MOV R2, 0x400 ;  /* 0x0000040000027802 */ /* 0x000fe20000000f00 */
[----:B------:R-:W1:Y:S02]  /*0920*/  F2I.FTZ.U32.TRUNC.NTZ R5, R4 ;  /* 0x0000000400057305 */ /* 0x000e64000021f000 */
[----:B------:R-:W-:Y:S01]  /*0930*/  @!P2 IMAD.MOV R12, RZ, RZ, -R12 ;  /* 0x000000ffff0ca224 */ /* 0x000fe200078e0a0c */
[----:B------:R-:W-:Y:S02]  /*0940*/  @!P1 LOP3.LUT R12, RZ, R13, RZ, 0x33, !PT ;  /* 0x0000000dff0c9212 */ /* 0x000fe400078e33ff */
[----:B------:R-:W-:Y:S01]  /*0950*/  R2UR UR8, R2 ;  /* 0x00000000020872ca */ /* 0x000fe200000e0000 */
[----:B------:R-:W-:Y:S01]  /*0960*/  IMAD.MOV.U32 R2, RZ, RZ, R3 ;  /* 0x000000ffff027224 */ /* 0x000fe200078e0003 */
[----:B---3--:R-:W-:Y:S01]  /*0970*/  LOP3.LUT R3, R15, 0x3f, RZ, 0xc0, !PT ;  /* 0x0000003f0f037812 */ /* 0x008fe200078ec0ff */
[----:B------:R-:W-:-:S02]  /*0980*/  IMAD.MOV R0, RZ, RZ, -R12 ;  /* 0x000000ffff007224 */ /* 0x000fc400078e0a0c */
[----:B------:R-:W2:Y:S02]  /*0990*/  I2F.RP R9, R2 ;  /* 0x0000000200097306 */ /* 0x000ea40000209400 */
[----:B------:R-:W-:Y:S01]  /*09a0*/  IMAD R0, R13, R0, R10 ;  /* 0x000000000d007224 */ /* 0x000fe200078e020a */
[----:B------:R-:W-:Y:S01]  /*09b0*/  SHF.R.U32.HI R10, RZ, 0x5, R15 ;  /* 0x00000005ff0a7819 */ /* 0x000fe2000001160f */
[----:B-1----:R-:W-:Y:S02]  /*09c0*/  IMAD.MOV R4, RZ, RZ, -R5 ;  /* 0x000000ffff047224 */ /* 0x002fe400078e0a05 */
[----:B------:R-:W-:Y:S02]  /*09d0*/  IMAD.IADD R0, R8, 0x1, R0 ;  /* 0x0000000108007824 */ /* 0x000fe400078e0200 */
[----:B0-----:R-:W-:Y:S01]  /*09e0*/  ULEA UR8, UR4, UR8, 0x18 ;  /* 0x0000000804087291 */ /* 0x001fe2000f8ec0ff */
[----:B------:R-:W-:Y:S01]  /*09f0*/  R2UR UR12, R10 ;  /* 0x000000000a0c72ca */ /* 0x000fe200000e0000 */
[----:B------:R-:W0:Y:S01]  /*0a00*/  LDCU UR4, c[0x0][0x3a4] ;  /* 0x00007480ff0477ac */ /* 0x000e220008000800 */
[----:B------:R-:W-:Y:S01]  /*0a10*/  IMAD R14, R0, 0x40, R3 ;  /* 0x00000040000e7824 */ /* 0x000fe200078e0203 */
[----:B------:R-:W-:Y:S01]  /*0a20*/  SHF.R.U32.HI R0, RZ, 0x6, R15 ;  /* 0x00000006ff007819 */ /* 0x000fe2000001160f */
[----:B------:R-:W-:-:S02]  /*0a30*/  IMAD R3, R4, R11, RZ ;  /* 0x0000000b04037224 */ /* 0x000fc400078e02ff */
[----:B------:R-:W-:Y:S01]  /*0a40*/  IMAD.MOV.U32 R4, RZ, RZ, RZ ;  /* 0x000000ffff047224 */ /* 0x000fe200078e00ff */
[----:B------:R-:W-:Y:S01]  /*0a50*/  IABS R8, R14 ;  /* 0x0000000e00087213 */ /* 0x000fe20000000000 */
[----:B--2---:R-:W1:Y:S01]  /*0a60*/  MUFU.RCP R9, R9 ;  /* 0x0000000900097308 */ /* 0x004e620000001000 */
[----:B------:R-:W-:Y:S01]  /*0a70*/  SGXT.U32 R0, R0, 0x1 ;  /* 0x000000010000781a */ /* 0x000fe20000000000 */
[----:B------:R-:W-:Y:S01]  /*0a80*/  IMAD.HI.U32 R4, R5, R3, R4 ;  /* 0x0000000305047227 */ /* 0x000fe200078e0004 */
[----:B------:R-:W-:Y:S01]  /*0a90*/  ISETP.GE.AND P2, PT, R14, RZ, PT ;  /* 0x000000ff0e00720c */ /* 0x000fe20003f46270 */
[----:B------:R-:W2:Y:S04]  /*0aa0*/  LDS R3, [UR8] ;  /* 0x00000008ff037984 */ /* 0x000ea80008000800 */
[----:B------:R-:W-:Y:S01]  /*0ab0*/  IMAD.HI.U32 R4, R4, R8, RZ ;  /* 0x0000000804047227 */ /* 0x000fe200078e00ff */
[----:B------:R3:W-:Y:S03]  /*0ac0*/  STL [R1+0x71c], R14 ;  /* 0x00071c0e01007387 */ /* 0x0007e60000100800 */
[----:B------:R-:W-:Y:S01]  /*0ad0*/  IMAD.MOV R4, RZ, RZ, -R4 ;  /* 0x000000ffff047224 */ /* 0x000fe200078e0a04 */
[----:B------:R4:W-:Y:S03]  /*0ae0*/  STL.S16 [R1+0x1d0], R18 ;  /* 0x0001d01201007387 */ /* 0x0009e60000100600 */
[----:B------:R-:W-:-:S02]  /*0af0*/  IMAD R8, R11, R4, R8 ;  /* 0x000000040b087224 */ /* 0x000fc400078e0208 */
[----:B-1----:R-:W-:Y:S01]  /*0b00*/  VIADD R4, R9, 0xffffffe ;  /* 0x0ffffffe09047836 */ /* 0x002fe20000000000 */
[----:B---3--:R-:W-:Y:S01]  /*0b10*/  LOP3.LUT R14, R15, 0x7f, RZ, 0xc0, !PT ;  /* 0x0000007f0f0e7812 */ /* 0x008fe200078ec0ff */
[----:B------:R-:W-:Y:S01]  /*0b20*/  BAR.SYNC.DEFER_BLOCKING 0x0 ;  /* 0x0000000000007b1d */ /* 0x000fe20000010000 */
[----:B------:R-:W-:-:S05]  /*0b30*/  ISETP.GT.U32.AND P0, PT, R11, R8, PT ;  /* 0x000000080b00720c */ /* 0x000fca0003f04070 */
[----:B------:R1:W3:Y:S08]  /*0b40*/  F2I.FTZ.U32.TRUNC.NTZ R5, R4 ;  /* 0x0000000400057305 */ /* 0x0002f0000021f000 */
[----:B------:R-:W-:Y:S01]  /*0b50*/  @!P0 IMAD.IADD R8, R8, 0x1, -R11 ;  /* 0x0000000108088824 */ /* 0x000fe200078e0a0b */
[----:B------:R-:W-:Y:S01]  /*0b60*/  PLOP3.LUT P0, PT, PT, PT, UP1, 0x80, 0x8 ;  /* 0x000000000008781c */ /* 0x000fe20003f0f018 */
[----:B-1----:R-:W-:-:S03]  /*0b70*/  IMAD.MOV.U32 R4, RZ, RZ, RZ ;  /* 0x000000ffff047224 */ /* 0x002fc600078e00ff */
[----:B------:R-:W-:Y:S01]  /*0b80*/  ISETP.GT.U32.AND P1, PT, R11, R8, PT ;  /* 0x000000080b00720c */ /* 0x000fe20003f24070 */
[----:B---3--:R-:W-:Y:S01]  /*0b90*/  IMAD.MOV R9, RZ, RZ, -R5 ;  /* 0x000000ffff097224 */ /* 0x008fe200078e0a05 */
[----:B------:R-:W-:Y:S01]  /*0ba0*/  ISETP.LT.AND P0, PT, R0, UR13, P0 ;  /* 0x0000000d00007c0c */ /* 0x000fe20008701270 */
[----:B------:R-:W-:Y:S01]  /*0bb0*/  IMAD.SHL.U32 R0, R12, 0x100, RZ ;  /* 0x000001000c007824 */ /* 0x000fe200078e00ff */
[----:B--2---:R-:W-:Y:S01]  /*0bc0*/  R2UR UR9, R3 ;  /* 0x00000000030972ca */ /* 0x004fe200000e0000 */
[----:B------:R-:W-:-:S03]  /*0bd0*/  IMAD R3, R9, R2, RZ ;  /* 0x0000000209037224 */ /* 0x000fc600078e02ff */
[C---:B------:R-:W-:Y:S01]  /*0be0*/  LOP3.LUT R54, R0.reuse, R55, RZ, 0xfc, !PT ;  /* 0x0000003700367212 */ /* 0x040fe200078efcff */
[----:B------:R-:W-:Y:S01]  /*0bf0*/  IMAD.HI.U32 R3, R5, R3, R4 ;  /* 0x0000000305037227 */ /* 0x000fe200078e0004 */
[C-C-:B------:R-:W-:Y:S02]  /*0c00*/  LOP3.LUT R4, R0.reuse, 0x7f, R55.reuse, 0xfe, !PT ;  /* 0x0000007f00047812 */ /* 0x140fe400078efe37 */
[----:B------:R-:W-:Y:S01]  /*0c10*/  LOP3.LUT R56, R0, 0x1, R55, 0xfe, !PT ;  /* 0x0000000100387812 */ /* 0x000fe200078efe37 */
[----:B------:R-:W-:Y:S01]  /*0c20*/  @!P1 IMAD.IADD R8, R8, 0x1, -R11 ;  /* 0x0000000108089824 */ /* 0x000fe200078e0a0b */
[----:B------:R-:W-:Y:S02]  /*0c30*/  ISETP.NE.AND P1, PT, R6, RZ, PT ;  /* 0x000000ff0600720c */ /* 0x000fe40003f25270 */
[----:B------:R-:W-:Y:S01]  /*0c40*/  IABS R10, R4 ;  /* 0x00000004000a7213 */ /* 0x000fe20000000000 */
[----:B------:R-:W-:Y:S01]  /*0c50*/  IMAD.MOV.U32 R12, RZ, RZ, R8 ;  /* 0x000000ffff0c7224 */ /* 0x000fe200078e0008 */
[----:B------:R-:W-:-:S02]  /*0c60*/  IABS R9, R54 ;  /* 0x0000003600097213 */ /* 0x000fc40000000000 */
[----:B------:R-:W-:Y:S01]  /*0c70*/  IABS R11, R56 ;  /* 0x00000038000b7213 */ /* 0x000fe20000000000 */
[----:B------:R-:W-:Y:S01]  /*0c80*/  @!P2 IMAD.MOV R12, RZ, RZ, -R12 ;  /* 0x000000ffff0ca224 */ /* 0x000fe200078e0a0c */
[----:B------:R-:W-:Y:S01]  /*0c90*/  ISETP.GE.AND P3, PT, R4, RZ, PT ;  /* 0x000000ff0400720c */ /* 0x000fe20003f66270 */
[----:B------:R-:W-:-:S04]  /*0ca0*/  IMAD.HI.U32 R5, R3, R10, RZ ;  /* 0x0000000a03057227 */ /* 0x000fc800078e00ff */
[----:B------:R-:W-:Y:S01]  /*0cb0*/  @!P1 LOP3.LUT R12, RZ, R6, RZ, 0x33, !PT ;  /* 0x00000006ff0c9212 */ /* 0x000fe200078e33ff */
[----:B------:R-:W-:-:S04]  /*0cc0*/  IMAD.HI.U32 R4, R3, R9, RZ ;  /* 0x0000000903047227 */ /* 0x000fc800078e00ff */
[----:B0-----:R-:W-:Y:S01]  /*0cd0*/  IMAD R6, R12, UR4, RZ ;  /* 0x000000040c067c24 */ /* 0x001fe2000f8e02ff */
[----:B------:R-:W-:Y:S01]  /*0ce0*/  SHF.R.U32.HI R12, RZ, 0x6, R15 ;  /* 0x00000006ff0c7819 */ /* 0x000fe2000001160f */
[----:B------:R-:W-:Y:S01]  /*0cf0*/  IMAD.MOV R13, RZ, RZ, -R5 ;  /* 0x000000ffff0d7224 */ /* 0x000fe200078e0a05 */
[----:B------:R-:W-:Y:S01]  /*0d00*/  USHF.L.U32 UR4, UR12, 0x15, URZ ;  /* 0x000000150c047899 */ /* 0x000fe200080006ff */
[----:B------:R-:W-:Y:S01]  /*0d10*/  IMAD.HI.U32 R5, R3, R11, RZ ;  /* 0x0000000b03057227 */ /* 0x000fe200078e00ff */
[----:B------:R-:W-:Y:S02]  /*0d20*/  SGXT.U32 R12, R12, 0x1 ;  /* 0x000000010c0c781a */ /* 0x000fe40000000000 */
[----:B------:R-:W-:Y:S01]  /*0d30*/  ULOP3.LUT UR4, UR4, 0x600000, URZ, 0xc0, !UPT ;  /* 0x0060000004047892 */ /* 0x000fe2000f8ec0ff */
[----:B------:R-:W-:Y:S02]  /*0d40*/  IMAD.MOV R8, RZ, RZ, -R4 ;  /* 0x000000ffff087224 */ /* 0x000fe400078e0a04 */
[----:B------:R-:W-:-:S02]  /*0d50*/  IMAD.MOV R5, RZ, RZ, -R5 ;  /* 0x000000ffff057224 */ /* 0x000fc400078e0a05 */
[----:B------:R-:W-:Y:S02]  /*0d60*/  IMAD R4, R14, UR15, RZ ;  /* 0x0000000f0e047c24 */ /* 0x000fe4000f8e02ff */
[----:B------:R-:W-:Y:S02]  /*0d70*/  IMAD R10, R2, R13, R10 ;  /* 0x0000000d020a7224 */ /* 0x000fe400078e020a */
[----:B------:R-:W-:Y:S02]  /*0d80*/  IMAD R13, R12, UR14, RZ ;  /* 0x0000000e0c0d7c24 */ /* 0x000fe4000f8e02ff */
[C---:B------:R-:W-:Y:S02]  /*0d90*/  IMAD R9, R2.reuse, R8, R9 ;  /* 0x0000000802097224 */ /* 0x040fe400078e0209 */
[----:B------:R-:W-:Y:S01]  /*0da0*/  IMAD R8, R2, R5, R11 ;  /* 0x0000000502087224 */ /* 0x000fe200078e020b */
[----:B------:R-:W-:Y:S01]  /*0db0*/  LEA R5, P2, R4, UR18, 0x1 ;  /* 0x0000001204057c11 */ /* 0x000fe2000f8408ff */
[----:B------:R-:W-:Y:S01]  /*0dc0*/  IMAD R46, R46, 0x2, R13 ;  /* 0x000000022e2e7824 */ /* 0x000fe200078e020d */
[----:B------:R-:W-:-:S02]  /*0dd0*/  LEA R11, P1, R6, UR16, 0x1 ;  /* 0x00000010060b7c11 */ /* 0x000fc4000f8208ff */
[----:B------:R-:W-:Y:S01]  /*0de0*/  LEA.HI.X.SX32 R4, R4, UR19, 0x1, P2 ;  /* 0x0000001304047c11 */ /* 0x000fe200090f0eff */
[----:B------:R-:W-:Y:S01]  /*0df0*/  IMAD R23, R23, 0x2, R46 ;  /* 0x0000000217177824 */ /* 0x000fe200078e022e */
[----:B------:R-:W-:Y:S02]  /*0e00*/  LEA.HI.X.SX32 R6, R6, UR17, 0x1, P1 ;  /* 0x0000001106067c11 */ /* 0x000fe400088f0eff */
[----:B------:R-:W-:Y:S01]  /*0e10*/  ISETP.NE.U32.AND P2, PT, R14, RZ, PT ;  /* 0x000000ff0e00720c */ /* 0x000fe20003f45070 */
[----:B----4-:R-:W-:-:S12]  /*0e20*/  BRA.U UP0, `(.L_x_5) ;  /* 0x0000000100187547 */ /* 0x010fd8000b800000 */
[----:B------:R-:W-:Y:S01]  /*0e30*/  ELECT P1, URZ, PT ;  /* 0x0000000000ff782f */ /* 0x000fe20003820000 */
[----:B------:R-:W-:Y:S01]  /*0e40*/  IMAD.MOV.U32 R14, RZ, RZ, 0x1 ;  /* 0x00000001ff0e7424 */ /* 0x000fe200078e00ff */
[----:B------:R-:W-:Y:S11]  /*0e50*/  UVIRTCOUNT.DEALLOC.SMPOOL 0x80 ;  /* 0x000000800000784c */ /* 0x000ff60000000000 */
[----:B------:R-:W-:-:S04]  /*0e60*/  @P1 MOV R15, 0x40 ;  /* 0x00000040000f1802 */ /* 0x000fc80000000f00 */
[----:B------:R-:W-:-:S05]  /*0e70*/  @P1 LEA R15, R17, R15, 0x18 ;  /* 0x0000000f110f1211 */ /* 0x000fca00078ec0ff */
[----:B------:R0:W-:Y:S02]  /*0e80*/  @P1 STS.U8 [R15], R14 ;  /* 0x0000000e0f001388 */ /* 0x0001e40000000000 */
.L_x_5:
[----:B------:R-:W-:Y:S01]  /*0e90*/  UIADD3 UR10, UPT, UPT, UR9, UR4, URZ ;  /* 0x00000004090a7290 */ /* 0x000fe2000fffe0ff */
[----:B0-----:R-:W-:Y:S01]  /*0ea0*/  LEA R15, P1, R13, R11, 0x1 ;  /* 0x0000000b0d0f7211 */ /* 0x001fe200078208ff */
[----:B------:R-:W-:Y:S01]  /*0eb0*/  VOTEU.ALL UP2, P2 ;  /* 0x0000000000ff7886 */ /* 0x000fe20001040000 */
[----:B------:R-:W-:Y:S01]  /*0ec0*/  UIADD3 UR11, UPT, UPT, UR8, 0x18000, URZ ;  /* 0x00018000080b7890 */ /* 0x000fe2000fffe0ff */
[----:B------:R-:W-:Y:S01]  /*0ed0*/  IMAD.U32 R14, RZ, RZ, UR14 ;  /* 0x0000000eff0e7e24 */ /* 0x000fe2000f8e00ff */
[----:B------:R-:W-:Y:S01]  /*0ee0*/  VOTEU.ALL UP3, P2 ;  /* 0x0000000000ff7886 */ /* 0x000fe20001060000 */
[----:B------:R-:W-:Y:S01]  /*0ef0*/  IMAD R57, R16, 0x2, R23 ;  /* 0x0000000210397824 */ /* 0x000fe200078e0217 */
[----:B------:R-:W-:-:S04]  /*0f00*/  @!UP2 UIADD3 UR6, UPT, UPT, -UR5, 0x100000, URZ ;  /* 0x001000000506a890 */ /* 0x000fc8000fffe1ff */
[----:B------:R-:W-:Y:S02]  /*0f10*/  @!UP2 USHF.L.U32 UR7, UR6, 0xb, URZ ;  /* 0x0000000b0607a899 */ /* 0x000fe400080006ff */
[----:B------:R-:W-:Y:S01]  /*0f20*/  @!UP2 USHF.L.U32 UR6, UR6, 0x1, URZ ;  /* 0x000000010606a899 */ /* 0x000fe200080006ff */
[----:B------:R0:W-:Y:S01]  /*0f30*/  STL [R1+0x18], R15 ;  /* 0x0000180f01007387 */ /* 0x0001e20000100800 */
[----:B------:R-:W-:Y:S01]  /*0f40*/  LEA.HI.X.SX32 R21, R13, R6, 0x1, P1 ;  /* 0x000000060d157211 */ /* 0x000fe200008f0eff */
[----:B------:R-:W-:Y:S02]  /*0f50*/  IMAD R16, R14, 0x2, R57 ;  /* 0x000000020e107824 */ /* 0x000fe400078e0239 */
[----:B------:R-:W-:Y:S01]  /*0f60*/  IMAD.U32 R43, RZ, RZ, UR14 ;  /* 0x0000000eff2b7e24 */ /* 0x000fe2000f8e00ff */
[----:B------:R-:W-:Y:S01]  /*0f70*/  STTM.16dp32bit_t0_t15.x64 tmem[UR10], RZ ;  /* 0x000000ff000079ed */ /* 0x000fe20008b0000a */
[----:B------:R-:W-:Y:S01]  /*0f80*/  STTM.16dp32bit_t16_t31.x64 tmem[UR10+0x40], RZ ;  /* 0x000040ff000079ed */ /* 0x000fe20008b2000a */
[----:B------:R-:W1:Y:S02]  /*0f90*/  FENCE.VIEW.ASYNC.T ;  /* 0x00000000000073c6 */ /* 0x000e640000000200 */
[----:B-1----:R-:W-:Y:S01]  /*0fa0*/  BAR.SYNC.DEFER_BLOCKING 0x0 ;  /* 0x0000000000007b1d */ /* 0x002fe20000010000 */
[----:B------:R-:W-:-:S02]  /*0fb0*/  @P0 IMAD.MOV.U32 R14, RZ, RZ, R15 ;  /* 0x000000ffff0e0224 */ /* 0x000fc400078e000f */
[----:B0-----:R-:W-:Y:S02]  /*0fc0*/  @P0 IMAD.MOV.U32 R15, RZ, RZ, R21 ;  /* 0x000000ffff0f0224 */ /* 0x001fe400078e0015 */
[----:B------:R-:W-:Y:S01]  /*0fd0*/  IMAD.U32 R22, RZ, RZ, UR14 ;  /* 0x0000000eff167e24 */ /* 0x000fe2000f8e00ff */
[----:B------:R-:W-:Y:S01]  /*0fe0*/  LOP3.LUT R24, R12, 0x8, RZ, 0xfc, !PT ;  /* 0x000000080c187812 */ /* 0x000fe200078efcff */
[----:B------:R-:W-:Y:S01]  /*0ff0*/  IMAD R43, R43, 0x2, R16 ;  /* 0x000000022b2b7824 */ /* 0x000fe200078e0210 */
[----:B------:R0:W-:Y:S01]  /*1000*/  STL [R1+0x14], R21 ;  /* 0x0000141501007387 */ /* 0x0001e20000100800 */
[----:B------:R-:W-:Y:S01]  /*1010*/  IMAD.U32 R42, RZ, RZ, UR14 ;  /* 0x0000000eff2a7e24 */ /* 0x000fe2000f8e00ff */
[----:B------:R-:W-:Y:S02]  /*1020*/  PRMT R20, RZ, 0x7610, R20 ;  /* 0x00007610ff147816 */ /* 0x000fe40000000014 */
[----:B------:R-:W-:Y:S01]  /*1030*/  PRMT R17, RZ, 0x7610, R17 ;  /* 0x00007610ff117816 */ /* 0x000fe20000000011 */
[----:B------:R-:W-:-:S02]  /*1040*/  IMAD.U32 R41, RZ, RZ, UR14 ;  /* 0x0000000eff297e24 */ /* 0x000fc4000f8e00ff */
[----:B------:R-:W-:Y:S02]  /*1050*/  IMAD.U32 R40, RZ, RZ, UR14 ;  /* 0x0000000eff287e24 */ /* 0x000fe4000f8e00ff */
[----:B------:R-:W-:Y:S01]  /*1060*/  IMAD.U32 R48, RZ, RZ, UR14 ;  /* 0x0000000eff307e24 */ /* 0x000fe2000f8e00ff */
[----:B------:R-:W-:Y:S02]  /*1070*/  PRMT R28, RZ, 0x7610, R28 ;  /* 0x00007610ff1c7816 */ /* 0x000fe4000000001c */
[----:B------:R-:W-:Y:S01]  /*1080*/  PRMT R19, RZ, 0x7610, R19 ;  /* 0x00007610ff137816 */ /* 0x000fe20000000013 */
[----:B------:R-:W-:Y:S02]  /*1090*/  IMAD.U32 R39, RZ, RZ, UR14 ;  /* 0x0000000eff277e24 */ /* 0x000fe4000f8e00ff */
[----:B------:R-:W-:Y:S01]  /*10a0*/  IMAD.U32 R38, RZ, RZ, UR14 ;  /* 0x0000000eff267e24 */ /* 0x000fe2000f8e00ff */
[----:B------:R-:W1:Y:S02]  /*10b0*/  FENCE.VIEW.ASYNC.S ;  /* 0x00000000000073c6 */ /* 0x000e640000000000 */
[----:B-1----:R1:W2:Y:S02]  /*10c0*/  @!UP3 SYNCS.EXCH.64 URZ, [UR11], UR6 ;  /* 0x000000060bffb5b2 */ /* 0x0022a40008000100 */
[----:B--2---:R-:W-:Y:S01]  /*10d0*/  BAR.SYNC.DEFER_BLOCKING 0x0 ;  /* 0x0000000000007b1d */ /* 0x004fe20000010000 */
[----:B------:R-:W-:-:S02]  /*10e0*/  IMAD.U32 R13, RZ, RZ, UR14 ;  /* 0x0000000eff0d7e24 */ /* 0x000fc4000f8e00ff */
[----:B------:R-:W-:Y:S02]  /*10f0*/  IMAD R22, R22, 0x2, R43 ;  /* 0x0000000216167824 */ /* 0x000fe400078e022b */
[----:B0-----:R-:W-:Y:S01]  /*1100*/  IMAD.U32 R21, RZ, RZ, UR14 ;  /* 0x0000000eff157e24 */ /* 0x001fe2000f8e00ff */
[----:B------:R-:W-:Y:S01]  /*1110*/  PLOP3.LUT P1, PT, PT, PT, UP1, 0x80, 0x8 ;  /* 0x000000000008781c */ /* 0x000fe20003f2f018 */
[----:B------:R-:W-:Y:S01]  /*1120*/  IMAD.U32 R50, RZ, RZ, UR14 ;  /* 0x0000000eff327e24 */ /* 0x000fe2000f8e00ff */
[----:B------:R-:W-:Y:S02]  /*1130*/  PRMT R30, RZ, 0x7610, R30 ;  /* 0x00007610ff1e7816 */ /* 0x000fe4000000001e */
[----:B------:R-:W-:Y:S01]  /*1140*/  PRMT R25, RZ, 0x7610, R25 ;  /* 0x00007610ff197816 */ /* 0x000fe20000000019 */
[----:B------:R-:W-:Y:S01]  /*1150*/  IMAD.U32 R37, RZ, RZ, UR14 ;  /* 0x0000000eff257e24 */ /* 0x000fe2000f8e00ff */
[----:B------:R-:W-:Y:S02]  /*1160*/  PRMT R27, RZ, 0x7610, R27 ;  /* 0x00007610ff1b7816 */ /* 0x000fe4000000001b */
[----:B------:R-:W-:Y:S01]  /*1170*/  PRMT R29, RZ, 0x7610, R29 ;  /* 0x00007610ff1d7816 */ /* 0x000fe2000000001d */
[----:B------:R-:W-:-:S02]  /*1180*/  IMAD.U32 R35, RZ, RZ, UR14 ;  /* 0x0000000eff237e24 */ /* 0x000fc4000f8e00ff */
[----:B------:R-:W-:Y:S02]  /*1190*/  IMAD.U32 R52, RZ, RZ, UR14 ;  /* 0x0000000eff347e24 */ /* 0x000fe4000f8e00ff */
[----:B------:R-:W-:Y:S01]  /*11a0*/  IMAD.U32 R32, RZ, RZ, UR14 ;  /* 0x0000000eff207e24 */ /* 0x000fe2000f8e00ff */
[----:B------:R-:W-:Y:S02]  /*11b0*/  LOP3.LUT R33, R12, 0x48, RZ, 0xfc, !PT ;  /* 0x000000480c217812 */ /* 0x000fe400078efcff */
[----:B------:R-:W-:Y:S01]  /*11c0*/  PRMT R44, RZ, 0x7610, R44 ;  /* 0x00007610ff2c7816 */ /* 0x000fe2000000002c */
[----:B------:R-:W-:Y:S01]  /*11d0*/  IMAD.U32 R36, RZ, RZ, UR14 ;  /* 0x0000000eff247e24 */ /* 0x000fe2000f8e00ff */
[----:B------:R0:W2:Y:S01]  /*11e0*/  @P0 LDG.E.U16 R18, desc[UR24][R14.64] ;  /* 0x000000180e120981 */ /* 0x0000a2000c1e1500 */
[----:B------:R-:W-:Y:S02]  /*11f0*/  IMAD R13, R13, 0x4, R22 ;  /* 0x000000040d0d7824 */ /* 0x000fe400078e0216 */
[----:B------:R-:W-:Y:S01]  /*1200*/  IMAD.U32 R53, RZ, RZ, UR14 ;  /* 0x0000000eff357e24 */ /* 0x000fe2000f8e00ff */
[----:B------:R-:W-:Y:S01]  /*1210*/  PRMT R45, RZ, 0x7610, R45 ;  /* 0x00007610ff2d7816 */ /* 0x000fe2000000002d */
[----:B------:R-:W-:-:S02]  /*1220*/  IMAD R42, R42, 0x2, R13 ;  /* 0x000000022a2a7824 */ /* 0x000fc400078e020d */
[----:B------:R-:W-:Y:S02]  /*1230*/  IMAD.U32 R51, RZ, RZ, UR14 ;  /* 0x0000000eff337e24 */ /* 0x000fe4000f8e00ff */
[----:B------:R-:W-:Y:S01]  /*1240*/  IMAD.U32 R49, RZ, RZ, UR14 ;  /* 0x0000000eff317e24 */ /* 0x000fe2000f8e00ff */
[C---:B0-----:R-:W-:Y:S01]  /*1250*/  LEA R15, P4, R16.reuse, R11, 0x1 ;  /* 0x0000000b100f7211 */ /* 0x041fe200078808ff */
[----:B------:R-:W-:Y:S01]  /*1260*/  IMAD.U32 R14, RZ, RZ, UR14 ;  /* 0x0000000eff0e7e24 */ /* 0x000fe2000f8e00ff */
[----:B------:R-:W-:Y:S01]  /*1270*/  PRMT R76, RZ, 0x7610, R76 ;  /* 0x00007610ff4c7816 */ /* 0x000fe2000000004c */
[----:B------:R-:W-:Y:S01]  /*1280*/  IMAD R21, R21, 0x2, R42 ;  /* 0x0000000215157824 */ /* 0x000fe200078e022a */
[----:B------:R-:W-:Y:S01]  /*1290*/  LEA.HI.X.SX32 R31, R16, R6, 0x1, P4 ;  /* 0x00000006101f7211 */ /* 0x000fe200020f0eff */
[----:B------:R-:W0:Y:S02]  /*12a0*/  LDCU UR20, c[0x0][0x3b0] ;  /* 0x00007600ff1477ac */ /* 0x000e240008000800 */
[----:B------:R-:W-:Y:S01]  /*12b0*/  IMAD R47, R14, 0x2, R21 ;  /* 0x000000020e2f7824 */ /* 0x000fe200078e0215 */
[----:B------:R-:W-:Y:S01]  /*12c0*/  LOP3.LUT R75, R12, 0x70, RZ, 0xfc, !PT ;  /* 0x000000700c4b7812 */ /* 0x000fe200078efcff */
[----:B-1----:R-:W1:Y:S01]  /*12d0*/  LDCU UR6, c[0x0][0x3b0] ;  /* 0x00007600ff0677ac */ /* 0x002e620008000800 */
[----:B------:R-:W-:-:S02]  /*12e0*/  PRMT R77, RZ, 0x7610, R77 ;  /* 0x00007610ff4d7816 */ /* 0x000fc4000000004d */
[----:B------:R-:W-:Y:S01]  /*12f0*/  PRMT R73, RZ, 0x7610, R73 ;  /* 0x00007610ff497816 */ /* 0x000fe20000000049 */
[----:B------:R-:W3:Y:S01]  /*1300*/  LDCU UR4, c[0x0][0x3b0] ;  /* 0x00007600ff0477ac */ /* 0x000ee20008000800 */
[----:B------:R-:W-:Y:S02]  /*1310*/  PRMT R72, RZ, 0x7610, R72 ;  /* 0x00007610ff487816 */ /* 0x000fe40000000048 */
[----:B------:R-:W-:Y:S01]  /*1320*/  PRMT R74, RZ, 0x7610, R74 ;  /* 0x00007610ff4a7816 */ /* 0x000fe2000000004a */
[----:B------:R-:W4:Y:S01]  /*1330*/  LDCU UR16, c[0x0][0x3b0] ;  /* 0x00007600ff1077ac */ /* 0x000f220008000800 */
[----:B------:R-:W-:Y:S02]  /*1340*/  PRMT R67, RZ, 0x7610, R67 ;  /* 0x00007610ff437816 */ /* 0x000fe40000000043 */
[----:B------:R-:W-:Y:S01]  /*1350*/  PRMT R68, RZ, 0x7610, R68 ;  /* 0x00007610ff447816 */ /* 0x000fe20000000044 */
[----:B------:R-:W0:Y:S01]  /*1360*/  LDCU UR7, c[0x0][0x3b0] ;  /* 0x00007600ff0777ac */ /* 0x000e220008000800 */
[----:B------:R-:W-:-:S02]  /*1370*/  PRMT R71, RZ, 0x7610, R71 ;  /* 0x00007610ff477816 */ /* 0x000fc40000000047 */
[----:B------:R-:W-:Y:S01]  /*1380*/  PRMT R62, RZ, 0x7610, R62 ;  /* 0x00007610ff3e7816 */ /* 0x000fe2000000003e */
[----:B------:R-:W0:Y:S01]  /*1390*/  LDCU UR18, c[0x0][0x3b0] ;  /* 0x00007600ff1277ac */ /* 0x000e220008000800 */
[----:B------:R-:W-:Y:S02]  /*13a0*/  PRMT R69, RZ, 0x7610, R69 ;  /* 0x00007610ff457816 */ /* 0x000fe40000000045 */
[----:B------:R-:W-:Y:S01]  /*13b0*/  PRMT R66, RZ, 0x7610, R66 ;  /* 0x00007610ff427816 */ /* 0x000fe20000000042 */
[----:B------:R-:W0:Y:S01]  /*13c0*/  LDCU UR17, c[0x0][0x3b0] ;  /* 0x00007600ff1177ac */ /* 0x000e220008000800 */
[----:B------:R-:W-:Y:S02]  /*13d0*/  PRMT R65, RZ, 0x7610, R65 ;  /* 0x00007610ff417816 */ /* 0x000fe40000000041 */
[----:B------:R-:W-:Y:S01]  /*13e0*/  PRMT R64, RZ, 0x7610, R64 ;  /* 0x00007610ff407816 */ /* 0x000fe20000000040 */
[----:B------:R-:W0:Y:S01]  /*13f0*/  LDCU UR19, c[0x0][0x3b0] ;  /* 0x00007600ff1377ac */ /* 0x000e220008000800 */
[----:B--2---:R2:W-:Y:S01]  /*1400*/  @P0 STL [R1+0x1d0], R18 ;  /* 0x0001d01201000387 */ /* 0x0045e20000100800 */
[----:B------:R-:W-:-:S03]  /*1410*/  PLOP3.LUT P0, PT, PT, PT, UP1, 0x80, 0x8 ;  /* 0x000000000008781c */ /* 0x000fc60003f0f018 */
[----:B------:R0:W-:Y:S01]  /*1420*/  STL [R1+0x38], R15 ;  /* 0x0000380f01007387 */ /* 0x0001e20000100800 */
[----:B------:R-:W-:Y:S02]  /*1430*/  ISETP.LT.AND P0, PT, R24, UR13, P0 ;  /* 0x0000000d18007c0c */ /* 0x000fe40008701270 */
[C---:B------:R-:W-:Y:S02]  /*1440*/  LEA R24, P5, R13.reuse, R11, 0x1 ;  /* 0x0000000b0d187211 */ /* 0x040fe400078a08ff */
[----:B--2---:R-:W-:Y:S02]  /*1450*/  LOP3.LUT R18, R12, 0x10, RZ, 0xfc, !PT ;  /* 0x000000100c127812 */ /* 0x004fe400078efcff */
[----:B------:R-:W-:Y:S01]  /*1460*/  LEA.HI.X.SX32 R26, R13, R6, 0x1, P5 ;  /* 0x000000060d1a7211 */ /* 0x000fe200028f0eff */
[----:B------:R2:W-:Y:S01]  /*1470*/  STL [R1+0x58], R24 ;  /* 0x0000581801007387 */ /* 0x0005e20000100800 */
[----:B------:R-:W-:Y:S01]  /*1480*/  ISETP.LT.AND P1, PT, R18, UR13, P1 ;  /* 0x0000000d12007c0c */ /* 0x000fe20008f21270 */
[----:B------:R-:W-:-:S02]  /*1490*/  IMAD.U32 R18, RZ, RZ, UR14 ;  /* 0x0000000eff127e24 */ /* 0x000fc4000f8e00ff */
[----:B------:R1:W-:Y:S02]  /*14a0*/  STL [R1+0x34], R31 ;  /* 0x0000341f01007387 */ /* 0x0003e40000100800 */
[----:B------:R-:W-:Y:S02]  /*14b0*/  @P0 IMAD.MOV.U32 R14, RZ, RZ, R15 ;  /* 0x000000ffff0e0224 */ /* 0x000fe400078e000f */
[----:B0-----:R-:W-:Y:S02]  /*14c0*/  @P0 IMAD.MOV.U32 R15, RZ, RZ, R31 ;  /* 0x000000ffff0f0224 */ /* 0x001fe400078e001f */
[----:B------:R-:W-:-:S03]  /*14d0*/  IMAD R16, R18, 0x2, R47 ;  /* 0x0000000212107824 */ /* 0x000fc600078e022f */
[----:B------:R0:W3:Y:S01]  /*14e0*/  @P0 LDG.E.U16 R20, desc[UR24][R14.64] ;  /* 0x000000180e140981 */ /* 0x0000e2000c1e1500 */
[----:B------:R-:W-:Y:S02]  /*14f0*/  IMAD R41, R41, 0x2, R16 ;  /* 0x0000000229297824 */ /* 0x000fe400078e0210 */
[----:B0-----:R-:W-:Y:S02]  /*1500*/  @P1 IMAD.MOV.U32 R14, RZ, RZ, R24 ;  /* 0x000000ffff0e1224 */ /* 0x001fe400078e0018 */
[----:B------:R-:W-:-:S05]  /*1510*/  @P1 IMAD.MOV.U32 R15, RZ, RZ, R26 ;  /* 0x000000ffff0f1224 */ /* 0x000fca00078e001a */
[----:B------:R0:W4:Y:S01]  /*1520*/  @P1 LDG.E.U16 R17, desc[UR24][R14.64] ;  /* 0x000000180e111981 */ /* 0x000122000c1e1500 */
[----:B------:R-:W-:Y:S01]  /*1530*/  IMAD.U32 R13, RZ, RZ, UR14 ;  /* 0x0000000eff0d7e24 */ /* 0x000fe2000f8e00ff */
[C---:B--2---:R-:W-:Y:S02]  /*1540*/  LOP3.LUT R24, R12.reuse, 0x18, RZ, 0xfc, !PT ;  /* 0x000000180c187812 */ /* 0x044fe400078efcff */
[----:B------:R-:W-:Y:S02]  /*1550*/  PLOP3.LUT P0, PT, PT, PT, UP1, 0x80, 0x8 ;  /* 0x000000000008781c */ /* 0x000fe40003f0f018 */
[----:B------:R-:W-:Y:S02]  /*1560*/  LOP3.LUT R18, R12, 0x20, RZ, 0xfc, !PT ;  /* 0x000000200c127812 */ /* 0x000fe400078efcff */
[----:B------:R-:W-:Y:S02]  /*1570*/  ISETP.LT.AND P0, PT, R24, UR13, P0 ;  /* 0x0000000d18007c0c */ /* 0x000fe40008701270 */
[----:B------:R-:W-:-:S02]  /*1580*/  PLOP3.LUT P1, PT, PT, PT, UP1, 0x80, 0x8 ;  /* 0x000000000008781c */ /* 0x000fc40003f2f018 */
[----:B0-----:R-:W-:Y:S02]  /*1590*/  LEA R14, P4, R16, R11, 0x1 ;  /* 0x0000000b100e7211 */ /* 0x001fe400078808ff */
[----:B------:R-:W-:Y:S01]  /*15a0*/  ISETP.LT.AND P1, PT, R18, UR13, P1 ;  /* 0x0000000d12007c0c */ /* 0x000fe20008f21270 */
[----:B------:R-:W-:Y:S01]  /*15b0*/  IMAD.U32 R15, RZ, RZ, UR14 ;  /* 0x0000000eff0f7e24 */ /* 0x000fe2000f8e00ff */
[----:B-1----:R-:W-:Y:S01]  /*15c0*/  LEA.HI.X.SX32 R31, R16, R6, 0x1, P4 ;  /* 0x00000006101f7211 */ /* 0x002fe200020f0eff */
[----:B---3--:R0:W-:Y:S04]  /*15d0*/  STL [R1+0x1cc], R20 ;  /* 0x0001cc1401007387 */ /* 0x0081e80000100800 */
[----:B------:R-:W-:Y:S01]  /*15e0*/  STL [R1+0x54], R26 ;  /* 0x0000541a01007387 */ /* 0x000fe20000100800 */
[----:B0-----:R-:W-:-:S04]  /*15f0*/  IMAD.U32 R20, RZ, RZ, UR14 ;  /* 0x0000000eff147e24 */ /* 0x001fc8000f8e00ff */
[----:B------:R-:W-:-:S04]  /*1600*/  IMAD R20, R20, 0x2, R41 ;  /* 0x0000000214147824 */ /* 0x000fc800078e0229 */
[----:B------:R-:W-:Y:S01]  /*1610*/  IMAD R13, R13, 0x4, R20 ;  /* 0x000000040d0d7824 */ /* 0x000fe200078e0214 */
[----:B----4-:R0:W-:Y:S03]  /*1620*/  STL [R1+0x20c], R17 ;  /* 0x00020c1101007387 */ /* 0x0101e60000100800 */
[----:B------:R-:W-:Y:S02]  /*1630*/  IMAD R40, R40, 0x2, R13 ;  /* 0x0000000228287824 */ /* 0x000fe400078e020d */
[----:B0-----:R-:W-:-:S04]  /*1640*/  IMAD.U32 R17, RZ, RZ, UR14 ;  /* 0x0000000eff117e24 */ /* 0x001fc8000f8e00ff */
[----:B------:R-:W-:Y:S01]  /*1650*/  IMAD R17, R17, 0x2, R40 ;  /* 0x0000000211117824 */ /* 0x000fe200078e0228 */
[----:B------:R-:W-:-:S03]  /*1660*/  LEA R24, P5, R13, R11, 0x1 ;  /* 0x0000000b0d187211 */ /* 0x000fc600078a08ff */
[----:B------:R-:W-:Y:S01]  /*1670*/  IMAD R48, R48, 0x2, R17 ;  /* 0x0000000230307824 */ /* 0x000fe200078e0211 */
[----:B------:R-:W-:-:S03]  /*1680*/  LEA.HI.X.SX32 R26, R13, R6, 0x1, P5 ;  /* 0x000000060d1a7211 */ /* 0x000fc600028f0eff */
[----:B------:R-:W-:Y:S02]  /*1690*/  IMAD R18, R15, 0x2, R48 ;  /* 0x000000020f127824 */ /* 0x000fe400078e0230 */
[----:B------:R-:W-:Y:S01]  /*16a0*/  @P0 IMAD.MOV.U32 R15, RZ, RZ, R31 ;  /* 0x000000ffff0f0224 */ /* 0x000fe200078e001f */
[----:B------:R0:W-:Y:S04]  /*16b0*/  STL [R1+0x78], R14 ;  /* 0x0000780e01007387 */ /* 0x0001e80000100800 */
[----:B------:R0:W2:Y:S02]  /*16c0*/  @P0 LDG.E.U16 R28, desc[UR24][R14.64] ;  /* 0x000000180e1c0981 */ /* 0x0000a4000c1e1500 */
[----:B0-----:R-:W-:Y:S02]  /*16d0*/  @P1 IMAD.MOV.U32 R14, RZ, RZ, R24 ;  /* 0x000000ffff0e1224 */ /* 0x001fe400078e0018 */
[----:B------:R-:W-:-:S05]  /*16e0*/  @P1 IMAD.MOV.U32 R15, RZ, RZ, R26 ;  /* 0x000000ffff0f1224 */ /* 0x000fca00078e001a */
[----:B------:R0:W3:Y:S01]  /*16f0*/  @P1 LDG.E.U16 R19, desc[UR24][R14.64] ;  /* 0x000000180e131981 */ /* 0x0000e2000c1e1500 */
[----:B------:R-:W-:Y:S02]  /*1700*/  IMAD.U32 R16, RZ, RZ, UR14 ;  /* 0x0000000eff107e24 */ /* 0x000fe4000f8e00ff */
[----:B------:R-:W-:Y:S01]  /*1710*/  IMAD R39, R39, 0x2, R18 ;  /* 0x0000000227277824 */ /* 0x000fe200078e0212 */
[----:B------:R1:W-:Y:S01]  /*1720*/  STL [R1+0x98], R24 ;  /* 0x0000981801007387 */ /* 0x0003e20000100800 */
[----:B------:R-:W-:Y:S02]  /*1730*/  IMAD.U32 R13, RZ, RZ, UR14 ;  /* 0x0000000eff0d7e24 */ /* 0x000fe4000f8e00ff */
[----:B------:R-:W-:Y:S01]  /*1740*/  IMAD R16, R16, 0x2, R39 ;  /* 0x0000000210107824 */ /* 0x000fe200078e0227 */
[----:B------:R-:W-:Y:S01]  /*1750*/  STL [R1+0x74], R31 ;  /* 0x0000741f01007387 */ /* 0x000fe20000100800 */
[----:B------:R-:W-:Y:S02]  /*1760*/  PLOP3.LUT P0, PT, PT, PT, UP1, 0x80, 0x8 ;  /* 0x000000000008781c */ /* 0x000fe40003f0f018 */
[----:B------:R-:W-:Y:S01]  /*1770*/  IMAD R13, R13, 0x4, R16 ;  /* 0x000000040d0d7824 */ /* 0x000fe200078e0210 */
[----:B------:R4:W-:Y:S01]  /*1780*/  STL [R1+0x94], R26 ;  /* 0x0000941a01007387 */ /* 0x0009e20000100800 */
[----:B------:R-:W-:-:S02]  /*1790*/  PLOP3.LUT P1, PT, PT, PT, UP1, 0x80, 0x8 ;  /* 0x000000000008781c */ /* 0x000fc40003f2f018 */
[----:B------:R-:W-:Y:S01]  /*17a0*/  IMAD R38, R38, 0x2, R13 ;  /* 0x0000000226267824 */ /* 0x000fe200078e020d */
[C---:B-1----:R-:W-:Y:S02]  /*17b0*/  LOP3.LUT R24, R12.reuse, 0x30, RZ, 0xfc, !PT ;  /* 0x000000300c187812 */ /* 0x042fe400078efcff */
[----:B----4-:R-:W-:-:S04]  /*17c0*/  LOP3.LUT R26, R12, 0x28, RZ, 0xfc, !PT ;  /* 0x000000280c1a7812 */ /* 0x010fc800078efcff */
[----:B------:R-:W-:Y:S02]  /*17d0*/  ISETP.LT.AND P0, PT, R26, UR13, P0 ;  /* 0x0000000d1a007c0c */ /* 0x000fe40008701270 */
[-C--:B0-----:R-:W-:Y:S02]  /*17e0*/  LEA R14, P4, R18, R11.reuse, 0x1 ;  /* 0x0000000b120e7211 */ /* 0x081fe400078808ff */
[----:B------:R-:W-:Y:S02]  /*17f0*/  ISETP.LT.AND P1, PT, R24, UR13, P1 ;  /* 0x0000000d18007c0c */ /* 0x000fe40008f21270 */
[----:B------:R-:W-:Y:S02]  /*1800*/  LEA.HI.X.SX32 R31, R18, R6, 0x1, P4 ;  /* 0x00000006121f7211 */ /* 0x000fe400020f0eff */
[----:B------:R-:W-:-:S05]  /*1810*/  LEA R26, P5, R13, R11, 0x1 ;  /* 0x0000000b0d1a7211 */ /* 0x000fca00078a08ff */
[----:B------:R-:W-:Y:S01]  /*1820*/  @P0 IMAD.MOV.U32 R18, RZ, RZ, R14 ;  /* 0x000000ffff120224 */ /* 0x000fe200078e000e */
[----:B---3--:R0:W-:Y:S02]  /*1830*/  STL [R1+0x250], R19 ;  /* 0x0002501301007387 */ /* 0x0081e40000100800 */
[----:B0-----:R-:W-:-:S04]  /*1840*/  IMAD.U32 R19, RZ, RZ, UR14 ;  /* 0x0000000eff137e24 */ /* 0x001fc8000f8e00ff */
[----:B------:R-:W-:-:S04]  /*1850*/  IMAD R15, R19, 0x2, R38 ;  /* 0x00000002130f7824 */ /* 0x000fc800078e0226 */
[----:B------:R-:W-:Y:S01]  /*1860*/  IMAD R50, R50, 0x2, R15 ;  /* 0x0000000232327824 */ /* 0x000fe200078e020f */
[----:B------:R-:W-:Y:S03]  /*1870*/  STL [R1+0x4b8], R14 ;  /* 0x0004b80e01007387 */ /* 0x000fe60000100800 */
[----:B------:R-:W-:Y:S01]  /*1880*/  IMAD R24, R19, 0x2, R50 ;  /* 0x0000000213187824 */ /* 0x000fe200078e0232 */
[----:B--2---:R0:W-:Y:S01]  /*1890*/  STL [R1+0x1d4], R28 ;  /* 0x0001d41c01007387 */ /* 0x0041e20000100800 */
[----:B------:R-:W-:-:S05]  /*18a0*/  @P0 IMAD.MOV.U32 R19, RZ, RZ, R31 ;  /* 0x000000ffff130224 */ /* 0x000fca00078e001f */
[----:B------:R1:W2:Y:S01]  /*18b0*/  @P0 LDG.E.U16 R30, desc[UR24][R18.64] ;  /* 0x00000018121e0981 */ /* 0x0002a2000c1e1500 */
[----:B0-----:R-:W-:Y:S01]  /*18c0*/  LEA.HI.X.SX32 R28, R13, R6, 0x1, P5 ;  /* 0x000000060d1c7211 */ /* 0x001fe200028f0eff */
[----:B-1----:R-:W-:-:S04]  /*18d0*/  @P1 IMAD.MOV.U32 R18, RZ, RZ, R26 ;  /* 0x000000ffff121224 */ /* 0x002fc800078e001a */
[----:B------:R-:W-:-:S05]  /*18e0*/  @P1 IMAD.MOV.U32 R19, RZ, RZ, R28 ;  /* 0x000000ffff131224 */ /* 0x000fca00078e001c */
[----:B------:R0:W3:Y:S01]  /*18f0*/  @P1 LDG.E.U16 R25, desc[UR24][R18.64] ;  /* 0x0000001812191981 */ /* 0x0000e2000c1e1500 */
[----:B------:R-:W-:Y:S02]  /*1900*/  IMAD.U32 R14, RZ, RZ, UR14 ;  /* 0x0000000eff0e7e24 */ /* 0x000fe4000f8e00ff */
[----:B------:R-:W-:Y:S01]  /*1910*/  IMAD R37, R37, 0x2, R24 ;  /* 0x0000000225257824 */ /* 0x000fe200078e0218 */
[----:B------:R1:W-:Y:S01]  /*1920*/  STL [R1+0x4d8], R26 ;  /* 0x0004d81a01007387 */ /* 0x0003e20000100800 */
[----:B------:R-:W-:-:S03]  /*1930*/  IMAD.U32 R13, RZ, RZ, UR14 ;  /* 0x0000000eff0d7e24 */ /* 0x000fc6000f8e00ff */
[----:B------:R-:W-:Y:S01]  /*1940*/  STL [R1+0x4b4], R31 ;  /* 0x0004b41f01007387 */ /* 0x000fe20000100800 */
[----:B------:R-:W-:Y:S01]  /*1950*/  IMAD R14, R14, 0x2, R37 ;  /* 0x000000020e0e7824 */ /* 0x000fe200078e0225 */
[----:B------:R-:W-:Y:S02]  /*1960*/  PLOP3.LUT P0, PT, PT, PT, UP1, 0x80, 0x8 ;  /* 0x000000000008781c */ /* 0x000fe40003f0f018 */
[----:B------:R-:W-:Y:S01]  /*1970*/  STL [R1+0x4d4], R28 ;  /* 0x0004d41c01007387 */ /* 0x000fe20000100800 */
[----:B------:R-:W-:Y:S01]  /*1980*/  PLOP3.LUT P1, PT, PT, PT, UP1, 0x80, 0x8 ;  /* 0x000000000008781c */ /* 0x000fe20003f2f018 */
[----:B-1----:R-:W-:Y:S01]  /*1990*/  IMAD R26, R13, 0x4, R14 ;  /* 0x000000040d1a7824 */ /* 0x002fe200078e020e */
[----:B0-----:R-:W-:-:S04]  /*19a0*/  LEA R18, P4, R24, R11, 0x1 ;  /* 0x0000000b18127211 */ /* 0x001fc800078808ff */
[----:B------:R-:W-:Y:S01]  /*19b0*/  LEA.HI.X.SX32 R19, R24, R6, 0x1, P4 ;  /* 0x0000000618137211 */ /* 0x000fe200020f0eff */
[----:B--2---:R0:W-:Y:S02]  /*19c0*/  STL [R1+0x24c], R30 ;  /* 0x00024c1e01007387 */ /* 0x0041e40000100800 */
[----:B0-----:R-:W-:Y:S02]  /*19d0*/  LOP3.LUT R30, R12, 0x38, RZ, 0xfc, !PT ;  /* 0x000000380c1e7812 */ /* 0x001fe400078efcff */
[----:B---3--:R0:W-:Y:S02]  /*19e0*/  STL [R1+0x290], R25 ;  /* 0x0002901901007387 */ /* 0x0081e40000100800 */
[----:B------:R-:W-:Y:S02]  /*19f0*/  ISETP.LT.AND P0, PT, R30, UR13, P0 ;  /* 0x0000000d1e007c0c */ /* 0x000fe40008701270 */
[----:B0-----:R-:W-:-:S04]  /*1a00*/  LOP3.LUT R25, R12, 0x40, RZ, 0xfc, !PT ;  /* 0x000000400c197812 */ /* 0x001fc800078efcff */
[----:B------:R-:W-:Y:S01]  /*1a10*/  ISETP.LT.AND P1, PT, R25, UR13, P1 ;  /* 0x0000000d19007c0c */ /* 0x000fe20008f21270 */
[----:B------:R0:W-:Y:S01]  /*1a20*/  STL [R1+0x4f8], R18 ;  /* 0x0004f81201007387 */ /* 0x0001e20000100800 */
[----:B------:R-:W-:-:S05]  /*1a30*/  LEA R30, P5, R26, R11, 0x1 ;  /* 0x0000000b1a1e7211 */ /* 0x000fca00078a08ff */
[----:B------:R0:W2:Y:S01]  /*1a40*/  @P0 LDG.E.U16 R27, desc[UR24][R18.64] ;  /* 0x00000018121b0981 */ /* 0x0000a2000c1e1500 */
[----:B------:R-:W-:-:S03]  /*1a50*/  LEA.HI.X.SX32 R31, R26, R6, 0x1, P5 ;  /* 0x000000061a1f7211 */ /* 0x000fc600028f0eff */
[----:B------:R-:W-:Y:S04]  /*1a60*/  STL [R1+0x518], R30 ;  /* 0x0005181e01007387 */ /* 0x000fe80000100800 */
[----:B------:R1:W-:Y:S01]  /*1a70*/  STL [R1+0x4f4], R19 ;  /* 0x0004f41301007387 */ /* 0x0003e20000100800 */
[----:B0-----:R-:W-:Y:S02]  /*1a80*/  @P1 IMAD.MOV.U32 R18, RZ, RZ, R30 ;  /* 0x000000ffff121224 */ /* 0x001fe400078e001e */
[----:B-1----:R-:W-:-:S05]  /*1a90*/  @P1 IMAD.MOV.U32 R19, RZ, RZ, R31 ;  /* 0x000000ffff131224 */ /* 0x002fca00078e001f */
[----:B------:R0:W3:Y:S01]  /*1aa0*/  @P1 LDG.E.U16 R29, desc[UR24][R18.64] ;  /* 0x00000018121d1981 */ /* 0x0000e2000c1e1500 */
[----:B------:R-:W-:Y:S02]  /*1ab0*/  IMAD.U32 R28, RZ, RZ, UR14 ;  /* 0x0000000eff1c7e24 */ /* 0x000fe4000f8e00ff */
[----:B------:R-:W-:-:S04]  /*1ac0*/  IMAD R35, R35, 0x2, R26 ;  /* 0x0000000223237824 */ /* 0x000fc800078e021a */
[----:B------:R-:W-:Y:S02]  /*1ad0*/  IMAD R13, R28, 0x2, R35 ;  /* 0x000000021c0d7824 */ /* 0x000fe400078e0223 */
[----:B------:R-:W-:Y:S02]  /*1ae0*/  IMAD.U32 R25, RZ, RZ, UR14 ;  /* 0x0000000eff197e24 */ /* 0x000fe4000f8e00ff */
[----:B------:R-:W-:-:S04]  /*1af0*/  IMAD R52, R52, 0x2, R13 ;  /* 0x0000000234347824 */ /* 0x000fc800078e020d */
[----:B------:R-:W-:-:S04]  /*1b00*/  IMAD R25, R25, 0x2, R52 ;  /* 0x0000000219197824 */ /* 0x000fc800078e0234 */
[----:B------:R-:W-:Y:S01]  /*1b10*/  IMAD R32, R32, 0x2, R25 ;  /* 0x0000000220207824 */ /* 0x000fe200078e0219 */
[----:B------:R-:W-:Y:S02]  /*1b20*/  PLOP3.LUT P0, PT, PT, PT, UP1, 0x80, 0x8 ;  /* 0x000000000008781c */ /* 0x000fe40003f0f018 */
[----:B------:R-:W-:Y:S02]  /*1b30*/  LOP3.LUT R30, R12, 0x50, RZ, 0xfc, !PT ;  /* 0x000000500c1e7812 */ /* 0x000fe400078efcff */
[----:B------:R-:W-:Y:S02]  /*1b40*/  PLOP3.LUT P1, PT, PT, PT, UP1, 0x80, 0x8 ;  /* 0x000000000008781c */ /* 0x000fe40003f2f018 */
[----:B------:R-:W-:Y:S02]  /*1b50*/  ISETP.LT.AND P0, PT, R33, UR13, P0 ;  /* 0x0000000d21007c0c */ /* 0x000fe40008701270 */
[----:B------:R-:W-:Y:S02]  /*1b60*/  ISETP.LT.AND P1, PT, R30, UR13, P1 ;  /* 0x0000000d1e007c0c */ /* 0x000fe40008f21270 */
[----:B0-----:R-:W-:-:S04]  /*1b70*/  LEA R18, P4, R25, R11, 0x1 ;  /* 0x0000000b19127211 */ /* 0x001fc800078808ff */
[----:B------:R-:W-:-:S05]  /*1b80*/  LEA.HI.X.SX32 R19, R25, R6, 0x1, P4 ;  /* 0x0000000619137211 */ /* 0x000fca00020f0eff */
[----:B------:R0:W4:Y:S04]  /*1b90*/  @P0 LDG.E.U16 R44, desc[UR24][R18.64] ;  /* 0x00000018122c0981 */ /* 0x000128000c1e1500 */
[----:B--2---:R1:W-:Y:S04]  /*1ba0*/  STL [R1+0x28c], R27 ;  /* 0x00028c1b01007387 */ /* 0x0043e80000100800 */
[----:B------:R-:W-:Y:S01]  /*1bb0*/  STL [R1+0x514], R31 ;  /* 0x0005141f01007387 */ /* 0x000fe20000100800 */
[----:B-1----:R-:W-:-:S04]  /*1bc0*/  IMAD.U32 R27, RZ, RZ, UR14 ;  /* 0x0000000eff1b7e24 */ /* 0x002fc8000f8e00ff */
[----:B------:R-:W-:Y:S01]  /*1bd0*/  IMAD R24, R27, 0x2, R32 ;  /* 0x000000021b187824 */ /* 0x000fe200078e0220 */
[----:B---3--:R1:W-:Y:S02]  /*1be0*/  STL [R1+0x2d0], R29 ;  /* 0x0002d01d01007387 */ /* 0x0083e40000100800 */
[----:B-1----:R-:W-:-:S04]  /*1bf0*/  IMAD.U32 R29, RZ, RZ, UR14 ;  /* 0x0000000eff1d7e24 */ /* 0x002fc8000f8e00ff */
[----:B------:R-:W-:-:S05]  /*1c00*/  IMAD R27, R29, 0x4, R24 ;  /* 0x000000041d1b7824 */ /* 0x000fca00078e0218 */
[C---:B------:R-:W-:Y:S01]  /*1c10*/  LEA R33, P5, R27.reuse, R11, 0x1 ;  /* 0x0000000b1b217211 */ /* 0x040fe200078a08ff */
[----:B------:R0:W-:Y:S03]  /*1c20*/  STL [R1+0x538], R18 ;  /* 0x0005381201007387 */ /* 0x0001e60000100800 */
[----:B------:R-:W-:Y:S01]  /*1c30*/  LEA.HI.X.SX32 R34, R27, R6, 0x1, P5 ;  /* 0x000000061b227211 */ /* 0x000fe200028f0eff */
[----:B------:R-:W-:Y:S01]  /*1c40*/  STL [R1+0x558], R33 ;  /* 0x0005582101007387 */ /* 0x000fe20000100800 */
[----:B------:R-:W-:-:S03]  /*1c50*/  PRMT R29, RZ, 0x7610, R29 ;  /* 0x00007610ff1d7816 */ /* 0x000fc6000000001d */
[----:B------:R1:W-:Y:S01]  /*1c60*/  STL [R1+0x534], R19 ;  /* 0x0005341301007387 */ /* 0x0003e20000100800 */
[----:B0-----:R-:W-:Y:S02]  /*1c70*/  @P1 IMAD.MOV.U32 R18, RZ, RZ, R33 ;  /* 0x000000ffff121224 */ /* 0x001fe400078e0021 */
[----:B-1----:R-:W-:-:S05]  /*1c80*/  @P1 IMAD.MOV.U32 R19, RZ, RZ, R34 ;  /* 0x000000ffff131224 */ /* 0x002fca00078e0022 */
[----:B------:R0:W2:Y:S01]  /*1c90*/  @P1 LDG.E.U16 R29, desc[UR24][R18.64] ;  /* 0x00000018121d1981 */ /* 0x0000a2000c1e1500 */
[----:B------:R-:W-:-:S04]  /*1ca0*/  IMAD.U32 R26, RZ, RZ, UR14 ;  /* 0x0000000eff1a7e24 */ /* 0x000fc8000f8e00ff */
[----:B------:R-:W-:-:S04]  /*1cb0*/  IMAD R31, R26, 0x2, R27 ;  /* 0x000000021a1f7824 */ /* 0x000fc800078e021b */
[----:B------:R-:W-:-:S04]  /*1cc0*/  IMAD R36, R36, 0x2, R31 ;  /* 0x0000000224247824 */ /* 0x000fc800078e021f */
[----:B------:R-:W-:Y:S02]  /*1cd0*/  IMAD R53, R53, 0x2, R36 ;  /* 0x0000000235357824 */ /* 0x000fe400078e0224 */
[----:B------:R-:W-:Y:S02]  /*1ce0*/  IMAD.U32 R30, RZ, RZ, UR14 ;  /* 0x0000000eff1e7e24 */ /* 0x000fe4000f8e00ff */
[----:B------:R-:W-:Y:S01]  /*1cf0*/  IMAD R26, R26, 0x2, R53 ;  /* 0x000000021a1a7824 */ /* 0x000fe200078e0235 */
[----:B------:R1:W-:Y:S01]  /*1d00*/  STL [R1+0x554], R34 ;  /* 0x0005542201007387 */ /* 0x0003e20000100800 */
[----:B------:R-:W-:Y:S01]  /*1d10*/  IMAD.U32 R25, RZ, RZ, UR14 ;  /* 0x0000000eff197e24 */ /* 0x000fe2000f8e00ff */
[----:B------:R-:W-:Y:S01]  /*1d20*/  PLOP3.LUT P0, PT, PT, PT, UP1, 0x80, 0x8 ;  /* 0x000000000008781c */ /* 0x000fe20003f0f018 */
[----:B------:R-:W-:Y:S02]  /*1d30*/  IMAD R30, R30, 0x2, R26 ;  /* 0x000000021e1e7824 */ /* 0x000fe400078e021a */
[----:B0-----:R-:W-:-:S02]  /*1d40*/  IMAD.U32 R18, RZ, RZ, UR14 ;  /* 0x0000000eff127e24 */ /* 0x001fc4000f8e00ff */
[----:B------:R-:W-:Y:S01]  /*1d50*/  IMAD R25, R25, 0x2, R30 ;  /* 0x0000000219197824 */ /* 0x000fe200078e021e */
[----:B-1----:R-:W-:-:S03]  /*1d60*/  LOP3.LUT R34, R12, 0x58, RZ, 0xfc, !PT ;  /* 0x000000580c227812 */ /* 0x002fc600078efcff */
[----:B------:R-:W-:Y:S01]  /*1d70*/  IMAD R18, R18, 0x4, R25 ;  /* 0x0000000412127824 */ /* 0x000fe200078e0219 */
[----:B------:R-:W-:Y:S02]  /*1d80*/  ISETP.LT.AND P0, PT, R34, UR13, P0 ;  /* 0x0000000d22007c0c */ /* 0x000fe40008701270 */
[----:B------:R-:W-:Y:S02]  /*1d90*/  PLOP3.LUT P1, PT, PT, PT, UP1, 0x80, 0x8 ;  /* 0x000000000008781c */ /* 0x000fe40003f2f018 */
[-C--:B------:R-:W-:Y:S01]  /*1da0*/  LEA R19, P4, R26, R11.reuse, 0x1 ;  /* 0x0000000b1a137211 */ /* 0x080fe200078808ff */
[----:B------:R-:W-:Y:S01]  /*1db0*/  IMAD.U32 R27, RZ, RZ, UR14 ;  /* 0x0000000eff1b7e24 */ /* 0x000fe2000f8e00ff */
[----:B------:R-:W-:Y:S02]  /*1dc0*/  LEA R34, P5, R18, R11, 0x1 ;  /* 0x0000000b12227211 */ /* 0x000fe400078a08ff */
[----:B------:R-:W-:Y:S01]  /*1dd0*/  LEA.HI.X.SX32 R70, R26, R6, 0x1, P4 ;  /* 0x000000061a467211 */ /* 0x000fe200020f0eff */
[----:B------:R-:W-:Y:S01]  /*1de0*/  IMAD R27, R27, 0x2, R18 ;  /* 0x000000021b1b7824 */ /* 0x000fe200078e0212 */
[----:B------:R-:W-:Y:S01]  /*1df0*/  PRMT R28, RZ, 0x7610, R28 ;  /* 0x00007610ff1c7816 */ /* 0x000fe2000000001c */
[----:B--2---:R0:W-:Y:S02]  /*1e00*/  STL [R1+0x310], R29 ;  /* 0x0003101d01007387 */ /* 0x0041e40000100800 */
[----:B0-----:R-:W-:-:S02]  /*1e10*/  LOP3.LUT R29, R12, 0x60, RZ, 0xfc, !PT ;  /* 0x000000600c1d7812 */ /* 0x001fc400078efcff */
[----:B------:R-:W-:Y:S02]  /*1e20*/  STL [R1+0x580], R19 ;  /* 0x0005801301007387 */ /* 0x000fe40000100800 */
[----:B------:R-:W-:Y:S02]  /*1e30*/  ISETP.LT.AND P1, PT, R29, UR13, P1 ;  /* 0x0000000d1d007c0c */ /* 0x000fe40008f21270 */
[----:B----4-:R0:W-:Y:S02]  /*1e40*/  STL [R1+0x2cc], R44 ;  /* 0x0002cc2c01007387 */ /* 0x0101e40000100800 */
[----:B0-----:R-:W-:Y:S01]  /*1e50*/  LEA.HI.X.SX32 R44, R18, R6, 0x1, P5 ;  /* 0x00000006122c7211 */ /* 0x001fe200028f0eff */
[----:B------:R-:W-:Y:S02]  /*1e60*/  @P0 IMAD.MOV.U32 R18, RZ, RZ, R19 ;  /* 0x000000ffff120224 */ /* 0x000fe400078e0013 */
[----:B------:R-:W-:-:S05]  /*1e70*/  @P0 IMAD.MOV.U32 R19, RZ, RZ, R70 ;  /* 0x000000ffff130224 */ /* 0x000fca00078e0046 */
[----:B------:R0:W2:Y:S02]  /*1e80*/  @P0 LDG.E.U16 R45, desc[UR24][R18.64] ;  /* 0x00000018122d0981 */ /* 0x0000a4000c1e1500 */
[----:B0-----:R-:W-:Y:S02]  /*1e90*/  @P1 IMAD.MOV.U32 R18, RZ, RZ, R34 ;  /* 0x000000ffff121224 */ /* 0x001fe400078e0022 */
[----:B------:R-:W-:-:S05]  /*1ea0*/  @P1 IMAD.MOV.U32 R19, RZ, RZ, R44 ;  /* 0x000000ffff131224 */ /* 0x000fca00078e002c */
[----:B------:R0:W3:Y:S01]  /*1eb0*/  @P1 LDG.E.U16 R28, desc[UR24][R18.64] ;  /* 0x00000018121c1981 */ /* 0x0000e2000c1e1500 */
[----:B------:R-:W-:-:S04]  /*1ec0*/  IMAD.U32 R33, RZ, RZ, UR14 ;  /* 0x0000000eff217e24 */ /* 0x000fc8000f8e00ff */
[----:B------:R-:W-:-:S04]  /*1ed0*/  IMAD R33, R33, 0x2, R27 ;  /* 0x0000000221217824 */ /* 0x000fc800078e021b */
[----:B------:R-:W-:Y:S02]  /*1ee0*/  IMAD R51, R51, 0x2, R33 ;  /* 0x0000000233337824 */ /* 0x000fe400078e0221 */
[----:B------:R-:W-:Y:S02]  /*1ef0*/  IMAD.U32 R29, RZ, RZ, UR14 ;  /* 0x0000000eff1d7e24 */ /* 0x000fe4000f8e00ff */
[----:B------:R-:W-:Y:S01]  /*1f00*/  IMAD R49, R49, 0x2, R51 ;  /* 0x0000000231317824 */ /* 0x000fe200078e0233 */
[----:B------:R1:W-:Y:S01]  /*1f10*/  STL [R1+0x5b8], R34 ;  /* 0x0005b82201007387 */ /* 0x0003e20000100800 */
[----:B------:R-:W-:Y:S02]  /*1f20*/  IMAD.U32 R26, RZ, RZ, UR14 ;  /* 0x0000000eff1a7e24 */ /* 0x000fe4000f8e00ff */
[----:B------:R-:W-:Y:S01]  /*1f30*/  IMAD R29, R29, 0x2, R49 ;  /* 0x000000021d1d7824 */ /* 0x000fe200078e0231 */
[----:B------:R-:W-:Y:S01]  /*1f40*/  STL [R1+0x57c], R70 ;  /* 0x00057c4601007387 */ /* 0x000fe20000100800 */
[----:B------:R-:W-:-:S02]  /*1f50*/  PLOP3.LUT P0, PT, PT, PT, UP1, 0x80, 0x8 ;  /* 0x000000000008781c */ /* 0x000fc40003f0f018 */
[----:B------:R-:W-:Y:S01]  /*1f60*/  IMAD R26, R26, 0x2, R29 ;  /* 0x000000021a1a7824 */ /* 0x000fe200078e021d */
[----:B------:R4:W-:Y:S01]  /*1f70*/  STL [R1+0x5b4], R44 ;  /* 0x0005b42c01007387 */ /* 0x0009e20000100800 */
[----:B-1----:R-:W-:-:S04]  /*1f80*/  LOP3.LUT R34, R12, 0x68, RZ, 0xfc, !PT ;  /* 0x000000680c227812 */ /* 0x002fc800078efcff */
[----:B------:R-:W-:Y:S01]  /*1f90*/  ISETP.LT.AND P0, PT, R34, UR13, P0 ;  /* 0x0000000d22007c0c */ /* 0x000fe20008701270 */
[----:B----4-:R-:W-:-:S04]  /*1fa0*/  IMAD.U32 R44, RZ, RZ, UR14 ;  /* 0x0000000eff2c7e24 */ /* 0x010fc8000f8e00ff */
[----:B------:R-:W-:Y:S01]  /*1fb0*/  IMAD R44, R44, 0x4, R26 ;  /* 0x000000042c2c7824 */ /* 0x000fe200078e021a */
[C---:B0-----:R-:W-:Y:S01]  /*1fc0*/  LEA R19, P1, R49.reuse, R11, 0x1 ;  /* 0x0000000b31137211 */ /* 0x041fe200078208ff */
[----:B------:R-:W-:Y:S02]  /*1fd0*/  IMAD.U32 R34, RZ, RZ, UR14 ;  /* 0x0000000eff227e24 */ /* 0x000fe4000f8e00ff */
[----:B------:R-:W-:Y:S01]  /*1fe0*/  IMAD.U32 R18, RZ, RZ, UR14 ;  /* 0x0000000eff127e24 */ /* 0x000fe2000f8e00ff */
[----:B------:R-:W-:Y:S01]  /*1ff0*/  LEA.HI.X.SX32 R78, R49, R6, 0x1, P1 ;  /* 0x00000006314e7211 */ /* 0x000fe200008f0eff */
[----:B---3--:R0:W-:Y:S02]  /*2000*/  STL [R1+0x34c], R28 ;  /* 0x00034c1c01007387 */ /* 0x0081e40000100800 */
[----:B0-----:R-:W-:-:S04]  /*2010*/  IMAD.U32 R28, RZ, RZ, UR14 ;  /* 0x0000000eff1c7e24 */ /* 0x001fc8000f8e00ff */
[----:B------:R-:W-:-:S04]  /*2020*/  IMAD R28, R28, 0x2, R44 ;  /* 0x000000021c1c7824 */ /* 0x000fc800078e022c */
[----:B------:R-:W-:Y:S01]  /*2030*/  IMAD R34, R34, 0x2, R28 ;  /* 0x0000000222227824 */ /* 0x000fe200078e021c */
[----:B--2---:R-:W-:Y:S03]  /*2040*/  STL [R1+0x30c], R45 ;  /* 0x00030c2d01007387 */ /* 0x004fe60000100800 */
[----:B------:R-:W-:Y:S01]  /*2050*/  IMAD R49, R18, 0x2, R34 ;  /* 0x0000000212317824 */ /* 0x000fe200078e0222 */
[----:B------:R0:W-:Y:S01]  /*2060*/  STL [R1+0x5d0], R19 ;  /* 0x0005d01301007387 */ /* 0x0001e20000100800 */
[----:B------:R-:W-:Y:S02]  /*2070*/  @P0 IMAD.MOV.U32 R18, RZ, RZ, R19 ;  /* 0x000000ffff120224 */ /* 0x000fe400078e0013 */
[----:B0-----:R-:W-:-:S05]  /*2080*/  @P0 IMAD.MOV.U32 R19, RZ, RZ, R78 ;  /* 0x000000ffff130224 */ /* 0x001fca00078e004e */
[----:B------:R0:W2:Y:S01]  /*2090*/  @P0 LDG.E.U16 R76, desc[UR24][R18.64] ;  /* 0x00000018124c0981 */ /* 0x0000a2000c1e1500 */
[----:B------:R-:W-:Y:S01]  /*20a0*/  PLOP3.LUT P1, PT, PT, PT, UP1, 0x80, 0x8 ;  /* 0x000000000008781c */ /* 0x000fe20003f2f018 */
[----:B------:R-:W-:Y:S01]  /*20b0*/  IMAD.U32 R45, RZ, RZ, UR14 ;  /* 0x0000000eff2d7e24 */ /* 0x000fe2000f8e00ff */
[----:B------:R-:W-:Y:S02]  /*20c0*/  LOP3.LUT R70, R12, 0x78, RZ, 0xfc, !PT ;  /* 0x000000780c467812 */ /* 0x000fe400078efcff */
[----:B------:R-:W-:Y:S02]  /*20d0*/  PLOP3.LUT P4, PT, PT, PT, UP1, 0x80, 0x8 ;  /* 0x000000000008781c */ /* 0x000fe40003f8f018 */
[----:B------:R-:W-:Y:S01]  /*20e0*/  ISETP.LT.AND P0, PT, R75, UR13, P1 ;  /* 0x0000000d4b007c0c */ /* 0x000fe20008f01270 */
[----:B------:R1:W-:Y:S01]  /*20f0*/  STL [R1+0x5cc], R78 ;  /* 0x0005cc4e01007387 */ /* 0x0003e20000100800 */
[----:B------:R-:W-:Y:S01]  /*2100*/  ISETP.LT.AND P1, PT, R70, UR13, P4 ;  /* 0x0000000d46007c0c */ /* 0x000fe2000a721270 */
[----:B0-----:R-:W-:-:S05]  /*2110*/  IMAD R19, R45, 0x2, R49 ;  /* 0x000000022d137824 */ /* 0x001fca00078e0231 */
[-C--:B------:R-:W-:Y:S02]  /*2120*/  LEA R75, P5, R19, R11.reuse, 0x1 ;  /* 0x0000000b134b7211 */ /* 0x080fe400078a08ff */
[----:B-1----:R-:W-:-:S04]  /*2130*/  LEA R78, P4, R44, R11, 0x1 ;  /* 0x0000000b2c4e7211 */ /* 0x002fc800078808ff */
[----:B------:R-:W-:Y:S01]  /*2140*/  LEA.HI.X.SX32 R79, R44, R6, 0x1, P4 ;  /* 0x000000062c4f7211 */ /* 0x000fe200020f0eff */
[----:B------:R-:W-:Y:S01]  /*2150*/  STL [R1+0x5e8], R78 ;  /* 0x0005e84e01007387 */ /* 0x000fe20000100800 */
[----:B------:R-:W-:-:S03]  /*2160*/  @P0 IMAD.MOV.U32 R44, RZ, RZ, R78 ;  /* 0x000000ffff2c0224 */ /* 0x000fc600078e004e */
[----:B------:R-:W-:Y:S01]  /*2170*/  STL [R1+0x600], R75 ;  /* 0x0006004b01007387 */ /* 0x000fe20000100800 */
[----:B------:R-:W-:Y:S01]  /*2180*/  @P0 IMAD.MOV.U32 R45, RZ, RZ, R79 ;  /* 0x000000ffff2d0224 */ /* 0x000fe200078e004f */
[----:B------:R-:W-:Y:S02]  /*2190*/  LOP3.LUT R70, R12, 0x2, RZ, 0xfc, !PT ;  /* 0x000000020c467812 */ /* 0x000fe400078efcff */
[----:B------:R-:W-:Y:S02]  /*21a0*/  PLOP3.LUT P4, PT, PT, PT, UP1, 0x80, 0x8 ;  /* 0x000000000008781c */ /* 0x000fe40003f8f018 */
[----:B------:R0:W3:Y:S02]  /*21b0*/  @P0 LDG.E.U16 R77, desc[UR24][R44.64] ;  /* 0x000000182c4d0981 */ /* 0x0000e4000c1e1500 */
[----:B------:R-:W-:Y:S01]  /*21c0*/  ISETP.LT.AND P4, PT, R70, UR13, P4 ;  /* 0x0000000d46007c0c */ /* 0x000fe2000a781270 */
[----:B0-----:R-:W-:Y:S01]  /*21d0*/  @P1 IMAD.MOV.U32 R44, RZ, RZ, R75 ;  /* 0x000000ffff2c1224 */ /* 0x001fe200078e004b */
[----:B--2---:R0:W-:Y:S02]  /*21e0*/  STL [R1+0x348], R76 ;  /* 0x0003484c01007387 */ /* 0x0041e40000100800 */
[----:B0-----:R-:W-:-:S05]  /*21f0*/  LEA.HI.X.SX32 R76, R19, R6, 0x1, P5 ;  /* 0x00000006134c7211 */ /* 0x001fca00028f0eff */
[----:B------:R-:W-:-:S05]  /*2200*/  @P1 IMAD.MOV.U32 R45, RZ, RZ, R76 ;  /* 0x000000ffff2d1224 */ /* 0x000fca00078e004c */
[----:B------:R0:W2:Y:S02]  /*2210*/  @P1 LDG.E.U16 R73, desc[UR24][R44.64] ;  /* 0x000000182c491981 */ /* 0x0000a4000c1e1500 */
[----:B0-----:R-:W-:-:S04]  /*2220*/  LEA R44, P5, R46, R11, 0x1 ;  /* 0x0000000b2e2c7211 */ /* 0x001fc800078a08ff */
[----:B------:R-:W-:-:S05]  /*2230*/  LEA.HI.X.SX32 R45, R46, R6, 0x1, P5 ;  /* 0x000000062e2d7211 */ /* 0x000fca00028f0eff */
[----:B------:R-:W4:Y:S01]  /*2240*/  @P4 LDG.E.U16 R72, desc[UR24][R44.64] ;  /* 0x000000182c484981 */ /* 0x000f22000c1e1500 */
[----:B------:R-:W-:Y:S02]  /*2250*/  LOP3.LUT R75, R12, 0xa, RZ, 0xfc, !PT ;  /* 0x0000000a0c4b7812 */ /* 0x000fe400078efcff */
[----:B------:R-:W-:Y:S01]  /*2260*/  PLOP3.LUT P1, PT, PT, PT, UP1, 0x80, 0x8 ;  /* 0x000000000008781c */ /* 0x000fe20003f2f018 */
[----:B------:R-:W-:Y:S01]  /*2270*/  STL [R1+0x5e4], R79 ;  /* 0x0005e44f01007387 */ /* 0x000fe20000100800 */
[----:B------:R-:W-:Y:S02]  /*2280*/  PLOP3.LUT P0, PT, PT, PT, UP1, 0x80, 0x8 ;  /* 0x000000000008781c */ /* 0x000fe40003f0f018 */
[----:B------:R-:W-:Y:S01]  /*2290*/  ISETP.LT.AND P1, PT, R75, UR13, P1 ;  /* 0x0000000d4b007c0c */ /* 0x000fe20008f21270 */
[----:B------:R-:W-:Y:S01]  /*22a0*/  STL [R1+0x5fc], R76 ;  /* 0x0005fc4c01007387 */ /* 0x000fe20000100800 */
[----:B------:R-:W-:-:S04]  /*22b0*/  LEA R75, P6, R43, R11, 0x1 ;  /* 0x0000000b2b4b7211 */ /* 0x000fc800078c08ff */
[----:B------:R-:W-:Y:S02]  /*22c0*/  LEA.HI.X.SX32 R43, R43, R6, 0x1, P6 ;  /* 0x000000062b2b7211 */ /* 0x000fe400030f0eff */
[----:B------:R-:W-:Y:S02]  /*22d0*/  LOP3.LUT R70, R12, 0x1a, RZ, 0xfc, !PT ;  /* 0x0000001a0c467812 */ /* 0x000fe400078efcff */
[----:B------:R-:W-:-:S04]  /*22e0*/  PLOP3.LUT P5, PT, PT, PT, UP1, 0x80, 0x8 ;  /* 0x000000000008781c */ /* 0x000fc80003faf018 */
[----:B------:R-:W-:Y:S02]  /*22f0*/  ISETP.LT.AND P5, PT, R70, UR13, P5 ;  /* 0x0000000d46007c0c */ /* 0x000fe4000afa1270 */
[----:B------:R-:W-:-:S04]  /*2300*/  LEA R70, P6, R41, R11, 0x1 ;  /* 0x0000000b29467211 */ /* 0x000fc800078c08ff */
[----:B------:R-:W-:Y:S01]  /*2310*/  LEA.HI.X.SX32 R41, R41, R6, 0x1, P6 ;  /* 0x0000000629297211 */ /* 0x000fe200030f0eff */
[----:B--2---:R0:W-:Y:S04]  /*2320*/  STL [R1+0x368], R73 ;  /* 0x0003684901007387 */ /* 0x0041e80000100800 */
[----:B------:R-:W-:Y:S01]  /*2330*/  STL [R1+0x20], R44 ;  /* 0x0000202c01007387 */ /* 0x000fe20000100800 */
[----:B0-----:R-:W-:-:S03]  /*2340*/  LOP3.LUT R73, R12, 0x12, RZ, 0xfc, !PT ;  /* 0x000000120c497812 */ /* 0x001fc600078efcff */
[----:B------:R-:W-:Y:S01]  /*2350*/  STL [R1+0x1c], R45 ;  /* 0x00001c2d01007387 */ /* 0x000fe20000100800 */
[----:B------:R-:W-:-:S03]  /*2360*/  ISETP.LT.AND P0, PT, R73, UR13, P0 ;  /* 0x0000000d49007c0c */ /* 0x000fc60008701270 */
[----:B------:R-:W-:Y:S04]  /*2370*/  STL [R1+0x40], R75 ;  /* 0x0000404b01007387 */ /* 0x000fe80000100800 */
[----:B----4-:R0:W-:Y:S02]  /*2380*/  STL [R1+0x328], R72 ;  /* 0x0003284801007387 */ /* 0x0101e40000100800 */
[----:B0-----:R-:W-:-:S04]  /*2390*/  LEA R72, P4, R42, R11, 0x1 ;  /* 0x0000000b2a487211 */ /* 0x001fc800078808ff */
[----:B------:R-:W-:Y:S01]  /*23a0*/  LEA.HI.X.SX32 R73, R42, R6, 0x1, P4 ;  /* 0x000000062a497211 */ /* 0x000fe200020f0eff */
[----:B------:R-:W-:Y:S01]  /*23b0*/  @P1 IMAD.MOV.U32 R42, RZ, RZ, R75 ;  /* 0x000000ffff2a1224 */ /* 0x000fe200078e004b */
[----:B---3--:R-:W-:Y:S04]  /*23c0*/  STL [R1+0x36c], R77 ;  /* 0x00036c4d01007387 */ /* 0x008fe80000100800 */
[----:B------:R-:W-:Y:S04]  /*23d0*/  STL [R1+0x60], R72 ;  /* 0x0000604801007387 */ /* 0x000fe80000100800 */
[----:B------:R0:W-:Y:S04]  /*23e0*/  STL [R1+0x3c], R43 ;  /* 0x00003c2b01007387 */ /* 0x0001e80000100800 */
[----:B------:R1:W2:Y:S02]  /*23f0*/  @P1 LDG.E.U16 R74, desc[UR24][R42.64] ;  /* 0x000000182a4a1981 */ /* 0x0002a4000c1e1500 */
[----:B-1----:R-:W-:-:S02]  /*2400*/  @P0 IMAD.MOV.U32 R42, RZ, RZ, R72 ;  /* 0x000000ffff2a0224 */ /* 0x002fc400078e0048 */
[----:B0-----:R-:W-:-:S05]  /*2410*/  @P0 IMAD.MOV.U32 R43, RZ, RZ, R73 ;  /* 0x000000ffff2b0224 */ /* 0x001fca00078e0049 */
[----:B------:R0:W3:Y:S02]  /*2420*/  @P0 LDG.E.U16 R67, desc[UR24][R42.64] ;  /* 0x000000182a430981 */ /* 0x0000e4000c1e1500 */
[----:B0-----:R-:W-:Y:S02]  /*2430*/  @P5 IMAD.MOV.U32 R42, RZ, RZ, R70 ;  /* 0x000000ffff2a5224 */ /* 0x001fe400078e0046 */
[----:B------:R-:W-:-:S05]  /*2440*/  @P5 IMAD.MOV.U32 R43, RZ, RZ, R41 ;  /* 0x000000ffff2b5224 */ /* 0x000fca00078e0029 */
[----:B------:R-:W4:Y:S01]  /*2450*/  @P5 LDG.E.U16 R68, desc[UR24][R42.64] ;  /* 0x000000182a445981 */ /* 0x000f22000c1e1500 */
[----:B------:R-:W-:-:S03]  /*2460*/  PLOP3.LUT P1, PT, PT, PT, UP1, 0x80, 0x8 ;  /* 0x000000000008781c */ /* 0x000fc60003f2f018 */
[----:B------:R-:W-:Y:S04]  /*2470*/  STL [R1+0x80], R70 ;  /* 0x0000804601007387 */ /* 0x000fe80000100800 */
[----:B------:R-:W-:Y:S01]  /*2480*/  STL [R1+0x5c], R73 ;  /* 0x00005c4901007387 */ /* 0x000fe20000100800 */
[----:B------:R-:W-:Y:S02]  /*2490*/  PLOP3.LUT P0, PT, PT, PT, UP1, 0x80, 0x8 ;  /* 0x000000000008781c */ /* 0x000fe40003f0f018 */
[----:B------:R-:W-:Y:S01]  /*24a0*/  PLOP3.LUT P5, PT, PT, PT, UP1, 0x80, 0x8 ;  /* 0x000000000008781c */ /* 0x000fe20003faf018 */
[----:B---3--:R0:W-:Y:S04]  /*24b0*/  STL [R1+0x35c], R67 ;  /* 0x00035c4301007387 */ /* 0x0081e80000100800 */
[----:B------:R1:W-:Y:S01]  /*24c0*/  STL [R1+0x7c], R41 ;  /* 0x00007c2901007387 */ /* 0x0003e20000100800 */
[----:B0-----:R-:W-:-:S02]  /*24d0*/  LOP3.LUT R67, R12, 0x22, RZ, 0xfc, !PT ;  /* 0x000000220c437812 */ /* 0x001fc400078efcff */
[----:B-1----:R-:W-:Y:S02]  /*24e0*/  LOP3.LUT R41, R12, 0x2a, RZ, 0xfc, !PT ;  /* 0x0000002a0c297812 */ /* 0x002fe400078efcff */
[----:B------:R-:W-:Y:S02]  /*24f0*/  ISETP.LT.AND P1, PT, R67, UR13, P1 ;  /* 0x0000000d43007c0c */ /* 0x000fe40008f21270 */
[----:B------:R-:W-:Y:S02]  /*2500*/  ISETP.LT.AND P0, PT, R41, UR13, P0 ;  /* 0x0000000d29007c0c */ /* 0x000fe40008701270 */
[CC--:B------:R-:W-:Y:S01]  /*2510*/  LEA R41, P4, R40.reuse, R11.reuse, 0x1 ;  /* 0x0000000b28297211 */ /* 0x0c0fe200078808ff */
[----:B----4-:R0:W-:Y:S01]  /*2520*/  STL [R1+0x388], R68 ;  /* 0x0003884401007387 */ /* 0x0101e20000100800 */
[----:B------:R-:W-:Y:S02]  /*2530*/  LEA R67, P6, R39, R11, 0x1 ;  /* 0x0000000b27437211 */ /* 0x000fe400078c08ff */
[----:B------:R-:W-:Y:S01]  /*2540*/  LEA.HI.X.SX32 R72, R40, R6, 0x1, P4 ;  /* 0x0000000628487211 */ /* 0x000fe200020f0eff */
[----:B------:R1:W-:Y:S01]  /*2550*/  STL [R1+0xa0], R41 ;  /* 0x0000a02901007387 */ /* 0x0003e20000100800 */
[----:B0-----:R-:W-:-:S03]  /*2560*/  LOP3.LUT R68, R12, 0x32, RZ, 0xfc, !PT ;  /* 0x000000320c447812 */ /* 0x001fc600078efcff */
[----:B------:R-:W-:Y:S01]  /*2570*/  @P1 IMAD.MOV.U32 R40, RZ, RZ, R41 ;  /* 0x000000ffff281224 */ /* 0x000fe200078e0029 */
[----:B------:R-:W-:Y:S01]  /*2580*/  ISETP.LT.AND P5, PT, R68, UR13, P5 ;  /* 0x0000000d44007c0c */ /* 0x000fe2000afa1270 */
[----:B-1----:R-:W-:Y:S01]  /*2590*/  @P1 IMAD.MOV.U32 R41, RZ, RZ, R72 ;  /* 0x000000ffff291224 */ /* 0x002fe200078e0048 */
[----:B------:R-:W-:-:S04]  /*25a0*/  LEA.HI.X.SX32 R68, R39, R6, 0x1, P6 ;  /* 0x0000000627447211 */ /* 0x000fc800030f0eff */
[----:B------:R0:W3:Y:S02]  /*25b0*/  @P1 LDG.E.U16 R71, desc[UR24][R40.64] ;  /* 0x0000001828471981 */ /* 0x0000e4000c1e1500 */
[----:B0-----:R-:W-:Y:S02]  /*25c0*/  @P0 IMAD.MOV.U32 R40, RZ, RZ, R67 ;  /* 0x000000ffff280224 */ /* 0x001fe400078e0043 */
[----:B------:R-:W-:-:S05]  /*25d0*/  @P0 IMAD.MOV.U32 R41, RZ, RZ, R68 ;  /* 0x000000ffff290224 */ /* 0x000fca00078e0044 */
[----:B------:R-:W4:Y:S01]  /*25e0*/  @P0 LDG.E.U16 R62, desc[UR24][R40.64] ;  /* 0x00000018283e0981 */ /* 0x000f22000c1e1500 */
[----:B------:R-:W-:-:S03]  /*25f0*/  LEA R39, P1, R38, R11, 0x1 ;  /* 0x0000000b26277211 */ /* 0x000fc600078208ff */
[----:B------:R0:W-:Y:S01]  /*2600*/  STL [R1+0x4c0], R67 ;  /* 0x0004c04301007387 */ /* 0x0001e20000100800 */
[----:B------:R-:W-:Y:S02]  /*2610*/  LEA.HI.X.SX32 R38, R38, R6, 0x1, P1 ;  /* 0x0000000626267211 */ /* 0x000fe400008f0eff */
[----:B------:R-:W-:Y:S01]  /*2620*/  LOP3.LUT R70, R12, 0x3a, RZ, 0xfc, !PT ;  /* 0x0000003a0c467812 */ /* 0x000fe200078efcff */
[----:B--2---:R-:W-:Y:S01]  /*2630*/  STL [R1+0x360], R74 ;  /* 0x0003604a01007387 */ /* 0x004fe20000100800 */
[----:B------:R-:W-:-:S03]  /*2640*/  PLOP3.LUT P4, PT, PT, PT, UP1, 0x80, 0x8 ;  /* 0x000000000008781c */ /* 0x000fc60003f8f018 */
[----:B------:R-:W-:Y:S01]  /*2650*/  STL [R1+0x9c], R72 ;  /* 0x00009c4801007387 */ /* 0x000fe20000100800 */
[----:B0-----:R-:W-:-:S03]  /*2660*/  LEA R67, P0, R37, R11, 0x1 ;  /* 0x0000000b25437211 */ /* 0x001fc600078008ff */
[----:B------:R-:W-:Y:S01]  /*2670*/  STL [R1+0x4bc], R68 ;  /* 0x0004bc4401007387 */ /* 0x000fe20000100800 */
[----:B------:R-:W-:-:S03]  /*2680*/  ISETP.LT.AND P4, PT, R70, UR13, P4 ;  /* 0x0000000d46007c0c */ /* 0x000fc6000a781270 */
[----:B------:R0:W-:Y:S04]  /*2690*/  STL [R1+0x4e0], R39 ;  /* 0x0004e02701007387 */ /* 0x0001e80000100800 */
[----:B------:R-:W-:Y:S01]  /*26a0*/  STL [R1+0x500], R67 ;  /* 0x0005004301007387 */ /* 0x000fe20000100800 */
[----:B0-----:R-:W-:-:S03]  /*26b0*/  @P5 LOP3.LUT R39, R39, R38, RZ, 0x3c, !PT ;  /* 0x0000002627275212 */ /* 0x001fc600078e3cff */
[----:B------:R0:W-:Y:S01]  /*26c0*/  STL [R1+0x4dc], R38 ;  /* 0x0004dc2601007387 */ /* 0x0001e20000100800 */
[----:B------:R-:W-:Y:S02]  /*26d0*/  LEA.HI.X.SX32 R68, R37, R6, 0x1, P0 ;  /* 0x0000000625447211 */ /* 0x000fe400000f0eff */
[----:B0-----:R-:W-:-:S04]  /*26e0*/  @P5 LOP3.LUT R38, R39, R38, RZ, 0x3c, !PT ;  /* 0x0000002627265212 */ /* 0x001fc800078e3cff */
[----:B------:R-:W-:Y:S02]  /*26f0*/  @P5 LOP3.LUT R39, R39, R38, RZ, 0x3c, !PT ;  /* 0x0000002627275212 */ /* 0x000fe400078e3cff */
[----:B------:R-:W-:-:S03]  /*2700*/  PLOP3.LUT P0, PT, PT, PT, UP1, 0x80, 0x8 ;  /* 0x000000000008781c */ /* 0x000fc60003f0f018 */
[----:B------:R0:W2:Y:S02]  /*2710*/  @P5 LDG.E.U16 R69, desc[UR24][R38.64] ;  /* 0x0000001826455981 */ /* 0x0000a4000c1e1500 */
[----:B0-----:R-:W-:Y:S02]  /*2720*/  @P4 IMAD.MOV.U32 R38, RZ, RZ, R67 ;  /* 0x000000ffff264224 */ /* 0x001fe400078e0043 */
[----:B------:R-:W-:-:S05]  /*2730*/  @P4 IMAD.MOV.U32 R39, RZ, RZ, R68 ;  /* 0x000000ffff274224 */ /* 0x000fca00078e0044 */
[----:B------:R0:W2:Y:S02]  /*2740*/  @P4 LDG.E.U16 R66, desc[UR24][R38.64] ;  /* 0x0000001826424981 */ /* 0x0000a4000c1e1500 */
[----:B0-----:R-:W-:-:S04]  /*2750*/  LEA R38, P5, R35, R11, 0x1 ;  /* 0x0000000b23267211 */ /* 0x001fc800078a08ff */
[----:B------:R-:W-:Y:S01]  /*2760*/  LEA.HI.X.SX32 R39, R35, R6, 0x1, P5 ;  /* 0x0000000623277211 */ /* 0x000fe200028f0eff */
[----:B----4-:R0:W-:Y:S02]  /*2770*/  STL [R1+0x390], R62 ;  /* 0x0003903e01007387 */ /* 0x0101e40000100800 */
[----:B0-----:R-:W-:-:S04]  /*2780*/  LOP3.LUT R62, R12, 0x42, RZ, 0xfc, !PT ;  /* 0x000000420c3e7812 */ /* 0x001fc800078efcff */
[----:B------:R-:W-:-:S13]  /*2790*/  ISETP.LT.AND P4, PT, R62, UR13, P0 ;  /* 0x0000000d3e007c0c */ /* 0x000fda0008781270 */
[----:B------:R0:W4:Y:S01]  /*27a0*/  @P4 LDG.E.U16 R65, desc[UR24][R38.64] ;  /* 0x0000001826414981 */ /* 0x000122000c1e1500 */
[----:B------:R-:W-:Y:S02]  /*27b0*/  LOP3.LUT R67, R12, 0x4a, RZ, 0xfc, !PT ;  /* 0x0000004a0c437812 */ /* 0x000fe400078efcff */
[----:B------:R-:W-:Y:S01]  /*27c0*/  PLOP3.LUT P1, PT, PT, PT, UP1, 0x80, 0x8 ;  /* 0x000000000008781c */ /* 0x000fe20003f2f018 */
[----:B------:R-:W-:Y:S03]  /*27d0*/  STL [R1+0x4fc], R68 ;  /* 0x0004fc4401007387 */ /* 0x000fe60000100800 */
[----:B------:R-:W-:Y:S02]  /*27e0*/  ISETP.LT.AND P1, PT, R67, UR13, P1 ;  /* 0x0000000d43007c0c */ /* 0x000fe40008f21270 */
[C---:B------:R-:W-:Y:S01]  /*27f0*/  LEA R67, P6, R32.reuse, R11, 0x1 ;  /* 0x0000000b20437211 */ /* 0x040fe200078c08ff */
[----:B--2---:R-:W-:Y:S04]  /*2800*/  STL [R1+0x384], R66 ;  /* 0x0003844201007387 */ /* 0x004fe80000100800 */
[----:B---3--:R-:W-:Y:S04]  /*2810*/  STL [R1+0x318], R71 ;  /* 0x0003184701007387 */ /* 0x008fe80000100800 */
[----:B------:R0:W-:Y:S04]  /*2820*/  STL [R1+0x520], R38 ;  /* 0x0005202601007387 */ /* 0x0001e80000100800 */
[----:B------:R1:W-:Y:S04]  /*2830*/  STL [R1+0x51c], R39 ;  /* 0x00051c2701007387 */ /* 0x0003e80000100800 */
[----:B------:R-:W-:Y:S01]  /*2840*/  STL [R1+0x540], R67 ;  /* 0x0005404301007387 */ /* 0x000fe20000100800 */
[----:B0-----:R-:W-:-:S05]  /*2850*/  LEA.HI.X.SX32 R38, R32, R6, 0x1, P6 ;  /* 0x0000000620267211 */ /* 0x001fca00030f0eff */
[----:B-1----:R-:W-:Y:S01]  /*2860*/  @P1 IMAD.MOV.U32 R39, RZ, RZ, R38 ;  /* 0x000000ffff271224 */ /* 0x002fe200078e0026 */
[----:B----4-:R0:W-:Y:S04]  /*2870*/  STL [R1+0x2e8], R65 ;  /* 0x0002e84101007387 */ /* 0x0101e80000100800 */
[----:B------:R-:W-:Y:S01]  /*2880*/  STL [R1+0x2f0], R69 ;  /* 0x0002f04501007387 */ /* 0x000fe20000100800 */
[----:B0-----:R-:W-:-:S05]  /*2890*/  LEA R65, P4, R31, R11, 0x1 ;  /* 0x0000000b1f417211 */ /* 0x001fca00078808ff */
[----:B------:R-:W-:Y:S04]  /*28a0*/  STL [R1+0x568], R65 ;  /* 0x0005684101007387 */ /* 0x000fe80000100800 */
[----:B------:R0:W-:Y:S02]  /*28b0*/  STL [R1+0x53c], R38 ;  /* 0x00053c2601007387 */ /* 0x0001e40000100800 */
[----:B0-----:R-:W-:-:S05]  /*28c0*/  @P1 IMAD.MOV.U32 R38, RZ, RZ, R67 ;  /* 0x000000ffff261224 */ /* 0x001fca00078e0043 */
[----:B------:R-:W2:Y:S01]  /*28d0*/  @P1 LDG.E.U16 R64, desc[UR24][R38.64] ;  /* 0x0000001826401981 */ /* 0x000ea2000c1e1500 */
[C---:B------:R-:W-:Y:S02]  /*28e0*/  LOP3.LUT R66, R12.reuse, 0x52, RZ, 0xfc, !PT ;  /* 0x000000520c427812 */ /* 0x040fe400078efcff */
[----:B------:R-:W-:Y:S02]  /*28f0*/  PLOP3.LUT P0, PT, PT, PT, UP1, 0x80, 0x8 ;  /* 0x000000000008781c */ /* 0x000fe40003f0f018 */
[----:B------:R-:W-:Y:S02]  /*2900*/  LOP3.LUT R62, R12, 0x5a, RZ, 0xfc, !PT ;  /* 0x0000005a0c3e7812 */ /* 0x000fe400078efcff */
[----:B------:R-:W-:Y:S02]  /*2910*/  PLOP3.LUT P5, PT, PT, PT, UP1, 0x80, 0x8 ;  /* 0x000000000008781c */ /* 0x000fe40003faf018 */
[----:B------:R-:W-:Y:S02]  /*2920*/  ISETP.LT.AND P0, PT, R66, UR13, P0 ;  /* 0x0000000d42007c0c */ /* 0x000fe40008701270 */
[----:B------:R-:W-:-:S02]  /*2930*/  ISETP.LT.AND P5, PT, R62, UR13, P5 ;  /* 0x0000000d3e007c0c */ /* 0x000fc4000afa1270 */
[----:B------:R-:W-:Y:S02]  /*2940*/  LEA R62, P6, R30, R11, 0x1 ;  /* 0x0000000b1e3e7211 */ /* 0x000fe400078c08ff */
[----:B------:R-:W-:-:S03]  /*2950*/  LEA.HI.X.SX32 R66, R31, R6, 0x1, P4 ;  /* 0x000000061f427211 */ /* 0x000fc600020f0eff */
[----:B------:R-:W-:Y:S01]  /*2960*/  STL [R1+0x588], R62 ;  /* 0x0005883e01007387 */ /* 0x000fe20000100800 */
[----:B------:R-:W-:-:S03]  /*2970*/  PRMT R61, RZ, 0x7610, R61 ;  /* 0x00007610ff3d7816 */ /* 0x000fc6000000003d */
[----:B------:R-:W-:Y:S01]  /*2980*/  STL [R1+0x564], R66 ;  /* 0x0005644201007387 */ /* 0x000fe20000100800 */
[----:B------:R-:W-:Y:S01]  /*2990*/  @P0 IMAD.MOV.U32 R31, RZ, RZ, R66 ;  /* 0x000000ffff1f0224 */ /* 0x000fe200078e0042 */
[----:B------:R-:W-:Y:S02]  /*29a0*/  PRMT R59, RZ, 0x7610, R59 ;  /* 0x00007610ff3b7816 */ /* 0x000fe4000000003b */
[----:B--2---:R0:W-:Y:S02]  /*29b0*/  STL [R1+0x354], R64 ;  /* 0x0003544001007387 */ /* 0x0041e40000100800 */
[----:B0-----:R-:W-:Y:S01]  /*29c0*/  LEA.HI.X.SX32 R64, R30, R6, 0x1, P6 ;  /* 0x000000061e407211 */ /* 0x001fe200030f0eff */
[----:B------:R-:W-:-:S05]  /*29d0*/  @P0 IMAD.MOV.U32 R30, RZ, RZ, R65 ;  /* 0x000000ffff1e0224 */ /* 0x000fca00078e0041 */
[----:B------:R0:W2:Y:S02]  /*29e0*/  @P0 LDG.E.U16 R61, desc[UR24][R30.64] ;  /* 0x000000181e3d0981 */ /* 0x0000a4000c1e1500 */
[----:B0-----:R-:W-:Y:S02]  /*29f0*/  @P5 IMAD.MOV.U32 R30, RZ, RZ, R62 ;  /* 0x000000ffff1e5224 */ /* 0x001fe400078e003e */
[----:B------:R-:W-:-:S05]  /*2a00*/  @P5 IMAD.MOV.U32 R31, RZ, RZ, R64 ;  /* 0x000000ffff1f5224 */ /* 0x000fca00078e0040 */
[----:B------:R0:W3:Y:S01]  /*2a10*/  @P5 LDG.E.U16 R59, desc[UR24][R30.64] ;  /* 0x000000181e3b5981 */ /* 0x0000e2000c1e1500 */
[----:B------:R-:W-:Y:S02]  /*2a20*/  PLOP3.LUT P1, PT, PT, PT, UP1, 0x80, 0x8 ;  /* 0x000000000008781c */ /* 0x000fe40003f2f018 */
[----:B------:R-:W-:Y:S02]  /*2a30*/  PLOP3.LUT P0, PT, PT, PT, UP1, 0x80, 0x8 ;  /* 0x000000000008781c */ /* 0x000fe40003f0f018 */
[----:B------:R-:W-:Y:S01]  /*2a40*/  PLOP3.LUT P5, PT, PT, PT, UP1, 0x80, 0x8 ;  /* 0x000000000008781c */ /* 0x000fe20003faf018 */
[----:B------:R-:W-:Y:S01]  /*2a50*/  IMAD.U32 R18, RZ, RZ, UR14 ;  /* 0x0000000eff127e24 */ /* 0x000fe2000f8e00ff */
[----:B------:R-:W-:Y:S02]  /*2a60*/  PRMT R63, RZ, 0x7610, R63 ;  /* 0x00007610ff3f7816 */ /* 0x000fe4000000003f */
[----:B0-----:R-:W-:-:S04]  /*2a70*/  LEA R30, P4, R27, R11, 0x1 ;  /* 0x0000000b1b1e7211 */ /* 0x001fc800078808ff */
[----:B------:R-:W-:Y:S01]  /*2a80*/  LEA.HI.X.SX32 R31, R27, R6, 0x1, P4 ;  /* 0x000000061b1f7211 */ /* 0x000fe200020f0eff */
[--C-:B------:R-:W-:Y:S01]  /*2a90*/  IMAD R18, R18, 0x2, R19.reuse ;  /* 0x0000000212127824 */ /* 0x100fe200078e0213 */
[----:B------:R-:W-:Y:S01]  /*2aa0*/  PRMT R19, RZ, 0x7610, R19 ;  /* 0x00007610ff137816 */ /* 0x000fe20000000013 */
[----:B--2---:R0:W-:Y:S04]  /*2ab0*/  STL [R1+0x350], R61 ;  /* 0x0003503d01007387 */ /* 0x0041e80000100800 */
[----:B------:R-:W-:Y:S01]  /*2ac0*/  STL [R1+0x584], R64 ;  /* 0x0005844001007387 */ /* 0x000fe20000100800 */
[----:B0-----:R-:W-:-:S03]  /*2ad0*/  LOP3.LUT R61, R12, 0x62, RZ, 0xfc, !PT ;  /* 0x000000620c3d7812 */ /* 0x001fc600078efcff */
[----:B---3--:R0:W-:Y:S01]  /*2ae0*/  STL [R1+0x380], R59 ;  /* 0x0003803b01007387 */ /* 0x0081e20000100800 */
[----:B------:R-:W-:Y:S02]  /*2af0*/  ISETP.LT.AND P1, PT, R61, UR13, P1 ;  /* 0x0000000d3d007c0c */ /* 0x000fe40008f21270 */
[C---:B------:R-:W-:Y:S02]  /*2b00*/  LOP3.LUT R61, R12.reuse, 0x72, RZ, 0xfc, !PT ;  /* 0x000000720c3d7812 */ /* 0x040fe400078efcff */
[----:B0-----:R-:W-:-:S04]  /*2b10*/  LOP3.LUT R59, R12, 0x6a, RZ, 0xfc, !PT ;  /* 0x0000006a0c3b7812 */ /* 0x001fc800078efcff */
[----:B------:R-:W-:Y:S01]  /*2b20*/  ISETP.LT.AND P0, PT, R59, UR13, P0 ;  /* 0x0000000d3b007c0c */ /* 0x000fe20008701270 */
[----:B------:R0:W-:Y:S01]  /*2b30*/  STL [R1+0x5c0], R30 ;  /* 0x0005c01e01007387 */ /* 0x0001e20000100800 */
[----:B------:R-:W-:Y:S02]  /*2b40*/  LEA R59, P6, R29, R11, 0x1 ;  /* 0x0000000b1d3b7211 */ /* 0x000fe400078c08ff */
[----:B------:R-:W-:Y:S01]  /*2b50*/  ISETP.LT.AND P5, PT, R61, UR13, P5 ;  /* 0x0000000d3d007c0c */ /* 0x000fe2000afa1270 */
[----:B------:R0:W2:Y:S01]  /*2b60*/  @P1 LDG.E.U16 R63, desc[UR24][R30.64] ;  /* 0x000000181e3f1981 */ /* 0x0000a2000c1e1500 */
[----:B------:R-:W-:-:S03]  /*2b70*/  LEA.HI.X.SX32 R61, R29, R6, 0x1, P6 ;  /* 0x000000061d3d7211 */ /* 0x000fc600030f0eff */
[----:B------:R-:W-:Y:S04]  /*2b80*/  STL [R1+0x5d8], R59 ;  /* 0x0005d83b01007387 */ /* 0x000fe80000100800 */
[----:B------:R1:W-:Y:S01]  /*2b90*/  STL [R1+0x5bc], R31 ;  /* 0x0005bc1f01007387 */ /* 0x0003e20000100800 */
[----:B0-----:R-:W-:Y:S02]  /*2ba0*/  @P0 IMAD.MOV.U32 R30, RZ, RZ, R59 ;  /* 0x000000ffff1e0224 */ /* 0x001fe400078e003b */
[----:B-1----:R-:W-:-:S05]  /*2bb0*/  @P0 IMAD.MOV.U32 R31, RZ, RZ, R61 ;  /* 0x000000ffff1f0224 */ /* 0x002fca00078e003d */
[----:B------:R-:W3:Y:S01]  /*2bc0*/  @P0 LDG.E.U16 R19, desc[UR24][R30.64] ;  /* 0x000000181e130981 */ /* 0x000ee2000c1e1500 */
[-C--:B------:R-:W-:Y:S02]  /*2bd0*/  LEA R29, P1, R28, R11.reuse, 0x1 ;  /* 0x0000000b1c1d7211 */ /* 0x080fe400078208ff */
[----:B------:R-:W-:Y:S01]  /*2be0*/  LOP3.LUT R62, R12, 0x7a, RZ, 0xfc, !PT ;  /* 0x0000007a0c3e7812 */ /* 0x000fe200078efcff */
[----:B------:R0:W-:Y:S01]  /*2bf0*/  STL [R1+0x5d4], R61 ;  /* 0x0005d43d01007387 */ /* 0x0001e20000100800 */
[----:B------:R-:W-:Y:S02]  /*2c00*/  LEA.HI.X.SX32 R28, R28, R6, 0x1, P1 ;  /* 0x000000061c1c7211 */ /* 0x000fe400008f0eff */
[----:B------:R-:W-:Y:S02]  /*2c10*/  PLOP3.LUT P4, PT, PT, PT, UP1, 0x80, 0x8 ;  /* 0x000000000008781c */ /* 0x000fe40003f8f018 */
[----:B------:R-:W-:Y:S02]  /*2c20*/  LEA R59, P0, R18, R11, 0x1 ;  /* 0x0000000b123b7211 */ /* 0x000fe400078008ff */
[----:B------:R-:W-:-:S02]  /*2c30*/  ISETP.LT.AND P4, PT, R62, UR13, P4 ;  /* 0x0000000d3e007c0c */ /* 0x000fc4000a781270 */
[----:B------:R-:W-:Y:S02]  /*2c40*/  PRMT R46, RZ, 0x7610, R46 ;  /* 0x00007610ff2e7816 */ /* 0x000fe4000000002e */
[----:B0-----:R-:W-:Y:S02]  /*2c50*/  LEA.HI.X.SX32 R61, R18, R6, 0x1, P0 ;  /* 0x00000006123d7211 */ /* 0x001fe400000f0eff */
[----:B------:R-:W-:Y:S01]  /*2c60*/  PRMT R45, RZ, 0x7610, R45 ;  /* 0x00007610ff2d7816 */ /* 0x000fe2000000002d */
[----:B---3--:R-:W-:Y:S04]  /*2c70*/  STL [R1+0x38c], R19 ;  /* 0x00038c1301007387 */ /* 0x008fe80000100800 */
[----:B------:R0:W-:Y:S04]  /*2c80*/  STL [R1+0x5f0], R29 ;  /* 0x0005f01d01007387 */ /* 0x0001e80000100800 */
[----:B------:R-:W-:Y:S01]  /*2c90*/  STL [R1+0x608], R59 ;  /* 0x0006083b01007387 */ /* 0x000fe20000100800 */
[----:B0-----:R-:W-:-:S03]  /*2ca0*/  @P5 LOP3.LUT R29, R29, R28, RZ, 0x3c, !PT ;  /* 0x0000001c1d1d5212 */ /* 0x001fc600078e3cff */
[----:B------:R0:W-:Y:S02]  /*2cb0*/  STL [R1+0x5ec], R28 ;  /* 0x0005ec1c01007387 */ /* 0x0001e40000100800 */
[----:B0-----:R-:W-:-:S04]  /*2cc0*/  @P5 LOP3.LUT R28, R29, R28, RZ, 0x3c, !PT ;  /* 0x0000001c1d1c5212 */ /* 0x001fc800078e3cff */
[----:B------:R-:W-:-:S05]  /*2cd0*/  @P5 LOP3.LUT R29, R29, R28, RZ, 0x3c, !PT ;  /* 0x0000001c1d1d5212 */ /* 0x000fca00078e3cff */
[----:B------:R0:W3:Y:S02]  /*2ce0*/  @P5 LDG.E.U16 R46, desc[UR24][R28.64] ;  /* 0x000000181c2e5981 */ /* 0x0000e4000c1e1500 */
[----:B0-----:R-:W-:Y:S02]  /*2cf0*/  @P4 IMAD.MOV.U32 R28, RZ, RZ, R59 ;  /* 0x000000ffff1c4224 */ /* 0x001fe400078e003b */
[----:B------:R-:W-:-:S05]  /*2d00*/  @P4 IMAD.MOV.U32 R29, RZ, RZ, R61 ;  /* 0x000000ffff1d4224 */ /* 0x000fca00078e003d */
[----:B------:R-:W4:Y:S01]  /*2d10*/  @P4 LDG.E.U16 R45, desc[UR24][R28.64] ;  /* 0x000000181c2d4981 */ /* 0x000f22000c1e1500 */
[----:B------:R-:W-:Y:S02]  /*2d20*/  PLOP3.LUT P1, PT, PT, PT, UP1, 0x80, 0x8 ;  /* 0x000000000008781c */ /* 0x000fe40003f2f018 */
[----:B------:R-:W-:Y:S02]  /*2d30*/  PLOP3.LUT P0, PT, PT, PT, UP1, 0x80, 0x8 ;  /* 0x000000000008781c */ /* 0x000fe40003f0f018 */
[----:B------:R-:W-:Y:S02]  /*2d40*/  PLOP3.LUT P5, PT, PT, PT, UP1, 0x80, 0x8 ;  /* 0x000000000008781c */ /* 0x000fe40003faf018 */
[----:B------:R-:W-:Y:S02]  /*2d50*/  PRMT R60, RZ, 0x7610, R60 ;  /* 0x00007610ff3c7816 */ /* 0x000fe4000000003c */
[----:B------:R-:W-:Y:S01]  /*2d60*/  PRMT R40, RZ, 0x7610, R40 ;  /* 0x00007610ff287816 */ /* 0x000fe20000000028 */
[----:B---3--:R0:W-:Y:S04]  /*2d70*/  STL [R1+0x1d8], R46 ;  /* 0x0001d82e01007387 */ /* 0x0081e80000100800 */
[----:B------:R1:W-:Y:S01]  /*2d80*/  STL [R1+0x604], R61 ;  /* 0x0006043d01007387 */ /* 0x0003e20000100800 */
[----:B0-----:R-:W-:-:S04]  /*2d90*/  LOP3.LUT R46, R12, 0x4, RZ, 0xfc, !PT ;  /* 0x000000040c2e7812 */ /* 0x001fc800078efcff */
[----:B------:R-:W-:Y:S01]  /*2da0*/  ISETP.LT.AND P1, PT, R46, UR13, P1 ;  /* 0x0000000d2e007c0c */ /* 0x000fe20008f21270 */
[----:B----4-:R0:W-:Y:S01]  /*2db0*/  STL [R1+0x364], R45 ;  /* 0x0003642d01007387 */ /* 0x0101e20000100800 */
[C---:B-1----:R-:W-:Y:S02]  /*2dc0*/  LEA R61, P4, R23.reuse, R11, 0x1 ;  /* 0x0000000b173d7211 */ /* 0x042fe400078808ff */
[C---:B------:R-:W-:Y:S02]  /*2dd0*/  LOP3.LUT R46, R12.reuse, 0x14, RZ, 0xfc, !PT ;  /* 0x000000140c2e7812 */ /* 0x040fe400078efcff */
[----:B0-----:R-:W-:Y:S02]  /*2de0*/  LOP3.LUT R45, R12, 0xc, RZ, 0xfc, !PT ;  /* 0x0000000c0c2d7812 */ /* 0x001fe400078efcff */
[----:B------:R-:W-:Y:S02]  /*2df0*/  LEA.HI.X.SX32 R62, R23, R6, 0x1, P4 ;  /* 0x00000006173e7211 */ /* 0x000fe400020f0eff */
[----:B------:R-:W-:-:S02]  /*2e00*/  ISETP.LT.AND P0, PT, R45, UR13, P0 ;  /* 0x0000000d2d007c0c */ /* 0x000fc40008701270 */
[----:B------:R-:W-:Y:S02]  /*2e10*/  LEA R45, P6, R22, R11, 0x1 ;  /* 0x0000000b162d7211 */ /* 0x000fe400078c08ff */
[----:B------:R-:W-:Y:S01]  /*2e20*/  ISETP.LT.AND P5, PT, R46, UR13, P5 ;  /* 0x0000000d2e007c0c */ /* 0x000fe2000afa1270 */
[----:B------:R-:W-:Y:S01]  /*2e30*/  @P1 IMAD.MOV.U32 R23, RZ, RZ, R62 ;  /* 0x000000ffff171224 */ /* 0x000fe200078e003e */
[----:B------:R-:W-:Y:S01]  /*2e40*/  LEA.HI.X.SX32 R46, R22, R6, 0x1, P6 ;  /* 0x00000006162e7211 */ /* 0x000fe200030f0eff */
[----:B------:R-:W-:-:S05]  /*2e50*/  @P1 IMAD.MOV.U32 R22, RZ, RZ, R61 ;  /* 0x000000ffff161224 */ /* 0x000fca00078e003d */
[----:B------:R0:W3:Y:S02]  /*2e60*/  @P1 LDG.E.U16 R60, desc[UR24][R22.64] ;  /* 0x00000018163c1981 */ /* 0x0000e4000c1e1500 */
[----:B0-----:R-:W-:Y:S02]  /*2e70*/  @P0 IMAD.MOV.U32 R22, RZ, RZ, R45 ;  /* 0x000000ffff160224 */ /* 0x001fe400078e002d */
[----:B------:R-:W-:-:S05]  /*2e80*/  @P0 IMAD.MOV.U32 R23, RZ, RZ, R46 ;  /* 0x000000ffff170224 */ /* 0x000fca00078e002e */
[----:B------:R-:W4:Y:S01]  /*2e90*/  @P0 LDG.E.U16 R40, desc[UR24][R22.64] ;  /* 0x0000001816280981 */ /* 0x000f22000c1e1500 */
[----:B------:R-:W-:Y:S02]  /*2ea0*/  LOP3.LUT R59, R12, 0x1c, RZ, 0xfc, !PT ;  /* 0x0000001c0c3b7812 */ /* 0x000fe400078efcff */
[----:B------:R-:W-:Y:S01]  /*2eb0*/  PLOP3.LUT P4, PT, PT, PT, UP1, 0x80, 0x8 ;  /* 0x000000000008781c */ /* 0x000fe20003f8f018 */
[----:B--2---:R-:W-:Y:S03]  /*2ec0*/  STL [R1+0x258], R63 ;  /* 0x0002583f01007387 */ /* 0x004fe60000100800 */
[----:B------:R-:W-:Y:S01]  /*2ed0*/  ISETP.LT.AND P4, PT, R59, UR13, P4 ;  /* 0x0000000d3b007c0c */ /* 0x000fe2000a781270 */
[----:B------:R-:W-:Y:S01]  /*2ee0*/  STL [R1+0x28], R61 ;  /* 0x0000283d01007387 */ /* 0x000fe20000100800 */
[----:B------:R-:W-:-:S03]  /*2ef0*/  LEA R59, P1, R21, R11, 0x1 ;  /* 0x0000000b153b7211 */ /* 0x000fc600078208ff */
[----:B------:R0:W-:Y:S01]  /*2f00*/  STL [R1+0x48], R45 ;  /* 0x0000482d01007387 */ /* 0x0001e20000100800 */
[----:B------:R-:W-:-:S03]  /*2f10*/  PRMT R58, RZ, 0x7610, R58 ;  /* 0x00007610ff3a7816 */ /* 0x000fc6000000003a */
[----:B------:R-:W-:Y:S01]  /*2f20*/  STL [R1+0x24], R62 ;  /* 0x0000243e01007387 */ /* 0x000fe20000100800 */
[----:B------:R-:W-:Y:S02]  /*2f30*/  LEA.HI.X.SX32 R21, R21, R6, 0x1, P1 ;  /* 0x0000000615157211 */ /* 0x000fe400008f0eff */
[----:B0-----:R-:W-:Y:S01]  /*2f40*/  LEA R45, P0, R20, R11, 0x1 ;  /* 0x0000000b142d7211 */ /* 0x001fe200078008ff */
[----:B------:R0:W-:Y:S01]  /*2f50*/  STL [R1+0x44], R46 ;  /* 0x0000442e01007387 */ /* 0x0001e20000100800 */
[----:B------:R-:W-:-:S03]  /*2f60*/  PRMT R44, RZ, 0x7610, R44 ;  /* 0x00007610ff2c7816 */ /* 0x000fc6000000002c */
[----:B------:R-:W-:Y:S01]  /*2f70*/  STL [R1+0x68], R59 ;  /* 0x0000683b01007387 */ /* 0x000fe20000100800 */
[----:B0-----:R-:W-:Y:S01]  /*2f80*/  LEA.HI.X.SX32 R46, R20, R6, 0x1, P0 ;  /* 0x00000006142e7211 */ /* 0x001fe200000f0eff */
[----:B------:R-:W-:Y:S02]  /*2f90*/  @P5 IMAD.MOV.U32 R20, RZ, RZ, R59 ;  /* 0x000000ffff145224 */ /* 0x000fe400078e003b */
[----:B------:R-:W-:Y:S01]  /*2fa0*/  STL [R1+0x88], R45 ;  /* 0x0000882d01007387 */ /* 0x000fe20000100800 */
[----:B------:R-:W-:-:S03]  /*2fb0*/  PLOP3.LUT P0, PT, PT, PT, UP1, 0x80, 0x8 ;  /* 0x000000000008781c */ /* 0x000fc60003f0f018 */
[----:B------:R0:W-:Y:S04]  /*2fc0*/  STL [R1+0x64], R21 ;  /* 0x0000641501007387 */ /* 0x0001e80000100800 */
[----:B------:R1:W2:Y:S02]  /*2fd0*/  @P5 LDG.E.U16 R58, desc[UR24][R20.64] ;  /* 0x00000018143a5981 */ /* 0x0002a4000c1e1500 */
[----:B-1----:R-:W-:Y:S02]  /*2fe0*/  @P4 IMAD.MOV.U32 R20, RZ, RZ, R45 ;  /* 0x000000ffff144224 */ /* 0x002fe400078e002d */
[----:B0-----:R-:W-:-:S05]  /*2ff0*/  @P4 IMAD.MOV.U32 R21, RZ, RZ, R46 ;  /* 0x000000ffff154224 */ /* 0x001fca00078e002e */
[----:B------:R0:W2:Y:S01]  /*3000*/  @P4 LDG.E.U16 R44, desc[UR24][R20.64] ;  /* 0x00000018142c4981 */ /* 0x0000a2000c1e1500 */
[----:B------:R-:W-:Y:S02]  /*3010*/  PRMT R43, RZ, 0x7610, R43 ;  /* 0x00007610ff2b7816 */ /* 0x000fe4000000002b */
[----:B0-----:R-:W-:-:S04]  /*3020*/  LEA R20, P5, R17, R11, 0x1 ;  /* 0x0000000b11147211 */ /* 0x001fc800078a08ff */
[----:B------:R-:W-:Y:S01]  /*3030*/  LEA.HI.X.SX32 R21, R17, R6, 0x1, P5 ;  /* 0x0000000611157211 */ /* 0x000fe200028f0eff */
[----:B----4-:R0:W-:Y:S02]  /*3040*/  STL [R1+0x320], R40 ;  /* 0x0003202801007387 */ /* 0x0101e40000100800 */
[----:B0-----:R-:W-:-:S04]  /*3050*/  LOP3.LUT R40, R12, 0x24, RZ, 0xfc, !PT ;  /* 0x000000240c287812 */ /* 0x001fc800078efcff */
[----:B------:R-:W-:-:S13]  /*3060*/  ISETP.LT.AND P4, PT, R40, UR13, P0 ;  /* 0x0000000d28007c0c */ /* 0x000fda0008781270 */
[----:B------:R-:W4:Y:S01]  /*3070*/  @P4 LDG.E.U16 R43, desc[UR24][R20.64] ;  /* 0x00000018142b4981 */ /* 0x000f22000c1e1500 */
[----:B------:R-:W-:Y:S02]  /*3080*/  LOP3.LUT R45, R12, 0x2c, RZ, 0xfc, !PT ;  /* 0x0000002c0c2d7812 */ /* 0x000fe400078efcff */
[----:B------:R-:W-:Y:S01]  /*3090*/  PLOP3.LUT P1, PT, PT, PT, UP1, 0x80, 0x8 ;  /* 0x000000000008781c */ /* 0x000fe20003f2f018 */
[----:B------:R-:W-:Y:S03]  /*30a0*/  STL [R1+0x84], R46 ;  /* 0x0000842e01007387 */ /* 0x000fe60000100800 */
[----:B------:R-:W-:Y:S02]  /*30b0*/  ISETP.LT.AND P1, PT, R45, UR13, P1 ;  /* 0x0000000d2d007c0c */ /* 0x000fe40008f21270 */
[----:B------:R-:W-:-:S04]  /*30c0*/  LEA R17, P6, R16, R11, 0x1 ;  /* 0x0000000b10117211 */ /* 0x000fc800078c08ff */
[----:B------:R-:W-:Y:S02]  /*30d0*/  LEA.HI.X.SX32 R16, R16, R6, 0x1, P6 ;  /* 0x0000000610107211 */ /* 0x000fe400030f0eff */
[----:B------:R-:W-:Y:S01]  /*30e0*/  PRMT R42, RZ, 0x7610, R42 ;  /* 0x00007610ff2a7816 */ /* 0x000fe2000000002a */
[----:B--2---:R-:W-:Y:S04]  /*30f0*/  STL [R1+0x218], R44 ;  /* 0x0002182c01007387 */ /* 0x004fe80000100800 */
[----:B---3--:R-:W-:Y:S04]  /*3100*/  STL [R1+0x324], R60 ;  /* 0x0003243c01007387 */ /* 0x008fe80000100800 */
[----:B------:R-:W-:Y:S04]  /*3110*/  STL [R1+0xa8], R20 ;  /* 0x0000a81401007387 */ /* 0x000fe80000100800 */
[----:B------:R-:W-:Y:S04]  /*3120*/  STL [R1+0xa4], R21 ;  /* 0x0000a41501007387 */ /* 0x000fe80000100800 */
[----:B------:R0:W-:Y:S02]  /*3130*/  STL [R1+0x4c8], R17 ;  /* 0x0004c81101007387 */ /* 0x0001e40000100800 */
[----:B0-----:R-:W-:-:S02]  /*3140*/  @P1 LOP3.LUT R17, R17, R16, RZ, 0x3c, !PT ;  /* 0x0000001011111212 */ /* 0x001fc400078e3cff */
[----:B----4-:R0:W-:Y:S04]  /*3150*/  STL [R1+0x314], R43 ;  /* 0x0003142b01007387 */ /* 0x0101e80000100800 */
[----:B------:R-:W-:Y:S01]  /*3160*/  STL [R1+0x31c], R58 ;  /* 0x00031c3a01007387 */ /* 0x000fe20000100800 */
[----:B0-----:R-:W-:-:S05]  /*3170*/  LEA R43, P4, R15, R11, 0x1 ;  /* 0x0000000b0f2b7211 */ /* 0x001fca00078808ff */
[----:B------:R-:W-:Y:S04]  /*3180*/  STL [R1+0x4e8], R43 ;  /* 0x0004e82b01007387 */ /* 0x000fe80000100800 */
[----:B------:R0:W-:Y:S02]  /*3190*/  STL [R1+0x4c4], R16 ;  /* 0x0004c41001007387 */ /* 0x0001e40000100800 */
[----:B0-----:R-:W-:-:S04]  /*31a0*/  @P1 LOP3.LUT R16, R17, R16, RZ, 0x3c, !PT ;  /* 0x0000001011101212 */ /* 0x001fc800078e3cff */
[----:B------:R-:W-:-:S05]  /*31b0*/  @P1 LOP3.LUT R17, R17, R16, RZ, 0x3c, !PT ;  /* 0x0000001011111212 */ /* 0x000fca00078e3cff */
        /* <DEDUP_REMOVED lines=23> */
[----:B------:R-:W-:Y:S02]  /*3330*/  PLOP3.LUT P5, PT, PT, PT, UP1, 0x80, 0x8 ;  /* 0x000000000008781c */ /* 0x000fe40003faf018 */
[----:B------:R-:W-:Y:S02]  /*3340*/  PRMT R41, RZ, 0x7610, R41 ;  /* 0x00007610ff297816 */ /* 0x000fe40000000029 */
[----:B0-----:R-:W-:-:S04]  /*3350*/  LEA R14, P4, R13, R11, 0x1 ;  /* 0x0000000b0d0e7211 */ /* 0x001fc800078808ff */
[----:B------:R-:W-:Y:S02]  /*3360*/  LEA.HI.X.SX32 R15, R13, R6, 0x1, P4 ;  /* 0x000000060d0f7211 */ /* 0x000fe400020f0eff */
        /* <DEDUP_REMOVED lines=18> */
[----:B------:R0:W3:Y:S01]  /*3490*/  @P0 LDG.E.U16 R29, desc[UR24][R14.64] ;  /* 0x000000180e1d0981 */ /* 0x0000e2000c1e1500 */
[----:B------:R-:W-:Y:S02]  /*34a0*/  LOP3.LUT R40, R12, 0x5c, RZ, 0xfc, !PT ;  /* 0x0000005c0c287812 */ /* 0x000fe400078efcff */
[----:B------:R-:W-:-:S04]  /*34b0*/  PLOP3.LUT P4, PT, PT, PT, UP1, 0x80, 0x8 ;  /* 0x000000000008781c */ /* 0x000fc80003f8f018 */
[----:B------:R-:W-:Y:S02]  /*34c0*/  ISETP.LT.AND P4, PT, R40, UR13, P4 ;  /* 0x0000000d28007c0c */ /* 0x000fe4000a781270 */
[CC--:B------:R-:W-:Y:S02]  /*34d0*/  LEA R40, P1, R36.reuse, R11.reuse, 0x1 ;  /* 0x0000000b24287211 */ /* 0x0c0fe400078208ff */
[----:B------:R-:W-:Y:S02]  /*34e0*/  LEA R37, P0, R25, R11, 0x1 ;  /* 0x0000000b19257211 */ /* 0x000fe400078008ff */
[----:B------:R-:W-:Y:S01]  /*34f0*/  LEA.HI.X.SX32 R36, R36, R6, 0x1, P1 ;  /* 0x0000000624247211 */ /* 0x000fe200008f0eff */
[----:B------:R1:W-:Y:S01]  /*3500*/  STL [R1+0x544], R38 ;  /* 0x0005442601007387 */ /* 0x0003e20000100800 */
[----:B------:R-:W-:Y:S01]  /*3510*/  PRMT R39, RZ, 0x7610, R39 ;  /* 0x00007610ff277816 */ /* 0x000fe20000000027 */
[----:B0-----:R-:W-:Y:S02]  /*3520*/  @P5 IMAD.MOV.U32 R14, RZ, RZ, R40 ;  /* 0x000000ffff0e5224 */ /* 0x001fe400078e0028 */
[----:B------:R-:W-:Y:S01]  /*3530*/  @P5 IMAD.MOV.U32 R15, RZ, RZ, R36 ;  /* 0x000000ffff0f5224 */ /* 0x000fe200078e0024 */
[----:B------:R-:W-:Y:S01]  /*3540*/  STL [R1+0x570], R40 ;  /* 0x0005702801007387 */ /* 0x000fe20000100800 */
[----:B------:R-:W-:-:S02]  /*3550*/  PRMT R35, RZ, 0x7610, R35 ;  /* 0x00007610ff237816 */ /* 0x000fc40000000023 */
[----:B-1----:R-:W-:Y:S01]  /*3560*/  LEA.HI.X.SX32 R38, R25, R6, 0x1, P0 ;  /* 0x0000000619267211 */ /* 0x002fe200000f0eff */
[----:B------:R-:W-:Y:S01]  /*3570*/  STL [R1+0x590], R37 ;  /* 0x0005902501007387 */ /* 0x000fe20000100800 */
[----:B------:R-:W-:-:S03]  /*3580*/  PLOP3.LUT P0, PT, PT, PT, UP1, 0x80, 0x8 ;  /* 0x000000000008781c */ /* 0x000fc60003f0f018 */
[----:B------:R0:W4:Y:S04]  /*3590*/  @P5 LDG.E.U16 R39, desc[UR24][R14.64] ;  /* 0x000000180e275981 */ /* 0x000128000c1e1500 */
[----:B------:R-:W-:Y:S01]  /*35a0*/  STL [R1+0x56c], R36 ;  /* 0x00056c2401007387 */ /* 0x000fe20000100800 */
[----:B0-----:R-:W-:Y:S02]  /*35b0*/  @P4 IMAD.MOV.U32 R14, RZ, RZ, R37 ;  /* 0x000000ffff0e4224 */ /* 0x001fe400078e0025 */
[----:B------:R-:W-:-:S05]  /*35c0*/  @P4 IMAD.MOV.U32 R15, RZ, RZ, R38 ;  /* 0x000000ffff0f4224 */ /* 0x000fca00078e0026 */
[----:B------:R0:W2:Y:S01]  /*35d0*/  @P4 LDG.E.U16 R35, desc[UR24][R14.64] ;  /* 0x000000180e234981 */ /* 0x0000a2000c1e1500 */
[----:B------:R-:W-:Y:S02]  /*35e0*/  PRMT R32, RZ, 0x7610, R32 ;  /* 0x00007610ff207816 */ /* 0x000fe40000000020 */
[----:B0-----:R-:W-:-:S04]  /*35f0*/  LEA R14, P5, R33, R11, 0x1 ;  /* 0x0000000b210e7211 */ /* 0x001fc800078a08ff */
[----:B------:R-:W-:Y:S01]  /*3600*/  LEA.HI.X.SX32 R15, R33, R6, 0x1, P5 ;  /* 0x00000006210f7211 */ /* 0x000fe200028f0eff */
[----:B---3--:R0:W-:Y:S02]  /*3610*/  STL [R1+0x294], R29 ;  /* 0x0002941d01007387 */ /* 0x0081e40000100800 */
[----:B0-----:R-:W-:-:S04]  /*3620*/  LOP3.LUT R29, R12, 0x64, RZ, 0xfc, !PT ;  /* 0x000000640c1d7812 */ /* 0x001fc800078efcff */
[----:B------:R-:W-:-:S13]  /*3630*/  ISETP.LT.AND P4, PT, R29, UR13, P0 ;  /* 0x0000000d1d007c0c */ /* 0x000fda0008781270 */
[----:B------:R0:W3:Y:S01]  /*3640*/  @P4 LDG.E.U16 R32, desc[UR24][R14.64] ;  /* 0x000000180e204981 */ /* 0x0000e2000c1e1500 */
[----:B------:R-:W-:-:S03]  /*3650*/  PLOP3.LUT P0, PT, PT, PT, UP1, 0x80, 0x8 ;  /* 0x000000000008781c */ /* 0x000fc60003f0f018 */
[----:B------:R-:W-:Y:S01]  /*3660*/  STL [R1+0x58c], R38 ;  /* 0x00058c2601007387 */ /* 0x000fe20000100800 */
[----:B------:R-:W-:Y:S02]  /*3670*/  LOP3.LUT R36, R12, 0x6c, RZ, 0xfc, !PT ;  /* 0x0000006c0c247812 */ /* 0x000fe400078efcff */
[----:B------:R-:W-:-:S04]  /*3680*/  PLOP3.LUT P1, PT, PT, PT, UP1, 0x80, 0x8 ;  /* 0x000000000008781c */ /* 0x000fc80003f2f018 */
[----:B------:R-:W-:Y:S01]  /*3690*/  ISETP.LT.AND P1, PT, R36, UR13, P1 ;  /* 0x0000000d24007c0c */ /* 0x000fe20008f21270 */
[----:B--2---:R1:W-:Y:S02]  /*36a0*/  STL [R1+0x2d4], R35 ;  /* 0x0002d42301007387 */ /* 0x0043e40000100800 */
[----:B-1----:R-:W-:Y:S02]  /*36b0*/  LOP3.LUT R35, R12, 0x74, RZ, 0xfc, !PT ;  /* 0x000000740c237812 */ /* 0x002fe400078efcff */
[----:B------:R-:W-:Y:S02]  /*36c0*/  STL [R1+0x298], R41 ;  /* 0x0002982901007387 */ /* 0x000fe40000100800 */
[----:B------:R-:W-:Y:S02]  /*36d0*/  ISETP.LT.AND P0, PT, R35, UR13, P0 ;  /* 0x0000000d23007c0c */ /* 0x000fe40008701270 */
[C---:B------:R-:W-:Y:S01]  /*36e0*/  LEA R35, P6, R26.reuse, R11, 0x1 ;  /* 0x0000000b1a237211 */ /* 0x040fe200078c08ff */
[----:B------:R0:W-:Y:S04]  /*36f0*/  STL [R1+0x5c8], R14 ;  /* 0x0005c80e01007387 */ /* 0x0001e80000100800 */
[----:B------:R1:W-:Y:S04]  /*3700*/  STL [R1+0x5c4], R15 ;  /* 0x0005c40f01007387 */ /* 0x0003e80000100800 */
[----:B------:R-:W-:Y:S01]  /*3710*/  STL [R1+0x5e0], R35 ;  /* 0x0005e02301007387 */ /* 0x000fe20000100800 */
[----:B0-----:R-:W-:-:S02]  /*3720*/  LEA.HI.X.SX32 R14, R26, R6, 0x1, P6 ;  /* 0x000000061a0e7211 */ /* 0x001fc400030f0eff */
[----:B------:R-:W-:-:S03]  /*3730*/  PRMT R31, RZ, 0x7610, R31 ;  /* 0x00007610ff1f7816 */ /* 0x000fc6000000001f */
[----:B-1----:R-:W-:Y:S01]  /*3740*/  @P1 IMAD.MOV.U32 R15, RZ, RZ, R14 ;  /* 0x000000ffff0f1224 */ /* 0x002fe200078e000e */
[----:B------:R-:W-:Y:S01]  /*3750*/  PRMT R27, RZ, 0x7610, R27 ;  /* 0x00007610ff1b7816 */ /* 0x000fe2000000001b */
[----:B---3--:R0:W-:Y:S04]  /*3760*/  STL [R1+0x2e0], R32 ;  /* 0x0002e02001007387 */ /* 0x0081e80000100800 */
[----:B----4-:R-:W-:Y:S01]  /*3770*/  STL [R1+0x2d8], R39 ;  /* 0x0002d82701007387 */ /* 0x010fe20000100800 */
[----:B0-----:R-:W-:-:S05]  /*3780*/  LEA R32, P4, R34, R11, 0x1 ;  /* 0x0000000b22207211 */ /* 0x001fca00078808ff */
[----:B------:R-:W-:Y:S04]  /*3790*/  STL [R1+0x5f8], R32 ;  /* 0x0005f82001007387 */ /* 0x000fe80000100800 */
[----:B------:R0:W-:Y:S02]  /*37a0*/  STL [R1+0x5dc], R14 ;  /* 0x0005dc0e01007387 */ /* 0x0001e40000100800 */
[----:B0-----:R-:W-:-:S05]  /*37b0*/  @P1 IMAD.MOV.U32 R14, RZ, RZ, R35 ;  /* 0x000000ffff0e1224 */ /* 0x001fca00078e0023 */
[----:B------:R0:W2:Y:S01]  /*37c0*/  @P1 LDG.E.U16 R31, desc[UR24][R14.64] ;  /* 0x000000180e1f1981 */ /* 0x0000a2000c1e1500 */
[----:B------:R-:W-:Y:S01]  /*37d0*/  LEA.HI.X.SX32 R33, R34, R6, 0x1, P4 ;  /* 0x0000000622217211 */ /* 0x000fe200020f0eff */
[----:B0-----:R-:W-:-:S04]  /*37e0*/  @P0 IMAD.MOV.U32 R14, RZ, RZ, R32 ;  /* 0x000000ffff0e0224 */ /* 0x001fc800078e0020 */
[----:B------:R-:W-:-:S05]  /*37f0*/  @P0 IMAD.MOV.U32 R15, RZ, RZ, R33 ;  /* 0x000000ffff0f0224 */ /* 0x000fca00078e0021 */
[----:B------:R0:W3:Y:S01]  /*3800*/  @P0 LDG.E.U16 R27, desc[UR24][R14.64] ;  /* 0x000000180e1b0981 */ /* 0x0000e2000c1e1500 */
[----:B------:R-:W-:Y:S01]  /*3810*/  IMAD.U32 R19, RZ, RZ, UR14 ;  /* 0x0000000eff137e24 */ /* 0x000fe2000f8e00ff */
[----:B------:R-:W-:Y:S02]  /*3820*/  LOP3.LUT R29, R12, 0x7c, RZ, 0xfc, !PT ;  /* 0x0000007c0c1d7812 */ /* 0x000fe400078efcff */
[----:B------:R-:W-:Y:S01]  /*3830*/  PLOP3.LUT P5, PT, PT, PT, UP1, 0x80, 0x8 ;  /* 0x000000000008781c */ /* 0x000fe20003faf018 */
[----:B------:R-:W-:-:S03]  /*3840*/  IMAD R19, R19, 0x2, R18 ;  /* 0x0000000213137824 */ /* 0x000fc600078e0212 */
[----:B------:R-:W-:Y:S02]  /*3850*/  ISETP.LT.AND P5, PT, R29, UR13, P5 ;  /* 0x0000000d1d007c0c */ /* 0x000fe4000afa1270 */
[----:B------:R-:W-:-:S05]  /*3860*/  LEA R29, P6, R19, R11, 0x1 ;  /* 0x0000000b131d7211 */ /* 0x000fca00078c08ff */
[----:B------:R-:W-:Y:S04]  /*3870*/  STL [R1+0x610], R29 ;  /* 0x0006101d01007387 */ /* 0x000fe80000100800 */
[----:B------:R-:W-:Y:S01]  /*3880*/  STL [R1+0x5f4], R33 ;  /* 0x0005f42101007387 */ /* 0x000fe20000100800 */
[----:B------:R-:W-:Y:S01]  /*3890*/  PRMT R26, RZ, 0x7610, R26 ;  /* 0x00007610ff1a7816 */ /* 0x000fe2000000001a */
[----:B0-----:R-:W-:Y:S01]  /*38a0*/  @P5 IMAD.MOV.U32 R14, RZ, RZ, R29 ;  /* 0x000000ffff0e5224 */ /* 0x001fe200078e001d */
[----:B------:R-:W-:Y:S02]  /*38b0*/  PLOP3.LUT P1, PT, PT, PT, UP1, 0x80, 0x8 ;  /* 0x000000000008781c */ /* 0x000fe40003f2f018 */
[----:B------:R-:W-:Y:S01]  /*38c0*/  PRMT R30, RZ, 0x7610, R30 ;  /* 0x00007610ff1e7816 */ /* 0x000fe2000000001e */
[----:B--2---:R0:W-:Y:S02]  /*38d0*/  STL [R1+0x2a0], R31 ;  /* 0x0002a01f01007387 */ /* 0x0041e40000100800 */
[----:B0-----:R-:W-:-:S05]  /*38e0*/  LEA.HI.X.SX32 R31, R19, R6, 0x1, P6 ;  /* 0x00000006131f7211 */ /* 0x001fca00030f0eff */
[----:B------:R-:W-:-:S05]  /*38f0*/  @P5 IMAD.MOV.U32 R15, RZ, RZ, R31 ;  /* 0x000000ffff0f5224 */ /* 0x000fca00078e001f */
[----:B------:R0:W2:Y:S04]  /*3900*/  @P5 LDG.E.U16 R26, desc[UR24][R14.64] ;  /* 0x000000180e1a5981 */ /* 0x0000a8000c1e1500 */
[----:B---3--:R1:W-:Y:S02]  /*3910*/  STL [R1+0x32c], R27 ;  /* 0x00032c1b01007387 */ /* 0x0083e40000100800 */
[----:B-1----:R-:W-:-:S04]  /*3920*/  LOP3.LUT R27, R12, 0x6, RZ, 0xfc, !PT ;  /* 0x000000060c1b7812 */ /* 0x002fc800078efcff */
[----:B------:R-:W-:Y:S02]  /*3930*/  ISETP.LT.AND P1, PT, R27, UR13, P1 ;  /* 0x0000000d1b007c0c */ /* 0x000fe40008f21270 */
[----:B0-----:R-:W-:-:S04]  /*3940*/  LEA R14, P4, R57, R11, 0x1 ;  /* 0x0000000b390e7211 */ /* 0x001fc800078808ff */
[----:B------:R-:W-:-:S07]  /*3950*/  LEA.HI.X.SX32 R15, R57, R6, 0x1, P4 ;  /* 0x00000006390f7211 */ /* 0x000fce00020f0eff */
[----:B------:R0:W3:Y:S01]  /*3960*/  @P1 LDG.E.U16 R30, desc[UR24][R14.64] ;  /* 0x000000180e1e1981 */ /* 0x0000e2000c1e1500 */
[----:B------:R-:W-:-:S03]  /*3970*/  PLOP3.LUT P0, PT, PT, PT, UP1, 0x80, 0x8 ;  /* 0x000000000008781c */ /* 0x000fc60003f0f018 */
[----:B------:R-:W-:Y:S01]  /*3980*/  STL [R1+0x60c], R31 ;  /* 0x00060c1f01007387 */ /* 0x000fe20000100800 */
[C---:B------:R-:W-:Y:S02]  /*3990*/  LOP3.LUT R27, R12.reuse, 0x26, RZ, 0xfc, !PT ;  /* 0x000000260c1b7812 */ /* 0x040fe400078efcff */
[----:B------:R-:W-:Y:S02]  /*39a0*/  PLOP3.LUT P5, PT, PT, PT, UP1, 0x80, 0x8 ;  /* 0x000000000008781c */ /* 0x000fe40003faf018 */
[----:B------:R-:W-:Y:S02]  /*39b0*/  LOP3.LUT R29, R12, 0x36, RZ, 0xfc, !PT ;  /* 0x000000360c1d7812 */ /* 0x000fe400078efcff */
[----:B------:R-:W-:Y:S02]  /*39c0*/  PLOP3.LUT P4, PT, PT, PT, UP1, 0x80, 0x8 ;  /* 0x000000000008781c */ /* 0x000fe40003f8f018 */
[----:B------:R-:W-:Y:S02]  /*39d0*/  ISETP.LT.AND P5, PT, R27, UR13, P5 ;  /* 0x0000000d1b007c0c */ /* 0x000fe4000afa1270 */
[----:B------:R-:W-:-:S02]  /*39e0*/  ISETP.LT.AND P4, PT, R29, UR13, P4 ;  /* 0x0000000d1d007c0c */ /* 0x000fc4000a781270 */
[----:B------:R-:W-:Y:S02]  /*39f0*/  LEA R29, P1, R48, R11, 0x1 ;  /* 0x0000000b301d7211 */ /* 0x000fe400078208ff */
[----:B------:R-:W-:Y:S02]  /*3a00*/  PRMT R13, RZ, 0x7610, R13 ;  /* 0x00007610ff0d7816 */ /* 0x000fe4000000000d */
[----:B------:R-:W-:Y:S02]  /*3a10*/  PRMT R28, RZ, 0x7610, R28 ;  /* 0x00007610ff1c7816 */ /* 0x000fe4000000001c */
[----:B------:R-:W-:Y:S01]  /*3a20*/  PRMT R21, RZ, 0x7610, R21 ;  /* 0x00007610ff157816 */ /* 0x000fe20000000015 */
[----:B--2---:R1:W-:Y:S02]  /*3a30*/  STL [R1+0x2b0], R26 ;  /* 0x0002b01a01007387 */ /* 0x0043e40000100800 */
[----:B-1----:R-:W-:-:S04]  /*3a40*/  LOP3.LUT R26, R12, 0x16, RZ, 0xfc, !PT ;  /* 0x000000160c1a7812 */ /* 0x002fc800078efcff */
[----:B------:R-:W-:Y:S02]  /*3a50*/  ISETP.LT.AND P0, PT, R26, UR13, P0 ;  /* 0x0000000d1a007c0c */ /* 0x000fe40008701270 */
[C---:B------:R-:W-:Y:S01]  /*3a60*/  LEA R26, P6, R47.reuse, R11, 0x1 ;  /* 0x0000000b2f1a7211 */ /* 0x040fe200078c08ff */
[----:B------:R0:W-:Y:S03]  /*3a70*/  STL [R1+0x30], R14 ;  /* 0x0000300e01007387 */ /* 0x0001e60000100800 */
[----:B------:R-:W-:Y:S01]  /*3a80*/  LEA.HI.X.SX32 R27, R47, R6, 0x1, P6 ;  /* 0x000000062f1b7211 */ /* 0x000fe200030f0eff */
[----:B------:R-:W-:Y:S04]  /*3a90*/  STL [R1+0x70], R26 ;  /* 0x0000701a01007387 */ /* 0x000fe80000100800 */
[----:B------:R1:W-:Y:S02]  /*3aa0*/  STL [R1+0x2c], R15 ;  /* 0x00002c0f01007387 */ /* 0x0003e40000100800 */
[----:B0-----:R-:W-:-:S02]  /*3ab0*/  @P0 IMAD.MOV.U32 R14, RZ, RZ, R26 ;  /* 0x000000ffff0e0224 */ /* 0x001fc400078e001a */
[----:B------:R-:W-:Y:S01]  /*3ac0*/  STL [R1+0x6c], R27 ;  /* 0x00006c1b01007387 */ /* 0x000fe20000100800 */
[----:B-1----:R-:W-:-:S03]  /*3ad0*/  @P0 IMAD.MOV.U32 R15, RZ, RZ, R27 ;  /* 0x000000ffff0f0224 */ /* 0x002fc600078e001b */
[----:B------:R-:W-:Y:S04]  /*3ae0*/  STL [R1+0xb0], R29 ;  /* 0x0000b01d01007387 */ /* 0x000fe80000100800 */
[----:B---3--:R0:W-:Y:S04]  /*3af0*/  STL [R1+0x29c], R30 ;  /* 0x00029c1e01007387 */ /* 0x0081e80000100800 */
[----:B------:R1:W2:Y:S01]  /*3b00*/  @P0 LDG.E.U16 R13, desc[UR24][R14.64] ;  /* 0x000000180e0d0981 */ /* 0x0002a2000c1e1500 */
[----:B------:R-:W-:Y:S02]  /*3b10*/  LEA R26, P0, R50, R11, 0x1 ;  /* 0x0000000b321a7211 */ /* 0x000fe400078008ff */
[----:B0-----:R-:W-:-:S02]  /*3b20*/  LEA.HI.X.SX32 R30, R48, R6, 0x1, P1 ;  /* 0x00000006301e7211 */ /* 0x001fc400008f0eff */
[----:B------:R-:W-:Y:S01]  /*3b30*/  LEA.HI.X.SX32 R27, R50, R6, 0x1, P0 ;  /* 0x00000006321b7211 */ /* 0x000fe200000f0eff */
[----:B-1----:R-:W-:Y:S02]  /*3b40*/  @P5 IMAD.MOV.U32 R14, RZ, RZ, R29 ;  /* 0x000000ffff0e5224 */ /* 0x002fe400078e001d */
[----:B------:R-:W-:-:S05]  /*3b50*/  @P5 IMAD.MOV.U32 R15, RZ, RZ, R30 ;  /* 0x000000ffff0f5224 */ /* 0x000fca00078e001e */
[----:B------:R0:W3:Y:S02]  /*3b60*/  @P5 LDG.E.U16 R28, desc[UR24][R14.64] ;  /* 0x000000180e1c5981 */ /* 0x0000e4000c1e1500 */
[----:B0-----:R-:W-:Y:S02]  /*3b70*/  @P4 IMAD.MOV.U32 R14, RZ, RZ, R26 ;  /* 0x000000ffff0e4224 */ /* 0x001fe400078e001a */
[----:B------:R-:W-:-:S05]  /*3b80*/  @P4 IMAD.MOV.U32 R15, RZ, RZ, R27 ;  /* 0x000000ffff0f4224 */ /* 0x000fca00078e001b */
[----:B------:R-:W4:Y:S01]  /*3b90*/  @P4 LDG.E.U16 R21, desc[UR24][R14.64] ;  /* 0x000000180e154981 */ /* 0x000f22000c1e1500 */
[----:B------:R-:W-:-:S03]  /*3ba0*/  PLOP3.LUT P0, PT, PT, PT, UP1, 0x80, 0x8 ;  /* 0x000000000008781c */ /* 0x000fc60003f0f018 */
[----:B------:R-:W-:Y:S04]  /*3bb0*/  STL [R1+0x4f0], R26 ;  /* 0x0004f01a01007387 */ /* 0x000fe80000100800 */
[----:B------:R-:W-:Y:S01]  /*3bc0*/  STL [R1+0xac], R30 ;  /* 0x0000ac1e01007387 */ /* 0x000fe20000100800 */
[----:B------:R-:W-:-:S03]  /*3bd0*/  PRMT R25, RZ, 0x7610, R25 ;  /* 0x00007610ff197816 */ /* 0x000fc60000000019 */
[----:B--2---:R0:W-:Y:S02]  /*3be0*/  STL [R1+0x330], R13 ;  /* 0x0003300d01007387 */ /* 0x0041e40000100800 */
[----:B0-----:R-:W-:-:S04]  /*3bf0*/  LOP3.LUT R13, R12, 0x46, RZ, 0xfc, !PT ;  /* 0x000000460c0d7812 */ /* 0x001fc800078efcff */
[----:B------:R-:W-:Y:S02]  /*3c00*/  ISETP.LT.AND P4, PT, R13, UR13, P0 ;  /* 0x0000000d0d007c0c */ /* 0x000fe40008781270 */
[C---:B------:R-:W-:Y:S01]  /*3c10*/  LEA R13, P1, R52.reuse, R11, 0x1 ;  /* 0x0000000b340d7211 */ /* 0x040fe200078208ff */
[----:B------:R0:W-:Y:S03]  /*3c20*/  STL [R1+0x4ec], R27 ;  /* 0x0004ec1b01007387 */ /* 0x0001e60000100800 */
[----:B------:R-:W-:Y:S01]  /*3c30*/  LEA.HI.X.SX32 R26, R52, R6, 0x1, P1 ;  /* 0x00000006341a7211 */ /* 0x000fe200008f0eff */
[----:B---3--:R1:W-:Y:S01]  /*3c40*/  STL [R1+0x268], R28 ;  /* 0x0002681c01007387 */ /* 0x0083e20000100800 */
[C---:B0-----:R-:W-:Y:S02]  /*3c50*/  LOP3.LUT R27, R12.reuse, 0x66, RZ, 0xfc, !PT ;  /* 0x000000660c1b7812 */ /* 0x041fe400078efcff */
[C---:B-1----:R-:W-:Y:S01]  /*3c60*/  LOP3.LUT R28, R12.reuse, 0x56, RZ, 0xfc, !PT ;  /* 0x000000560c1c7812 */ /* 0x042fe200078efcff */
[----:B----4-:R0:W-:Y:S04]  /*3c70*/  STL [R1+0x2ec], R21 ;  /* 0x0002ec1501007387 */ /* 0x0101e80000100800 */
[----:B------:R1:W-:Y:S01]  /*3c80*/  STL [R1+0x530], R13 ;  /* 0x0005300d01007387 */ /* 0x0003e20000100800 */
[----:B0-----:R-:W-:Y:S01]  /*3c90*/  LOP3.LUT R21, R12, 0x76, RZ, 0xfc, !PT ;  /* 0x000000760c157812 */ /* 0x001fe200078efcff */
[----:B------:R-:W-:-:S02]  /*3ca0*/  @P4 IMAD.MOV.U32 R12, RZ, RZ, R13 ;  /* 0x000000ffff0c4224 */ /* 0x000fc400078e000d */
[----:B-1----:R-:W-:-:S05]  /*3cb0*/  @P4 IMAD.MOV.U32 R13, RZ, RZ, R26 ;  /* 0x000000ffff0d4224 */ /* 0x002fca00078e001a */
[----:B------:R0:W2:Y:S01]  /*3cc0*/  @P4 LDG.E.U16 R25, desc[UR24][R12.64] ;  /* 0x000000180c194981 */ /* 0x0000a2000c1e1500 */
[----:B------:R-:W-:Y:S02]  /*3cd0*/  PLOP3.LUT P5, PT, PT, PT, UP1, 0x80, 0x8 ;  /* 0x000000000008781c */ /* 0x000fe40003faf018 */
[----:B------:R-:W-:Y:S02]  /*3ce0*/  PLOP3.LUT P0, PT, PT, PT, UP1, 0x80, 0x8 ;  /* 0x000000000008781c */ /* 0x000fe40003f0f018 */
[----:B------:R-:W-:Y:S02]  /*3cf0*/  ISETP.LT.AND P5, PT, R27, UR13, P5 ;  /* 0x0000000d1b007c0c */ /* 0x000fe4000afa1270 */
[----:B------:R-:W-:Y:S02]  /*3d00*/  ISETP.LT.AND P0, PT, R28, UR13, P0 ;  /* 0x0000000d1c007c0c */ /* 0x000fe40008701270 */
[C---:B------:R-:W-:Y:S01]  /*3d10*/  LEA R27, P6, R53.reuse, R11, 0x1 ;  /* 0x0000000b351b7211 */ /* 0x040fe200078c08ff */
[----:B------:R-:W-:Y:S04]  /*3d20*/  STL [R1+0x52c], R26 ;  /* 0x00052c1a01007387 */ /* 0x000fe80000100800 */
[----:B------:R-:W-:Y:S01]  /*3d30*/  STL [R1+0x578], R27 ;  /* 0x0005781b01007387 */ /* 0x000fe20000100800 */
[----:B0-----:R-:W-:-:S02]  /*3d40*/  LEA.HI.X.SX32 R12, R53, R6, 0x1, P6 ;  /* 0x00000006350c7211 */ /* 0x001fc400030f0eff */
[----:B------:R-:W-:-:S03]  /*3d50*/  PRMT R23, RZ, 0x7610, R23 ;  /* 0x00007610ff177816 */ /* 0x000fc60000000017 */
[----:B------:R-:W-:Y:S01]  /*3d60*/  @P0 IMAD.MOV.U32 R13, RZ, RZ, R12 ;  /* 0x000000ffff0d0224 */ /* 0x000fe200078e000c */
[----:B--2---:R0:W-:Y:S02]  /*3d70*/  STL [R1+0x260], R25 ;  /* 0x0002601901007387 */ /* 0x0041e40000100800 */
[----:B0-----:R-:W-:-:S05]  /*3d80*/  LEA R25, P4, R51, R11, 0x1 ;  /* 0x0000000b33197211 */ /* 0x001fca00078808ff */
[----:B------:R-:W-:Y:S04]  /*3d90*/  STL [R1+0x5a0], R25 ;  /* 0x0005a01901007387 */ /* 0x000fe80000100800 */
[----:B------:R0:W-:Y:S02]  /*3da0*/  STL [R1+0x574], R12 ;  /* 0x0005740c01007387 */ /* 0x0001e40000100800 */
[----:B0-----:R-:W-:-:S05]  /*3db0*/  @P0 IMAD.MOV.U32 R12, RZ, RZ, R27 ;  /* 0x000000ffff0c0224 */ /* 0x001fca00078e001b */
[----:B------:R0:W2:Y:S01]  /*3dc0*/  @P0 LDG.E.U16 R23, desc[UR24][R12.64] ;  /* 0x000000180c170981 */ /* 0x0000a2000c1e1500 */
[----:B------:R-:W-:Y:S02]  /*3dd0*/  PLOP3.LUT P1, PT, PT, PT, UP1, 0x80, 0x8 ;  /* 0x000000000008781c */ /* 0x000fe40003f2f018 */
[----:B------:R-:W-:Y:S02]  /*3de0*/  LEA.HI.X.SX32 R26, R51, R6, 0x1, P4 ;  /* 0x00000006331a7211 */ /* 0x000fe400020f0eff */
[----:B------:R-:W-:Y:S02]  /*3df0*/  ISETP.LT.AND P1, PT, R21, UR13, P1 ;  /* 0x0000000d15007c0c */ /* 0x000fe40008f21270 */
[----:B------:R-:W-:Y:S02]  /*3e00*/  LEA R21, P6, R49, R11, 0x1 ;  /* 0x0000000b31157211 */ /* 0x000fe400078c08ff */
[----:B------:R-:W-:Y:S01]  /*3e10*/  PRMT R22, RZ, 0x7610, R22 ;  /* 0x00007610ff167816 */ /* 0x000fe20000000016 */
[----:B0-----:R-:W-:-:S02]  /*3e20*/  @P5 IMAD.MOV.U32 R12, RZ, RZ, R25 ;  /* 0x000000ffff0c5224 */ /* 0x001fc400078e0019 */
[----:B------:R-:W-:Y:S01]  /*3e30*/  STL [R1+0x5b0], R21 ;  /* 0x0005b01501007387 */ /* 0x000fe20000100800 */
[----:B------:R-:W-:-:S03]  /*3e40*/  @P5 IMAD.MOV.U32 R13, RZ, RZ, R26 ;  /* 0x000000ffff0d5224 */ /* 0x000fc600078e001a */
[----:B------:R-:W-:Y:S01]  /*3e50*/  STL [R1+0x59c], R26 ;  /* 0x00059c1a01007387 */ /* 0x000fe20000100800 */
[----:B------:R-:W-:-:S03]  /*3e60*/  PRMT R14, RZ, 0x7610, R14 ;  /* 0x00007610ff0e7816 */ /* 0x000fc6000000000e */
[----:B------:R0:W3:Y:S02]  /*3e70*/  @P5 LDG.E.U16 R22, desc[UR24][R12.64] ;  /* 0x000000180c165981 */ /* 0x0000e4000c1e1500 */
[----:B0-----:R-:W-:Y:S02]  /*3e80*/  @P1 IMAD.MOV.U32 R12, RZ, RZ, R21 ;  /* 0x000000ffff0c1224 */ /* 0x001fe400078e0015 */
[----:B--2---:R0:W-:Y:S02]  /*3e90*/  STL [R1+0x2a8], R23 ;  /* 0x0002a81701007387 */ /* 0x0041e40000100800 */
[----:B0-----:R-:W-:-:S05]  /*3ea0*/  LEA.HI.X.SX32 R23, R49, R6, 0x1, P6 ;  /* 0x0000000631177211 */ /* 0x001fca00030f0eff */
[----:B------:R-:W-:-:S05]  /*3eb0*/  @P1 IMAD.MOV.U32 R13, RZ, RZ, R23 ;  /* 0x000000ffff0d1224 */ /* 0x000fca00078e0017 */
[----:B------:R0:W2:Y:S01]  /*3ec0*/  @P1 LDG.E.U16 R14, desc[UR24][R12.64] ;  /* 0x000000180c0e1981 */ /* 0x0000a2000c1e1500 */
[----:B------:R-:W1:Y:S03]  /*3ed0*/  S2R R48, SR_TID.X ;  /* 0x0000000000307919 */ /* 0x000e660000002100 */
[----:B------:R-:W-:Y:S01]  /*3ee0*/  STL [R1+0x5ac], R23 ;  /* 0x0005ac1701007387 */ /* 0x000fe20000100800 */
[----:B------:R-:W-:-:S03]  /*3ef0*/  PLOP3.LUT P0, PT, PT, PT, UP1, 0x80, 0x8 ;  /* 0x000000000008781c */ /* 0x000fc60003f0f018 */
[----:B---3--:R1:W-:Y:S01]  /*3f00*/  STL [R1+0x2a4], R22 ;  /* 0x0002a41601007387 */ /* 0x0083e20000100800 */
[----:B------:R-:W-:Y:S02]  /*3f10*/  PLOP3.LUT P1, PT, PT, PT, UP1, 0x80, 0x8 ;  /* 0x000000000008781c */ /* 0x000fe40003f2f018 */
[----:B------:R-:W-:Y:S02]  /*3f20*/  PRMT R24, RZ, 0x7610, R24 ;  /* 0x00007610ff187816 */ /* 0x000fe40000000018 */
[----:B-1----:R-:W-:-:S04]  /*3f30*/  LEA.HI R22, R48, 0xe, RZ, 0x1a ;  /* 0x0000000e30167811 */ /* 0x002fc800078fd0ff */
[C---:B------:R-:W-:Y:S01]  /*3f40*/  ISETP.LT.AND P0, PT, R22.reuse, UR13, P0 ;  /* 0x0000000d16007c0c */ /* 0x040fe20008701270 */
[----:B0-----:R-:W-:-:S05]  /*3f50*/  IMAD R12, R22, UR14, RZ ;  /* 0x0000000e160c7c24 */ /* 0x001fca000f8e02ff */
[----:B------:R-:W-:-:S04]  /*3f60*/  LEA R25, P5, R12, R11, 0x1 ;  /* 0x0000000b0c197211 */ /* 0x000fc800078a08ff */
[----:B------:R-:W-:Y:S02]  /*3f70*/  LEA.HI.X.SX32 R12, R12, R6, 0x1, P5 ;  /* 0x000000060c0c7211 */ /* 0x000fe400028f0eff */
[C---:B------:R-:W-:Y:S02]  /*3f80*/  LEA.HI R21, R48.reuse, 0x2e, RZ, 0x1a ;  /* 0x0000002e30157811 */ /* 0x040fe400078fd0ff */
[----:B------:R-:W-:Y:S02]  /*3f90*/  PLOP3.LUT P4, PT, PT, PT, UP1, 0x80, 0x8 ;  /* 0x000000000008781c */ /* 0x000fe40003f8f018 */
[----:B------:R-:W-:Y:S02]  /*3fa0*/  PRMT R17, RZ, 0x7610, R17 ;  /* 0x00007610ff117816 */ /* 0x000fe40000000011 */
[----:B------:R-:W-:Y:S02]  /*3fb0*/  ISETP.LT.AND P4, PT, R21, UR13, P4 ;  /* 0x0000000d15007c0c */ /* 0x000fe4000a781270 */
[----:B------:R-:W-:Y:S01]  /*3fc0*/  PRMT R20, RZ, 0x7610, R20 ;  /* 0x00007610ff147816 */ /* 0x000fe20000000014 */
[----:B--2---:R0:W-:Y:S02]  /*3fd0*/  STL [R1+0x2dc], R14 ;  /* 0x0002dc0e01007387 */ /* 0x0041e40000100800 */
[----:B0-----:R-:W-:-:S05]  /*3fe0*/  LEA.HI R14, R48, 0x1e, RZ, 0x1a ;  /* 0x0000001e300e7811 */ /* 0x001fca00078fd0ff */
[C---:B------:R-:W-:Y:S01]  /*3ff0*/  IMAD R13, R14.reuse, UR14, RZ ;  /* 0x0000000e0e0d7c24 */ /* 0x040fe2000f8e02ff */
[----:B------:R-:W-:-:S04]  /*4000*/  ISETP.LT.AND P1, PT, R14, UR13, P1 ;  /* 0x0000000d0e007c0c */ /* 0x000fc80008f21270 */
[C---:B------:R-:W-:Y:S01]  /*4010*/  LEA R22, P6, R13.reuse, R11, 0x1 ;  /* 0x0000000b0d167211 */ /* 0x040fe200078c08ff */
[----:B------:R-:W-:Y:S03]  /*4020*/  STL [R1+0x50], R25 ;  /* 0x0000501901007387 */ /* 0x000fe60000100800 */
[----:B------:R-:W-:Y:S01]  /*4030*/  LEA.HI.X.SX32 R23, R13, R6, 0x1, P6 ;  /* 0x000000060d177211 */ /* 0x000fe200030f0eff */
[----:B------:R-:W-:Y:S01]  /*4040*/  STL [R1+0x90], R22 ;  /* 0x0000901601007387 */ /* 0x000fe20000100800 */
[----:B------:R-:W-:-:S03]  /*4050*/  @P0 IMAD.MOV.U32 R13, RZ, RZ, R12 ;  /* 0x000000ffff0d0224 */ /* 0x000fc600078e000c */
[----:B------:R0:W-:Y:S01]  /*4060*/  STL [R1+0x4c], R12 ;  /* 0x00004c0c01007387 */ /* 0x0001e20000100800 */
[----:B------:R-:W-:Y:S02]  /*4070*/  IMAD R14, R21, UR14, RZ ;  /* 0x0000000e150e7c24 */ /* 0x000fe4000f8e02ff */
[----:B0-----:R-:W-:-:S03]  /*4080*/  @P0 IMAD.MOV.U32 R12, RZ, RZ, R25 ;  /* 0x000000ffff0c0224 */ /* 0x001fc600078e0019 */
[C---:B------:R-:W-:Y:S02]  /*4090*/  LEA R21, P5, R14.reuse, R11, 0x1 ;  /* 0x0000000b0e157211 */ /* 0x040fe400078a08ff */
[----:B------:R0:W2:Y:S02]  /*40a0*/  @P0 LDG.E.U16 R24, desc[UR24][R12.64] ;  /* 0x000000180c180981 */ /* 0x0000a4000c1e1500 */
[----:B------:R-:W-:Y:S01]  /*40b0*/  LEA.HI.X.SX32 R14, R14, R6, 0x1, P5 ;  /* 0x000000060e0e7211 */ /* 0x000fe200028f0eff */
[----:B0-----:R-:W-:Y:S02]  /*40c0*/  @P1 IMAD.MOV.U32 R12, RZ, RZ, R22 ;  /* 0x000000ffff0c1224 */ /* 0x001fe400078e0016 */
[----:B------:R-:W-:-:S05]  /*40d0*/  @P1 IMAD.MOV.U32 R13, RZ, RZ, R23 ;  /* 0x000000ffff0d1224 */ /* 0x000fca00078e0017 */
[----:B------:R0:W3:Y:S02]  /*40e0*/  @P1 LDG.E.U16 R17, desc[UR24][R12.64] ;  /* 0x000000180c111981 */ /* 0x0000e4000c1e1500 */
[----:B0-----:R-:W-:Y:S02]  /*40f0*/  @P4 IMAD.MOV.U32 R12, RZ, RZ, R21 ;  /* 0x000000ffff0c4224 */ /* 0x001fe400078e0015 */
[----:B------:R-:W-:-:S05]  /*4100*/  @P4 IMAD.MOV.U32 R13, RZ, RZ, R14 ;  /* 0x000000ffff0d4224 */ /* 0x000fca00078e000e */
[----:B------:R0:W4:Y:S04]  /*4110*/  @P4 LDG.E.U16 R20, desc[UR24][R12.64] ;  /* 0x000000180c144981 */ /* 0x000128000c1e1500 */
[----:B------:R-:W-:Y:S04]  /*4120*/  STL [R1+0x4d0], R21 ;  /* 0x0004d01501007387 */ /* 0x000fe80000100800 */
[----:B------:R-:W-:Y:S04]  /*4130*/  STL [R1+0x8c], R23 ;  /* 0x00008c1701007387 */ /* 0x000fe80000100800 */
[----:B------:R1:W-:Y:S01]  /*4140*/  STL [R1+0x4cc], R14 ;  /* 0x0004cc0e01007387 */ /* 0x0003e20000100800 */
[----:B------:R-:W-:-:S02]  /*4150*/  PLOP3.LUT P0, PT, PT, PT, UP1, 0x80, 0x8 ;  /* 0x000000000008781c */ /* 0x000fc40003f0f018 */
[----:B-1----:R-:W-:Y:S02]  /*4160*/  LEA.HI R14, R48, 0x4e, RZ, 0x1a ;  /* 0x0000004e300e7811 */ /* 0x002fe400078fd0ff */
[----:B------:R-:W-:-:S03]  /*4170*/  PLOP3.LUT P4, PT, PT, PT, UP1, 0x80, 0x8 ;  /* 0x000000000008781c */ /* 0x000fc60003f8f018 */
[C---:B0-----:R-:W-:Y:S01]  /*4180*/  IMAD R13, R14.reuse, UR14, RZ ;  /* 0x0000000e0e0d7c24 */ /* 0x041fe2000f8e02ff */
[----:B------:R-:W-:Y:S02]  /*4190*/  PLOP3.LUT P1, PT, PT, PT, UP1, 0x80, 0x8 ;  /* 0x000000000008781c */ /* 0x000fe40003f2f018 */
[----:B------:R-:W-:Y:S02]  /*41a0*/  ISETP.LT.AND P4, PT, R14, UR13, P4 ;  /* 0x0000000d0e007c0c */ /* 0x000fe4000a781270 */
[----:B------:R-:W-:Y:S01]  /*41b0*/  PRMT R19, RZ, 0x7610, R19 ;  /* 0x00007610ff137816 */ /* 0x000fe20000000013 */
[----:B---3--:R0:W-:Y:S02]  /*41c0*/  STL [R1+0x2e4], R17 ;  /* 0x0002e41101007387 */ /* 0x0081e40000100800 */
[----:B0-----:R-:W-:-:S04]  /*41d0*/  LEA.HI R17, R48, 0x3e, RZ, 0x1a ;  /* 0x0000003e30117811 */ /* 0x001fc800078fd0ff */
[C---:B------:R-:W-:Y:S01]  /*41e0*/  ISETP.LT.AND P0, PT, R17.reuse, UR13, P0 ;  /* 0x0000000d11007c0c */ /* 0x040fe20008701270 */
[----:B------:R-:W-:Y:S01]  /*41f0*/  IMAD R12, R17, UR14, RZ ;  /* 0x0000000e110c7c24 */ /* 0x000fe2000f8e02ff */
[----:B----4-:R0:W-:Y:S04]  /*4200*/  STL [R1+0x264], R20 ;  /* 0x0002641401007387 */ /* 0x0101e80000100800 */
[CC--:B------:R-:W-:Y:S02]  /*4210*/  LEA R21, P6, R12.reuse, R11.reuse, 0x1 ;  /* 0x0000000b0c157211 */ /* 0x0c0fe400078c08ff */
[----:B------:R-:W-:Y:S02]  /*4220*/  LEA R17, P5, R13, R11, 0x1 ;  /* 0x0000000b0d117211 */ /* 0x000fe400078a08ff */
[----:B------:R-:W-:-:S02]  /*4230*/  LEA.HI.X.SX32 R22, R12, R6, 0x1, P6 ;  /* 0x000000060c167211 */ /* 0x000fc400030f0eff */
[----:B0-----:R-:W-:Y:S01]  /*4240*/  LEA.HI R20, R48, 0x5e, RZ, 0x1a ;  /* 0x0000005e30147811 */ /* 0x001fe200078fd0ff */
[----:B------:R-:W-:-:S03]  /*4250*/  @P0 IMAD.MOV.U32 R12, RZ, RZ, R21 ;  /* 0x000000ffff0c0224 */ /* 0x000fc600078e0015 */
[C---:B------:R-:W-:Y:S01]  /*4260*/  ISETP.LT.AND P1, PT, R20.reuse, UR13, P1 ;  /* 0x0000000d14007c0c */ /* 0x040fe20008f21270 */
[----:B------:R-:W-:Y:S01]  /*4270*/  IMAD R14, R20, UR14, RZ ;  /* 0x0000000e140e7c24 */ /* 0x000fe2000f8e02ff */
[----:B------:R-:W-:Y:S01]  /*4280*/  LEA.HI.X.SX32 R20, R13, R6, 0x1, P5 ;  /* 0x000000060d147211 */ /* 0x000fe200028f0eff */
[----:B------:R-:W-:-:S05]  /*4290*/  @P0 IMAD.MOV.U32 R13, RZ, RZ, R22 ;  /* 0x000000ffff0d0224 */ /* 0x000fca00078e0016 */
[----:B------:R0:W3:Y:S01]  /*42a0*/  @P0 LDG.E.U16 R19, desc[UR24][R12.64] ;  /* 0x000000180c130981 */ /* 0x0000e2000c1e1500 */
[----:B------:R-:W-:-:S03]  /*42b0*/  PRMT R15, RZ, 0x7610, R15 ;  /* 0x00007610ff0f7816 */ /* 0x000fc6000000000f */
[----:B------:R-:W-:Y:S04]  /*42c0*/  STL [R1+0x510], R21 ;  /* 0x0005101501007387 */ /* 0x000fe80000100800 */
[----:B------:R-:W-:Y:S01]  /*42d0*/  STL [R1+0x550], R17 ;  /* 0x0005501101007387 */ /* 0x000fe20000100800 */
[----:B0-----:R-:W-:-:S03]  /*42e0*/  @P4 IMAD.MOV.U32 R12, RZ, RZ, R17 ;  /* 0x000000ffff0c4224 */ /* 0x001fc600078e0011 */
[----:B------:R-:W-:Y:S01]  /*42f0*/  STL [R1+0x50c], R22 ;  /* 0x00050c1601007387 */ /* 0x000fe20000100800 */
[----:B------:R-:W-:-:S03]  /*4300*/  @P4 IMAD.MOV.U32 R13, RZ, RZ, R20 ;  /* 0x000000ffff0d4224 */ /* 0x000fc600078e0014 */
[----:B--2---:R-:W-:Y:S04]  /*4310*/  STL [R1+0x21c], R24 ;  /* 0x00021c1801007387 */ /* 0x004fe80000100800 */
[----:B------:R-:W-:Y:S04]  /*4320*/  STL [R1+0x54c], R20 ;  /* 0x00054c1401007387 */ /* 0x000fe80000100800 */
[----:B------:R0:W2:Y:S01]  /*4330*/  @P4 LDG.E.U16 R15, desc[UR24][R12.64] ;  /* 0x000000180c0f4981 */ /* 0x0000a2000c1e1500 */
[----:B------:R-:W-:-:S03]  /*4340*/  PRMT R16, RZ, 0x7610, R16 ;  /* 0x00007610ff107816 */ /* 0x000fc60000000010 */
[----:B---3--:R1:W-:Y:S02]  /*4350*/  STL [R1+0x2ac], R19 ;  /* 0x0002ac1301007387 */ /* 0x0083e40000100800 */
[----:B-1----:R-:W-:-:S04]  /*4360*/  LEA R19, P0, R14, R11, 0x1 ;  /* 0x0000000b0e137211 */ /* 0x002fc800078008ff */
[----:B------:R-:W-:Y:S01]  /*4370*/  LEA.HI.X.SX32 R14, R14, R6, 0x1, P0 ;  /* 0x000000060e0e7211 */ /* 0x000fe200000f0eff */
[----:B0-----:R-:W-:-:S04]  /*4380*/  @P1 IMAD.MOV.U32 R12, RZ, RZ, R19 ;  /* 0x000000ffff0c1224 */ /* 0x001fc800078e0013 */
[----:B------:R-:W-:-:S05]  /*4390*/  @P1 IMAD.MOV.U32 R13, RZ, RZ, R14 ;  /* 0x000000ffff0d1224 */ /* 0x000fca00078e000e */
[----:B------:R-:W3:Y:S01]  /*43a0*/  @P1 LDG.E.U16 R16, desc[UR24][R12.64] ;  /* 0x000000180c101981 */ /* 0x000ee2000c1e1500 */
[----:B------:R-:W-:-:S03]  /*43b0*/  PLOP3.LUT P0, PT, PT, PT, UP1, 0x80, 0x8 ;  /* 0x000000000008781c */ /* 0x000fc60003f0f018 */
[----:B------:R-:W-:Y:S04]  /*43c0*/  STL [R1+0x598], R19 ;  /* 0x0005981301007387 */ /* 0x000fe80000100800 */
[----:B--2---:R0:W-:Y:S01]  /*43d0*/  STL [R1+0x25c], R15 ;  /* 0x00025c0f01007387 */ /* 0x0041e20000100800 */
[----:B------:R-:W-:-:S03]  /*43e0*/  LEA.HI R17, R48, 0x7e, RZ, 0x1a ;  /* 0x0000007e30117811 */ /* 0x000fc600078fd0ff */
[----:B------:R1:W-:Y:S01]  /*43f0*/  STL [R1+0x594], R14 ;  /* 0x0005940e01007387 */ /* 0x0003e20000100800 */
[----:B0-----:R-:W-:-:S04]  /*4400*/  LEA.HI R15, R48, 0x6e, RZ, 0x1a ;  /* 0x0000006e300f7811 */ /* 0x001fc800078fd0ff */
[C---:B------:R-:W-:Y:S01]  /*4410*/  ISETP.LT.AND P1, PT, R15.reuse, UR13, P0 ;  /* 0x0000000d0f007c0c */ /* 0x040fe20008721270 */
[----:B-1----:R-:W-:Y:S01]  /*4420*/  IMAD R14, R15, UR14, RZ ;  /* 0x0000000e0f0e7c24 */ /* 0x002fe2000f8e02ff */
[----:B------:R-:W-:-:S04]  /*4430*/  PLOP3.LUT P0, PT, PT, PT, UP1, 0x80, 0x8 ;  /* 0x000000000008781c */ /* 0x000fc80003f0f018 */
[C---:B------:R-:W-:Y:S02]  /*4440*/  LEA R15, P6, R14.reuse, R11, 0x1 ;  /* 0x0000000b0e0f7211 */ /* 0x040fe400078c08ff */
[C---:B------:R-:W-:Y:S02]  /*4450*/  ISETP.LT.AND P0, PT, R17.reuse, UR13, P0 ;  /* 0x0000000d11007c0c */ /* 0x040fe40008701270 */
[----:B------:R-:W-:Y:S02]  /*4460*/  LEA.HI.X.SX32 R19, R14, R6, 0x1, P6 ;  /* 0x000000060e137211 */ /* 0x000fe400030f0eff */
[----:B------:R-:W-:Y:S01]  /*4470*/  PRMT R18, RZ, 0x7610, R18 ;  /* 0x00007610ff127816 */ /* 0x000fe20000000012 */
[----:B------:R-:W-:Y:S01]  /*4480*/  @P1 IMAD.MOV.U32 R14, RZ, RZ, R15 ;  /* 0x000000ffff0e1224 */ /* 0x000fe200078e000f */
[----:B------:R-:W-:Y:S01]  /*4490*/  ISETP.GT.U32.AND P4, PT, R2, R10, PT ;  /* 0x0000000a0200720c */ /* 0x000fe20003f84070 */
[----:B---3--:R0:W-:Y:S02]  /*44a0*/  STL [R1+0x220], R16 ;  /* 0x0002201001007387 */ /* 0x0081e40000100800 */
[----:B0-----:R-:W-:-:S02]  /*44b0*/  IMAD R16, R17, UR14, RZ ;  /* 0x0000000e11107c24 */ /* 0x001fc4000f8e02ff */
[----:B------:R0:W-:Y:S03]  /*44c0*/  STL [R1+0x5a8], R15 ;  /* 0x0005a80f01007387 */ /* 0x0001e60000100800 */
[----:B------:R-:W-:-:S04]  /*44d0*/  LEA R17, P6, R16, R11, 0x1 ;  /* 0x0000000b10117211 */ /* 0x000fc800078c08ff */
[----:B------:R-:W-:Y:S01]  /*44e0*/  LEA.HI.X.SX32 R16, R16, R6, 0x1, P6 ;  /* 0x0000000610107211 */ /* 0x000fe200030f0eff */
[----:B0-----:R-:W-:Y:S01]  /*44f0*/  @P1 IMAD.MOV.U32 R15, RZ, RZ, R19 ;  /* 0x000000ffff0f1224 */ /* 0x001fe200078e0013 */
[----:B------:R-:W-:-:S04]  /*4500*/  PRMT R11, RZ, 0x7610, R11 ;  /* 0x00007610ff0b7816 */ /* 0x000fc8000000000b */
[----:B------:R0:W2:Y:S02]  /*4510*/  @P1 LDG.E.U16 R18, desc[UR24][R14.64] ;  /* 0x000000180e121981 */ /* 0x0000a4000c1e1500 */
[----:B0-----:R-:W-:Y:S02]  /*4520*/  @P0 IMAD.MOV.U32 R14, RZ, RZ, R17 ;  /* 0x000000ffff0e0224 */ /* 0x001fe400078e0011 */
[----:B------:R-:W-:-:S05]  /*4530*/  @P0 IMAD.MOV.U32 R15, RZ, RZ, R16 ;  /* 0x000000ffff0f0224 */ /* 0x000fca00078e0010 */
[----:B------:R0:W3:Y:S01]  /*4540*/  @P0 LDG.E.U16 R11, desc[UR24][R14.64] ;  /* 0x000000180e0b0981 */ /* 0x0000e2000c1e1500 */
[----:B------:R-:W-:Y:S01]  /*4550*/  @!P4 IMAD.IADD R10, R10, 0x1, -R2 ;  /* 0x000000010a0ac824 */ /* 0x000fe200078e0a02 */
[----:B------:R-:W-:-:S04]  /*4560*/  ISETP.GT.U32.AND P4, PT, R2, R9, PT ;  /* 0x000000090200720c */ /* 0x000fc80003f84070 */
[----:B------:R-:W-:Y:S02]  /*4570*/  ISETP.GT.U32.AND P5, PT, R2, R10, PT ;  /* 0x0000000a0200720c */ /* 0x000fe40003fa4070 */
[----:B------:R-:W-:-:S07]  /*4580*/  LOP3.LUT R12, R0, 0x2, R55, 0xfe, !PT ;  /* 0x00000002000c7812 */ /* 0x000fce00078efe37 */
[----:B------:R-:W-:-:S04]  /*4590*/  @!P4 IMAD.IADD R9, R9, 0x1, -R2 ;  /* 0x000000010909c824 */ /* 0x000fc800078e0a02 */
[----:B------:R-:W-:Y:S01]  /*45a0*/  @!P5 IMAD.IADD R10, R10, 0x1, -R2 ;  /* 0x000000010a0ad824 */ /* 0x000fe200078e0a02 */
[----:B------:R-:W-:Y:S02]  /*45b0*/  ISETP.GT.U32.AND P5, PT, R2, R9, PT ;  /* 0x000000090200720c */ /* 0x000fe40003fa4070 */
[----:B------:R-:W-:Y:S02]  /*45c0*/  IABS R13, R12 ;  /* 0x0000000c000d7213 */ /* 0x000fe40000000000 */
[----:B------:R-:W-:Y:S02]  /*45d0*/  ISETP.GE.AND P1, PT, R54, RZ, PT ;  /* 0x000000ff3600720c */ /* 0x000fe40003f26270 */
[----:B------:R-:W-:Y:S01]  /*45e0*/  ISETP.GT.U32.AND P6, PT, R2, R8, PT ;  /* 0x000000080200720c */ /* 0x000fe20003fc4070 */
[----:B------:R-:W-:-:S04]  /*45f0*/  IMAD.HI.U32 R6, R3, R13, RZ ;  /* 0x0000000d03067227 */ /* 0x000fc800078e00ff */
[----:B------:R-:W-:Y:S02]  /*4600*/  IMAD.MOV R6, RZ, RZ, -R6 ;  /* 0x000000ffff067224 */ /* 0x000fe400078e0a06 */
[----:B------:R-:W-:Y:S02]  /*4610*/  @!P5 IMAD.IADD R9, R9, 0x1, -R2 ;  /* 0x000000010909d824 */ /* 0x000fe400078e0a02 */
[----:B------:R-:W-:Y:S02]  /*4620*/  IMAD R6, R2, R6, R13 ;  /* 0x0000000602067224 */ /* 0x000fe400078e020d */
[----:B------:R-:W-:Y:S02]  /*4630*/  IMAD.MOV.U32 R62, RZ, RZ, R9 ;  /* 0x000000ffff3e7224 */ /* 0x000fe400078e0009 */
[----:B------:R-:W-:Y:S02]  /*4640*/  IMAD.MOV.U32 R63, RZ, RZ, R10 ;  /* 0x000000ffff3f7224 */ /* 0x000fe400078e000a */
[----:B------:R-:W-:-:S02]  /*4650*/  @!P6 IMAD.IADD R8, R8, 0x1, -R2 ;  /* 0x000000010808e824 */ /* 0x000fc400078e0a02 */
[----:B------:R-:W-:Y:S01]  /*4660*/  @!P1 IMAD.MOV R62, RZ, RZ, -R62 ;  /* 0x000000ffff3e9224 */ /* 0x000fe200078e0a3e */
[C---:B------:R-:W-:Y:S01]  /*4670*/  ISETP.GT.U32.AND P1, PT, R2.reuse, R6, PT ;  /* 0x000000060200720c */ /* 0x040fe20003f24070 */
[----:B------:R-:W-:Y:S01]  /*4680*/  @!P3 IMAD.MOV R63, RZ, RZ, -R63 ;  /* 0x000000ffff3fb224 */ /* 0x000fe200078e0a3f */
[----:B------:R-:W-:Y:S01]  /*4690*/  ISETP.GT.U32.AND P3, PT, R2, R8, PT ;  /* 0x000000080200720c */ /* 0x000fe20003f64070 */
[----:B------:R-:W-:Y:S01]  /*46a0*/  STL [R1+0x5a4], R19 ;  /* 0x0005a41301007387 */ /* 0x000fe20000100800 */
[----:B------:R-:W-:-:S03]  /*46b0*/  LOP3.LUT R10, R0, 0x3, R55, 0xfe, !PT ;  /* 0x00000003000a7812 */ /* 0x000fc600078efe37 */
[----:B------:R1:W-:Y:S01]  /*46c0*/  STL [R1+0x560], R17 ;  /* 0x0005601101007387 */ /* 0x0003e20000100800 */
[----:B0-----:R-:W-:-:S03]  /*46d0*/  IABS R15, R10 ;  /* 0x0000000a000f7213 */ /* 0x001fc60000000000 */
[----:B------:R0:W-:Y:S01]  /*46e0*/  STL [R1+0x55c], R16 ;  /* 0x00055c1001007387 */ /* 0x0001e20000100800 */
[----:B------:R-:W-:Y:S01]  /*46f0*/  ISETP.GE.AND P6, PT, R10, RZ, PT ;  /* 0x000000ff0a00720c */ /* 0x000fe20003fc6270 */
[--C-:B------:R-:W-:Y:S01]  /*4700*/  @!P1 IMAD.IADD R6, R6, 0x1, -R2.reuse ;  /* 0x0000000106069824 */ /* 0x100fe200078e0a02 */
[----:B------:R-:W-:Y:S01]  /*4710*/  ISETP.GE.AND P4, PT, R56, RZ, PT ;  /* 0x000000ff3800720c */ /* 0x000fe20003f86270 */
[----:B------:R-:W-:Y:S01]  /*4720*/  IMAD.HI.U32 R9, R3, R15, RZ ;  /* 0x0000000f03097227 */ /* 0x000fe200078e00ff */
[----:B------:R-:W-:Y:S02]  /*4730*/  LOP3.LUT R10, R0, 0x5, R55, 0xfe, !PT ;  /* 0x00000005000a7812 */ /* 0x000fe400078efe37 */
[----:B------:R-:W-:Y:S01]  /*4740*/  ISETP.GT.U32.AND P1, PT, R2, R6, PT ;  /* 0x000000060200720c */ /* 0x000fe20003f24070 */
[----:B------:R-:W-:Y:S01]  /*4750*/  @!P3 IMAD.IADD R8, R8, 0x1, -R2 ;  /* 0x000000010808b824 */ /* 0x000fe200078e0a02 */
[----:B------:R-:W-:Y:S01]  /*4760*/  ISETP.GE.AND P3, PT, R10, RZ, PT ;  /* 0x000000ff0a00720c */ /* 0x000fe20003f66270 */
[----:B------:R-:W-:Y:S01]  /*4770*/  IMAD.MOV R9, RZ, RZ, -R9 ;  /* 0x000000ffff097224 */ /* 0x000fe200078e0a09 */
[----:B------:R-:W-:Y:S01]  /*4780*/  IABS R13, R10 ;  /* 0x0000000a000d7213 */ /* 0x000fe20000000000 */
[----:B------:R-:W-:-:S02]  /*4790*/  IMAD.MOV.U32 R60, RZ, RZ, R8 ;  /* 0x000000ffff3c7224 */ /* 0x000fc400078e0008 */
[----:B------:R-:W-:Y:S02]  /*47a0*/  IMAD R15, R2, R9, R15 ;  /* 0x00000009020f7224 */ /* 0x000fe400078e020f */
[----:B------:R-:W-:-:S03]  /*47b0*/  @!P4 IMAD.MOV R60, RZ, RZ, -R60 ;  /* 0x000000ffff3cc224 */ /* 0x000fc600078e0a3c */
[----:B------:R-:W-:Y:S01]  /*47c0*/  ISETP.GT.U32.AND P4, PT, R2, R15, PT ;  /* 0x0000000f0200720c */ /* 0x000fe20003f84070 */
[----:B------:R-:W-:-:S04]  /*47d0*/  IMAD.HI.U32 R9, R3, R13, RZ ;  /* 0x0000000d03097227 */ /* 0x000fc800078e00ff */
[--C-:B------:R-:W-:Y:S02]  /*47e0*/  @!P1 IMAD.IADD R6, R6, 0x1, -R2.reuse ;  /* 0x0000000106069824 */ /* 0x100fe400078e0a02 */
[----:B------:R-:W-:Y:S01]  /*47f0*/  IMAD.MOV R8, RZ, RZ, -R9 ;  /* 0x000000ffff087224 */ /* 0x000fe200078e0a09 */
[C-C-:B-1----:R-:W-:Y:S02]  /*4800*/  LOP3.LUT R17, R0.reuse, 0x6, R55.reuse, 0xfe, !PT ;  /* 0x0000000600117812 */ /* 0x142fe400078efe37 */
[----:B------:R-:W-:Y:S01]  /*4810*/  LOP3.LUT R23, R0, 0x7, R55, 0xfe, !PT ;  /* 0x0000000700177812 */ /* 0x000fe200078efe37 */
[----:B------:R-:W-:Y:S01]  /*4820*/  IMAD R13, R2, R8, R13 ;  /* 0x00000008020d7224 */ /* 0x000fe200078e020d */
[----:B------:R-:W-:Y:S01]  /*4830*/  ISETP.GE.AND P0, PT, R12, RZ, PT ;  /* 0x000000ff0c00720c */ /* 0x000fe20003f06270 */
[----:B------:R-:W-:Y:S01]  /*4840*/  @!P4 IMAD.IADD R15, R15, 0x1, -R2 ;  /* 0x000000010f0fc824 */ /* 0x000fe200078e0a02 */
[----:B------:R-:W-:Y:S02]  /*4850*/  IABS R12, R17 ;  /* 0x00000011000c7213 */ /* 0x000fe40000000000 */
[----:B------:R-:W-:-:S03]  /*4860*/  ISETP.GT.U32.AND P4, PT, R2, R13, PT ;  /* 0x0000000d0200720c */ /* 0x000fc60003f84070 */
[----:B0-----:R-:W-:Y:S01]  /*4870*/  IMAD.HI.U32 R16, R3, R12, RZ ;  /* 0x0000000c03107227 */ /* 0x001fe200078e00ff */
[----:B------:R-:W-:-:S03]  /*4880*/  LOP3.LUT R20, R0, 0x8, R55, 0xfe, !PT ;  /* 0x0000000800147812 */ /* 0x000fc600078efe37 */
[----:B------:R-:W-:Y:S02]  /*4890*/  IMAD.MOV R9, RZ, RZ, -R16 ;  /* 0x000000ffff097224 */ /* 0x000fe400078e0a10 */
[----:B------:R-:W-:Y:S02]  /*48a0*/  IMAD.MOV.U32 R87, RZ, RZ, R6 ;  /* 0x000000ffff577224 */ /* 0x000fe400078e0006 */
[----:B------:R-:W-:Y:S02]  /*48b0*/  IMAD R12, R2, R9, R12 ;  /* 0x00000009020c7224 */ /* 0x000fe400078e020c */
[----:B------:R-:W-:Y:S02]  /*48c0*/  @!P0 IMAD.MOV R87, RZ, RZ, -R87 ;  /* 0x000000ffff578224 */ /* 0x000fe400078e0a57 */
[----:B------:R-:W-:-:S05]  /*48d0*/  @!P4 IMAD.IADD R13, R13, 0x1, -R2 ;  /* 0x000000010d0dc824 */ /* 0x000fca00078e0a02 */
[----:B------:R-:W-:Y:S02]  /*48e0*/  ISETP.GT.U32.AND P4, PT, R2, R13, PT ;  /* 0x0000000d0200720c */ /* 0x000fe40003f84070 */
[----:B------:R-:W-:-:S04]  /*48f0*/  LOP3.LUT R22, R0, 0xc, R55, 0xfe, !PT ;  /* 0x0000000c00167812 */ /* 0x000fc800078efe37 */
[----:B------:R-:W-:-:S07]  /*4900*/  IABS R16, R22 ;  /* 0x0000001600107213 */ /* 0x000fce0000000000 */
[----:B------:R-:W-:Y:S02]  /*4910*/  @!P4 IMAD.IADD R13, R13, 0x1, -R2 ;  /* 0x000000010d0dc824 */ /* 0x000fe400078e0a02 */
[----:B------:R-:W-:Y:S01]  /*4920*/  IMAD.HI.U32 R26, R3, R16, RZ ;  /* 0x00000010031a7227 */ /* 0x000fe200078e00ff */
[----:B------:R-:W-:-:S03]  /*4930*/  LOP3.LUT R21, R0, 0xb, R55, 0xfe, !PT ;  /* 0x0000000b00157812 */ /* 0x000fc600078efe37 */
[----:B------:R-:W-:Y:S01]  /*4940*/  IMAD.MOV R26, RZ, RZ, -R26 ;  /* 0x000000ffff1a7224 */ /* 0x000fe200078e0a1a */
[----:B------:R-:W-:Y:S01]  /*4950*/  IABS R6, R21 ;  /* 0x0000001500067213 */ /* 0x000fe20000000000 */
[----:B---3--:R0:W-:Y:S02]  /*4960*/  STL [R1+0x1e0], R11 ;  /* 0x0001e00b01007387 */ /* 0x0081e40000100800 */
[----:B0-----:R-:W-:-:S04]  /*4970*/  LOP3.LUT R11, R0, 0x4, R55, 0xfe, !PT ;  /* 0x00000004000b7812 */ /* 0x001fc800078efe37 */
[----:B------:R-:W-:Y:S01]  /*4980*/  IABS R14, R11 ;  /* 0x0000000b000e7213 */ /* 0x000fe20000000000 */
[----:B--2---:R0:W-:Y:S04]  /*4990*/  STL [R1+0x1dc], R18 ;  /* 0x0001dc1201007387 */ /* 0x0041e80000100800 */
[----:B------:R-:W-:-:S04]  /*49a0*/  IMAD.HI.U32 R10, R3, R14, RZ ;  /* 0x0000000e030a7227 */ /* 0x000fc800078e00ff */
[----:B0-----:R-:W-:-:S04]  /*49b0*/  IMAD.MOV R18, RZ, RZ, -R10 ;  /* 0x000000ffff127224 */ /* 0x001fc800078e0a0a */
[----:B------:R-:W-:-:S05]  /*49c0*/  IMAD R14, R2, R18, R14 ;  /* 0x00000012020e7224 */ /* 0x000fca00078e020e */
[----:B------:R-:W-:Y:S02]  /*49d0*/  ISETP.GT.U32.AND P1, PT, R2, R14, PT ;  /* 0x0000000e0200720c */ /* 0x000fe40003f24070 */
[----:B------:R-:W-:Y:S02]  /*49e0*/  ISETP.GE.AND P5, PT, R11, RZ, PT ;  /* 0x000000ff0b00720c */ /* 0x000fe40003fa6270 */
[----:B------:R-:W-:-:S05]  /*49f0*/  IABS R11, R23 ;  /* 0x00000017000b7213 */ /* 0x000fca0000000000 */
[----:B------:R-:W-:-:S04]  /*4a00*/  IMAD.HI.U32 R19, R3, R11, RZ ;  /* 0x0000000b03137227 */ /* 0x000fc800078e00ff */
[----:B------:R-:W-:Y:S01]  /*4a10*/  @!P1 IMAD.IADD R14, R14, 0x1, -R2 ;  /* 0x000000010e0e9824 */ /* 0x000fe200078e0a02 */
[----:B------:R-:W-:Y:S01]  /*4a20*/  ISETP.GT.U32.AND P1, PT, R2, R15, PT ;  /* 0x0000000f0200720c */ /* 0x000fe20003f24070 */
[----:B------:R-:W-:Y:S01]  /*4a30*/  IMAD.MOV R10, RZ, RZ, -R19 ;  /* 0x000000ffff0a7224 */ /* 0x000fe200078e0a13 */
[----:B------:R-:W-:Y:S02]  /*4a40*/  LOP3.LUT R19, R0, 0x9, R55, 0xfe, !PT ;  /* 0x0000000900137812 */ /* 0x000fe400078efe37 */
[C---:B------:R-:W-:Y:S01]  /*4a50*/  ISETP.GT.U32.AND P0, PT, R2.reuse, R14, PT ;  /* 0x0000000e0200720c */ /* 0x040fe20003f04070 */
[----:B------:R-:W-:Y:S01]  /*4a60*/  IMAD R11, R2, R10, R11 ;  /* 0x0000000a020b7224 */ /* 0x000fe200078e020b */
[----:B------:R-:W-:Y:S02]  /*4a70*/  IABS R9, R19 ;  /* 0x0000001300097213 */ /* 0x000fe40000000000 */
[----:B------:R-:W-:-:S03]  /*4a80*/  IABS R10, R20 ;  /* 0x00000014000a7213 */ /* 0x000fc60000000000 */
[----:B------:R-:W-:-:S04]  /*4a90*/  IMAD.HI.U32 R25, R3, R9, RZ ;  /* 0x0000000903197227 */ /* 0x000fc800078e00ff */
[----:B------:R-:W-:Y:S01]  /*4aa0*/  @!P1 IMAD.IADD R15, R15, 0x1, -R2 ;  /* 0x000000010f0f9824 */ /* 0x000fe200078e0a02 */
[----:B------:R-:W-:Y:S01]  /*4ab0*/  ISETP.GT.U32.AND P1, PT, R2, R12, PT ;  /* 0x0000000c0200720c */ /* 0x000fe20003f24070 */
[----:B------:R-:W-:Y:S01]  /*4ac0*/  IMAD.HI.U32 R24, R3, R10, RZ ;  /* 0x0000000a03187227 */ /* 0x000fe200078e00ff */
[----:B------:R-:W-:-:S03]  /*4ad0*/  LOP3.LUT R18, R0, 0xa, R55, 0xfe, !PT ;  /* 0x0000000a00127812 */ /* 0x000fc600078efe37 */
[----:B------:R-:W-:Y:S02]  /*4ae0*/  IMAD.MOV R25, RZ, RZ, -R25 ;  /* 0x000000ffff197224 */ /* 0x000fe400078e0a19 */
[----:B------:R-:W-:Y:S01]  /*4af0*/  IMAD.MOV R24, RZ, RZ, -R24 ;  /* 0x000000ffff187224 */ /* 0x000fe200078e0a18 */
[----:B------:R-:W-:Y:S01]  /*4b00*/  IABS R8, R18 ;  /* 0x0000001200087213 */ /* 0x000fe20000000000 */
[----:B------:R-:W-:Y:S01]  /*4b10*/  @!P0 IMAD.IADD R14, R14, 0x1, -R2 ;  /* 0x000000010e0e8824 */ /* 0x000fe200078e0a02 */
[C---:B------:R-:W-:Y:S01]  /*4b20*/  ISETP.GT.U32.AND P0, PT, R2.reuse, R11, PT ;  /* 0x0000000b0200720c */ /* 0x040fe20003f04070 */
[C---:B------:R-:W-:Y:S02]  /*4b30*/  IMAD R9, R2.reuse, R25, R9 ;  /* 0x0000001902097224 */ /* 0x040fe400078e0209 */
[----:B------:R-:W-:Y:S02]  /*4b40*/  IMAD R10, R2, R24, R10 ;  /* 0x00000018020a7224 */ /* 0x000fe400078e020a */
[----:B------:R-:W-:Y:S01]  /*4b50*/  @!P1 IMAD.IADD R12, R12, 0x1, -R2 ;  /* 0x000000010c0c9824 */ /* 0x000fe200078e0a02 */
[C---:B------:R-:W-:Y:S01]  /*4b60*/  ISETP.GT.U32.AND P1, PT, R2.reuse, R9, PT ;  /* 0x000000090200720c */ /* 0x040fe20003f24070 */
[----:B------:R-:W-:Y:S01]  /*4b70*/  IMAD.HI.U32 R24, R3, R8, RZ ;  /* 0x0000000803187227 */ /* 0x000fe200078e00ff */
[----:B------:R-:W-:-:S03]  /*4b80*/  ISETP.GT.U32.AND P4, PT, R2, R10, PT ;  /* 0x0000000a0200720c */ /* 0x000fc60003f84070 */
[----:B------:R-:W-:Y:S02]  /*4b90*/  IMAD.MOV R24, RZ, RZ, -R24 ;  /* 0x000000ffff187224 */ /* 0x000fe400078e0a18 */
[----:B------:R-:W-:Y:S02]  /*4ba0*/  @!P0 IMAD.IADD R11, R11, 0x1, -R2 ;  /* 0x000000010b0b8824 */ /* 0x000fe400078e0a02 */
[C---:B------:R-:W-:Y:S02]  /*4bb0*/  IMAD R8, R2.reuse, R24, R8 ;  /* 0x0000001802087224 */ /* 0x040fe400078e0208 */
[----:B------:R-:W-:Y:S02]  /*4bc0*/  IMAD.MOV.U32 R27, RZ, RZ, R15 ;  /* 0x000000ffff1b7224 */ /* 0x000fe400078e000f */
[----:B------:R-:W-:Y:S02]  /*4bd0*/  IMAD.MOV.U32 R24, RZ, RZ, R13 ;  /* 0x000000ffff187224 */ /* 0x000fe400078e000d */
[----:B------:R-:W-:-:S02]  /*4be0*/  IMAD R15, R2, R26, R16 ;  /* 0x0000001a020f7224 */ /* 0x000fc400078e0210 */
[----:B------:R-:W-:Y:S01]  /*4bf0*/  @!P6 IMAD.MOV R27, RZ, RZ, -R27 ;  /* 0x000000ffff1be224 */ /* 0x000fe200078e0a1b */
[C---:B------:R-:W-:Y:S01]  /*4c00*/  ISETP.GT.U32.AND P6, PT, R2.reuse, R11, PT ;  /* 0x0000000b0200720c */ /* 0x040fe20003fc4070 */
[----:B------:R-:W-:Y:S02]  /*4c10*/  IMAD.MOV.U32 R16, RZ, RZ, R14 ;  /* 0x000000ffff107224 */ /* 0x000fe400078e000e */
[----:B------:R-:W-:Y:S02]  /*4c20*/  @!P1 IMAD.IADD R9, R9, 0x1, -R2 ;  /* 0x0000000109099824 */ /* 0x000fe400078e0a02 */
[----:B------:R-:W-:Y:S01]  /*4c30*/  @!P3 IMAD.MOV R24, RZ, RZ, -R24 ;  /* 0x000000ffff18b224 */ /* 0x000fe200078e0a18 */
[----:B------:R-:W-:Y:S01]  /*4c40*/  ISETP.GT.U32.AND P3, PT, R2, R8, PT ;  /* 0x000000080200720c */ /* 0x000fe20003f64070 */
[----:B------:R-:W-:Y:S01]  /*4c50*/  @!P4 IMAD.IADD R10, R10, 0x1, -R2 ;  /* 0x000000010a0ac824 */ /* 0x000fe200078e0a02 */
[----:B------:R-:W-:Y:S01]  /*4c60*/  ISETP.GE.AND P0, PT, R17, RZ, PT ;  /* 0x000000ff1100720c */ /* 0x000fe20003f06270 */
[----:B------:R-:W-:Y:S01]  /*4c70*/  IMAD.HI.U32 R25, R3, R6, RZ ;  /* 0x0000000603197227 */ /* 0x000fe200078e00ff */
[----:B------:R-:W-:-:S02]  /*4c80*/  ISETP.GT.U32.AND P4, PT, R2, R12, PT ;  /* 0x0000000c0200720c */ /* 0x000fc40003f84070 */
[----:B------:R-:W-:Y:S01]  /*4c90*/  LOP3.LUT R17, R0, 0xd, R55, 0xfe, !PT ;  /* 0x0000000d00117812 */ /* 0x000fe200078efe37 */
[----:B------:R-:W-:Y:S01]  /*4ca0*/  @!P5 IMAD.MOV R16, RZ, RZ, -R16 ;  /* 0x000000ffff10d224 */ /* 0x000fe200078e0a10 */
[C---:B------:R-:W-:Y:S01]  /*4cb0*/  ISETP.GT.U32.AND P5, PT, R2.reuse, R9, PT ;  /* 0x000000090200720c */ /* 0x040fe20003fa4070 */
[----:B------:R-:W-:Y:S01]  /*4cc0*/  IMAD.MOV R25, RZ, RZ, -R25 ;  /* 0x000000ffff197224 */ /* 0x000fe200078e0a19 */
[C---:B------:R-:W-:Y:S02]  /*4cd0*/  ISETP.GT.U32.AND P1, PT, R2.reuse, R10, PT ;  /* 0x0000000a0200720c */ /* 0x040fe40003f24070 */
[----:B------:R-:W-:Y:S01]  /*4ce0*/  IABS R14, R17 ;  /* 0x00000011000e7213 */ /* 0x000fe20000000000 */
[----:B------:R-:W-:Y:S02]  /*4cf0*/  IMAD R6, R2, R25, R6 ;  /* 0x0000001902067224 */ /* 0x000fe400078e0206 */
[----:B------:R-:W-:Y:S02]  /*4d00*/  @!P6 IMAD.IADD R11, R11, 0x1, -R2 ;  /* 0x000000010b0be824 */ /* 0x000fe400078e0a02 */
[----:B------:R-:W-:Y:S01]  /*4d10*/  IMAD.MOV.U32 R13, RZ, RZ, R14 ;  /* 0x000000ffff0d7224 */ /* 0x000fe200078e000e */
[----:B------:R-:W-:Y:S01]  /*4d20*/  ISETP.GE.AND P6, PT, R23, RZ, PT ;  /* 0x000000ff1700720c */ /* 0x000fe20003fc6270 */
[--C-:B------:R-:W-:Y:S01]  /*4d30*/  @!P3 IMAD.IADD R8, R8, 0x1, -R2.reuse ;  /* 0x000000010808b824 */ /* 0x100fe200078e0a02 */
[----:B------:R-:W-:Y:S01]  /*4d40*/  ISETP.GE.AND P3, PT, R19, RZ, PT ;  /* 0x000000ff1300720c */ /* 0x000fe20003f66270 */
[----:B------:R-:W-:Y:S01]  /*4d50*/  @!P4 IMAD.IADD R12, R12, 0x1, -R2 ;  /* 0x000000010c0cc824 */ /* 0x000fe200078e0a02 */
[----:B------:R-:W-:Y:S01]  /*4d60*/  ISETP.GT.U32.AND P4, PT, R2, R6, PT ;  /* 0x000000060200720c */ /* 0x000fe20003f84070 */
[----:B------:R-:W-:-:S04]  /*4d70*/  IMAD.HI.U32 R23, R3, R13, RZ ;  /* 0x0000000d03177227 */ /* 0x000fc800078e00ff */
[--C-:B------:R-:W-:Y:S01]  /*4d80*/  @!P5 IMAD.IADD R9, R9, 0x1, -R2.reuse ;  /* 0x000000010909d824 */ /* 0x100fe200078e0a02 */
[----:B------:R-:W-:Y:S01]  /*4d90*/  ISETP.GE.AND P5, PT, R20, RZ, PT ;  /* 0x000000ff1400720c */ /* 0x000fe20003fa6270 */
[----:B------:R-:W-:Y:S01]  /*4da0*/  @!P1 IMAD.IADD R10, R10, 0x1, -R2 ;  /* 0x000000010a0a9824 */ /* 0x000fe200078e0a02 */
[C---:B------:R-:W-:Y:S01]  /*4db0*/  ISETP.GT.U32.AND P1, PT, R2.reuse, R15, PT ;  /* 0x0000000f0200720c */ /* 0x040fe20003f24070 */
[----:B------:R-:W-:Y:S01]  /*4dc0*/  IMAD.MOV R20, RZ, RZ, -R23 ;  /* 0x000000ffff147224 */ /* 0x000fe200078e0a17 */
[----:B------:R-:W-:Y:S01]  /*4dd0*/  STL [R1+0x738], R87 ;  /* 0x0007385701007387 */ /* 0x000fe20000100800 */
[----:B------:R-:W-:Y:S02]  /*4de0*/  IMAD.MOV.U32 R46, RZ, RZ, R9 ;  /* 0x000000ffff2e7224 */ /* 0x000fe400078e0009 */
[----:B------:R-:W-:Y:S01]  /*4df0*/  IMAD R13, R2, R20, R13 ;  /* 0x00000014020d7224 */ /* 0x000fe200078e020d */
[----:B------:R-:W-:Y:S01]  /*4e00*/  STL [R1+0x1a0], R27 ;  /* 0x0001a01b01007387 */ /* 0x000fe20000100800 */
[----:B------:R-:W-:-:S03]  /*4e10*/  IMAD.MOV.U32 R25, RZ, RZ, R12 ;  /* 0x000000ffff197224 */ /* 0x000fc600078e000c */
[----:B------:R0:W-:Y:S01]  /*4e20*/  STL [R1+0x19c], R16 ;  /* 0x00019c1001007387 */ /* 0x0001e20000100800 */
[----:B------:R-:W-:Y:S01]  /*4e30*/  @!P3 IMAD.MOV R46, RZ, RZ, -R46 ;  /* 0x000000ffff2eb224 */ /* 0x000fe200078e0a2e */
[----:B------:R-:W-:Y:S01]  /*4e40*/  ISETP.GT.U32.AND P3, PT, R2, R13, PT ;  /* 0x0000000d0200720c */ /* 0x000fe20003f64070 */
[--C-:B------:R-:W-:Y:S02]  /*4e50*/  @!P4 IMAD.IADD R6, R6, 0x1, -R2.reuse ;  /* 0x000000010606c824 */ /* 0x100fe400078e0a02 */
[----:B------:R-:W-:Y:S01]  /*4e60*/  @!P0 IMAD.MOV R25, RZ, RZ, -R25 ;  /* 0x000000ffff198224 */ /* 0x000fe200078e0a19 */
[----:B------:R-:W-:Y:S02]  /*4e70*/  ISETP.GT.U32.AND P0, PT, R2, R8, PT ;  /* 0x000000080200720c */ /* 0x000fe40003f04070 */
[----:B0-----:R-:W-:Y:S01]  /*4e80*/  LOP3.LUT R16, R0, 0xe, R55, 0xfe, !PT ;  /* 0x0000000e00107812 */ /* 0x001fe200078efe37 */
[----:B------:R-:W-:-:S03]  /*4e90*/  @!P1 IMAD.IADD R15, R15, 0x1, -R2 ;  /* 0x000000010f0f9824 */ /* 0x000fc600078e0a02 */
[----:B------:R-:W-:Y:S02]  /*4ea0*/  IABS R14, R16 ;  /* 0x00000010000e7213 */ /* 0x000fe40000000000 */
[----:B------:R-:W-:-:S03]  /*4eb0*/  ISETP.GT.U32.AND P1, PT, R2, R6, PT ;  /* 0x000000060200720c */ /* 0x000fc60003f24070 */
[----:B------:R-:W-:Y:S01]  /*4ec0*/  IMAD.HI.U32 R19, R3, R14, RZ ;  /* 0x0000000e03137227 */ /* 0x000fe200078e00ff */
[----:B------:R0:W-:Y:S03]  /*4ed0*/  STL [R1+0x198], R24 ;  /* 0x0001981801007387 */ /* 0x0001e60000100800 */
[----:B------:R-:W-:Y:S01]  /*4ee0*/  IMAD.MOV.U32 R47, RZ, RZ, R10 ;  /* 0x000000ffff2f7224 */ /* 0x000fe200078e000a */
[----:B------:R-:W-:Y:S01]  /*4ef0*/  LOP3.LUT R10, R0, 0xf, R55, 0xfe, !PT ;  /* 0x0000000f000a7812 */ /* 0x000fe200078efe37 */
[----:B------:R-:W-:Y:S02]  /*4f00*/  IMAD.MOV R12, RZ, RZ, -R19 ;  /* 0x000000ffff0c7224 */ /* 0x000fe400078e0a13 */
[----:B------:R-:W-:Y:S02]  /*4f10*/  @!P3 IMAD.IADD R13, R13, 0x1, -R2 ;  /* 0x000000010d0db824 */ /* 0x000fe400078e0a02 */
[----:B------:R-:W-:-:S02]  /*4f20*/  IMAD R9, R2, R12, R14 ;  /* 0x0000000c02097224 */ /* 0x000fc400078e020e */
[----:B0-----:R-:W-:Y:S01]  /*4f30*/  IMAD.MOV.U32 R24, RZ, RZ, R11 ;  /* 0x000000ffff187224 */ /* 0x001fe200078e000b */
[----:B------:R-:W-:Y:S01]  /*4f40*/  IABS R11, R10 ;  /* 0x0000000a000b7213 */ /* 0x000fe20000000000 */
[--C-:B------:R-:W-:Y:S01]  /*4f50*/  @!P0 IMAD.IADD R8, R8, 0x1, -R2.reuse ;  /* 0x0000000108088824 */ /* 0x100fe200078e0a02 */
[----:B------:R-:W-:Y:S01]  /*4f60*/  ISETP.GT.U32.AND P3, PT, R2, R13, PT ;  /* 0x0000000d0200720c */ /* 0x000fe20003f64070 */
[----:B------:R-:W-:Y:S01]  /*4f70*/  @!P1 IMAD.IADD R6, R6, 0x1, -R2 ;  /* 0x0000000106069824 */ /* 0x000fe200078e0a02 */
[----:B------:R-:W-:Y:S01]  /*4f80*/  ISETP.GT.U32.AND P1, PT, R2, R9, PT ;  /* 0x000000090200720c */ /* 0x000fe20003f24070 */
[----:B------:R-:W-:Y:S02]  /*4f90*/  IMAD.MOV.U32 R87, RZ, RZ, R8 ;  /* 0x000000ffff577224 */ /* 0x000fe400078e0008 */
[----:B------:R-:W-:-:S04]  /*4fa0*/  IMAD.HI.U32 R8, R3, R11, RZ ;  /* 0x0000000b03087227 */ /* 0x000fc800078e00ff */
[----:B------:R-:W-:Y:S01]  /*4fb0*/  @!P6 IMAD.MOV R24, RZ, RZ, -R24 ;  /* 0x000000ffff18e224 */ /* 0x000fe200078e0a18 */
[----:B------:R-:W-:Y:S01]  /*4fc0*/  ISETP.GT.U32.AND P6, PT, R2, R15, PT ;  /* 0x0000000f0200720c */ /* 0x000fe20003fc4070 */
[----:B------:R-:W-:Y:S01]  /*4fd0*/  @!P5 IMAD.MOV R47, RZ, RZ, -R47 ;  /* 0x000000ffff2fd224 */ /* 0x000fe200078e0a2f */
[----:B------:R-:W-:Y:S01]  /*4fe0*/  ISETP.GE.AND P5, PT, R21, RZ, PT ;  /* 0x000000ff1500720c */ /* 0x000fe20003fa6270 */
[----:B------:R-:W-:Y:S01]  /*4ff0*/  IMAD.MOV R8, RZ, RZ, -R8 ;  /* 0x000000ffff087224 */ /* 0x000fe200078e0a08 */
[----:B------:R-:W-:Y:S02]  /*5000*/  ISETP.GE.AND P0, PT, R22, RZ, PT ;  /* 0x000000ff1600720c */ /* 0x000fe40003f06270 */
[----:B------:R-:W-:Y:S01]  /*5010*/  LOP3.LUT R12, R0, 0x10, R55, 0xfe, !PT ;  /* 0x00000010000c7812 */ /* 0x000fe200078efe37 */
[----:B------:R-:W-:Y:S01]  /*5020*/  IMAD R11, R2, R8, R11 ;  /* 0x00000008020b7224 */ /* 0x000fe200078e020b */
[----:B------:R-:W-:Y:S01]  /*5030*/  ISETP.GE.AND P4, PT, R18, RZ, PT ;  /* 0x000000ff1200720c */ /* 0x000fe20003f86270 */
[----:B------:R-:W-:Y:S01]  /*5040*/  @!P3 IMAD.IADD R13, R13, 0x1, -R2 ;  /* 0x000000010d0db824 */ /* 0x000fe200078e0a02 */
[----:B------:R-:W-:Y:S01]  /*5050*/  IABS R14, R12 ;  /* 0x0000000c000e7213 */ /* 0x000fe20000000000 */
[----:B------:R-:W-:Y:S01]  /*5060*/  IMAD.MOV.U32 R18, RZ, RZ, R6 ;  /* 0x000000ffff127224 */ /* 0x000fe200078e0006 */
[----:B------:R-:W-:Y:S01]  /*5070*/  ISETP.GT.U32.AND P3, PT, R2, R11, PT ;  /* 0x0000000b0200720c */ /* 0x000fe20003f64070 */
[----:B------:R-:W-:-:S02]  /*5080*/  @!P1 IMAD.IADD R9, R9, 0x1, -R2 ;  /* 0x0000000109099824 */ /* 0x000fc400078e0a02 */
[----:B------:R-:W-:Y:S01]  /*5090*/  @!P6 IMAD.IADD R15, R15, 0x1, -R2 ;  /* 0x000000010f0fe824 */ /* 0x000fe200078e0a02 */
[----:B------:R-:W-:Y:S01]  /*50a0*/  ISETP.GE.AND P6, PT, R17, RZ, PT ;  /* 0x000000ff1100720c */ /* 0x000fe20003fc6270 */
[----:B------:R-:W-:Y:S01]  /*50b0*/  @!P5 IMAD.MOV R18, RZ, RZ, -R18 ;  /* 0x000000ffff12d224 */ /* 0x000fe200078e0a12 */
[----:B------:R-:W-:Y:S01]  /*50c0*/  ISETP.GT.U32.AND P5, PT, R2, R9, PT ;  /* 0x000000090200720c */ /* 0x000fe20003fa4070 */
[----:B------:R-:W-:Y:S01]  /*50d0*/  IMAD.HI.U32 R6, R3, R14, RZ ;  /* 0x0000000e03067227 */ /* 0x000fe200078e00ff */
[----:B------:R-:W-:-:S03]  /*50e0*/  LOP3.LUT R8, R0, 0x11, R55, 0xfe, !PT ;  /* 0x0000001100087812 */ /* 0x000fc600078efe37 */
[----:B------:R-:W-:Y:S01]  /*50f0*/  @!P0 IMAD.MOV R15, RZ, RZ, -R15 ;  /* 0x000000ffff0f8224 */ /* 0x000fe200078e0a0f */
[----:B------:R-:W-:Y:S01]  /*5100*/  ISETP.GE.AND P0, PT, R12, RZ, PT ;  /* 0x000000ff0c00720c */ /* 0x000fe20003f06270 */
[----:B------:R-:W-:Y:S02]  /*5110*/  IMAD.MOV R12, RZ, RZ, -R6 ;  /* 0x000000ffff0c7224 */ /* 0x000fe400078e0a06 */
[----:B------:R-:W-:Y:S01]  /*5120*/  @!P4 IMAD.MOV R87, RZ, RZ, -R87 ;  /* 0x000000ffff57c224 */ /* 0x000fe200078e0a57 */
[----:B------:R-:W-:Y:S01]  /*5130*/  ISETP.GE.AND P4, PT, R16, RZ, PT ;  /* 0x000000ff1000720c */ /* 0x000fe20003f86270 */
[----:B------:R-:W-:Y:S01]  /*5140*/  IMAD R12, R2, R12, R14 ;  /* 0x0000000c020c7224 */ /* 0x000fe200078e020e */
[----:B------:R-:W-:Y:S01]  /*5150*/  IABS R14, R8 ;  /* 0x00000008000e7213 */ /* 0x000fe20000000000 */
[----:B------:R-:W-:Y:S02]  /*5160*/  IMAD.MOV.U32 R16, RZ, RZ, R13 ;  /* 0x000000ffff107224 */ /* 0x000fe400078e000d */
[----:B------:R-:W-:Y:S01]  /*5170*/  @!P3 IMAD.IADD R11, R11, 0x1, -R2 ;  /* 0x000000010b0bb824 */ /* 0x000fe200078e0a02 */
[----:B------:R-:W-:Y:S01]  /*5180*/  ISETP.GE.AND P3, PT, R8, RZ, PT ;  /* 0x000000ff0800720c */ /* 0x000fe20003f66270 */
[----:B------:R-:W-:-:S02]  /*5190*/  @!P6 IMAD.MOV R16, RZ, RZ, -R16 ;  /* 0x000000ffff10e224 */ /* 0x000fc400078e0a10 */
[----:B------:R-:W-:Y:S01]  /*51a0*/  @!P5 IMAD.IADD R9, R9, 0x1, -R2 ;  /* 0x000000010909d824 */ /* 0x000fe200078e0a02 */
[C---:B------:R-:W-:Y:S01]  /*51b0*/  ISETP.GT.U32.AND P6, PT, R2.reuse, R11, PT ;  /* 0x0000000b0200720c */ /* 0x040fe20003fc4070 */
[----:B------:R-:W-:Y:S01]  /*51c0*/  IMAD.HI.U32 R8, R3, R14, RZ ;  /* 0x0000000e03087227 */ /* 0x000fe200078e00ff */
[----:B------:R-:W-:Y:S01]  /*51d0*/  ISETP.GT.U32.AND P5, PT, R2, R12, PT ;  /* 0x0000000c0200720c */ /* 0x000fe20003fa4070 */
[----:B------:R-:W-:Y:S01]  /*51e0*/  STL [R1+0x194], R25 ;  /* 0x0001941901007387 */ /* 0x000fe20000100800 */
[C-C-:B------:R-:W-:Y:S01]  /*51f0*/  LOP3.LUT R17, R0.reuse, 0x13, R55.reuse, 0xfe, !PT ;  /* 0x0000001300117812 */ /* 0x140fe200078efe37 */
[----:B------:R-:W-:Y:S01]  /*5200*/  IMAD.MOV R8, RZ, RZ, -R8 ;  /* 0x000000ffff087224 */ /* 0x000fe200078e0a08 */
[----:B------:R-:W-:Y:S01]  /*5210*/  LOP3.LUT R6, R0, 0x12, R55, 0xfe, !PT ;  /* 0x0000001200067812 */ /* 0x000fe200078efe37 */
[----:B------:R-:W-:Y:S01]  /*5220*/  STL [R1+0x158], R24 ;  /* 0x0001581801007387 */ /* 0x000fe20000100800 */
[----:B------:R-:W-:Y:S01]  /*5230*/  ISETP.GE.AND P1, PT, R10, RZ, PT ;  /* 0x000000ff0a00720c */ /* 0x000fe20003f26270 */
[----:B------:R-:W-:-:S02]  /*5240*/  IMAD R8, R2, R8, R14 ;  /* 0x0000000802087224 */ /* 0x000fc400078e020e */
[----:B------:R-:W-:Y:S01]  /*5250*/  STL [R1+0x154], R18 ;  /* 0x0001541201007387 */ /* 0x000fe20000100800 */
[----:B------:R-:W-:-:S03]  /*5260*/  IABS R10, R6 ;  /* 0x00000006000a7213 */ /* 0x000fc60000000000 */
[----:B------:R0:W-:Y:S01]  /*5270*/  STL [R1+0x150], R15 ;  /* 0x0001500f01007387 */ /* 0x0001e20000100800 */
[--C-:B------:R-:W-:Y:S01]  /*5280*/  @!P6 IMAD.IADD R11, R11, 0x1, -R2.reuse ;  /* 0x000000010b0be824 */ /* 0x100fe200078e0a02 */
[----:B------:R-:W-:Y:S01]  /*5290*/  ISETP.GT.U32.AND P6, PT, R2, R8, PT ;  /* 0x000000080200720c */ /* 0x000fe20003fc4070 */
[----:B------:R-:W-:Y:S01]  /*52a0*/  @!P5 IMAD.IADD R12, R12, 0x1, -R2 ;  /* 0x000000010c0cd824 */ /* 0x000fe200078e0a02 */
[----:B0-----:R-:W-:Y:S01]  /*52b0*/  IABS R15, R17 ;  /* 0x00000011000f7213 */ /* 0x001fe20000000000 */
[----:B------:R-:W-:Y:S01]  /*52c0*/  @!P4 IMAD.MOV R9, RZ, RZ, -R9 ;  /* 0x000000ffff09c224 */ /* 0x000fe200078e0a09 */
[----:B------:R0:W-:Y:S03]  /*52d0*/  STL [R1+0x14c], R16 ;  /* 0x00014c1001007387 */ /* 0x0001e60000100800 */
[----:B------:R-:W-:Y:S02]  /*52e0*/  IMAD.MOV.U32 R13, RZ, RZ, R15 ;  /* 0x000000ffff0d7224 */ /* 0x000fe400078e000f */
[----:B------:R-:W-:Y:S01]  /*52f0*/  IMAD.HI.U32 R15, R3, R10, RZ ;  /* 0x0000000a030f7227 */ /* 0x000fe200078e00ff */
[----:B------:R-:W-:Y:S01]  /*5300*/  ISETP.GT.U32.AND P5, PT, R2, R12, PT ;  /* 0x0000000c0200720c */ /* 0x000fe20003fa4070 */
[----:B------:R1:W-:Y:S02]  /*5310*/  STL [R1+0x118], R9 ;  /* 0x0001180901007387 */ /* 0x0003e40000100800 */
[----:B------:R-:W-:-:S02]  /*5320*/  IMAD.MOV R15, RZ, RZ, -R15 ;  /* 0x000000ffff0f7224 */ /* 0x000fc400078e0a0f */
[----:B0-----:R-:W-:Y:S01]  /*5330*/  IMAD.HI.U32 R16, R3, R13, RZ ;  /* 0x0000000d03107227 */ /* 0x001fe200078e00ff */
[----:B------:R-:W-:-:S03]  /*5340*/  ISETP.GE.AND P4, PT, R6, RZ, PT ;  /* 0x000000ff0600720c */ /* 0x000fc60003f86270 */
[----:B------:R-:W-:Y:S02]  /*5350*/  IMAD R6, R2, R15, R10 ;  /* 0x0000000f02067224 */ /* 0x000fe400078e020a */
[----:B-1----:R-:W-:Y:S01]  /*5360*/  IMAD.MOV R9, RZ, RZ, -R16 ;  /* 0x000000ffff097224 */ /* 0x002fe200078e0a10 */
[C-C-:B------:R-:W-:Y:S02]  /*5370*/  LOP3.LUT R16, R0.reuse, 0x15, R55.reuse, 0xfe, !PT ;  /* 0x0000001500107812 */ /* 0x140fe400078efe37 */
[----:B------:R-:W-:Y:S01]  /*5380*/  LOP3.LUT R15, R0, 0x14, R55, 0xfe, !PT ;  /* 0x00000014000f7812 */ /* 0x000fe200078efe37 */
[----:B------:R-:W-:Y:S01]  /*5390*/  IMAD R10, R2, R9, R13 ;  /* 0x00000009020a7224 */ /* 0x000fe200078e020d */
[----:B------:R-:W-:Y:S01]  /*53a0*/  IABS R13, R16 ;  /* 0x00000010000d7213 */ /* 0x000fe20000000000 */
[----:B------:R-:W-:Y:S01]  /*53b0*/  IMAD.MOV.U32 R21, RZ, RZ, R11 ;  /* 0x000000ffff157224 */ /* 0x000fe200078e000b */
[----:B------:R-:W-:Y:S01]  /*53c0*/  IABS R9, R15 ;  /* 0x0000000f00097213 */ /* 0x000fe20000000000 */
[----:B------:R-:W-:-:S02]  /*53d0*/  @!P6 IMAD.IADD R8, R8, 0x1, -R2 ;  /* 0x000000010808e824 */ /* 0x000fc400078e0a02 */
[----:B------:R-:W-:Y:S02]  /*53e0*/  @!P1 IMAD.MOV R21, RZ, RZ, -R21 ;  /* 0x000000ffff159224 */ /* 0x000fe400078e0a15 */
[----:B------:R-:W-:Y:S01]  /*53f0*/  @!P5 IMAD.IADD R12, R12, 0x1, -R2 ;  /* 0x000000010c0cd824 */ /* 0x000fe200078e0a02 */
[C---:B------:R-:W-:Y:S01]  /*5400*/  ISETP.GT.U32.AND P1, PT, R2.reuse, R8, PT ;  /* 0x000000080200720c */ /* 0x040fe20003f24070 */
[----:B------:R-:W-:Y:S02]  /*5410*/  IMAD.MOV.U32 R11, RZ, RZ, R13 ;  /* 0x000000ffff0b7224 */ /* 0x000fe400078e000d */
[----:B------:R-:W-:Y:S01]  /*5420*/  IMAD.HI.U32 R13, R3, R9, RZ ;  /* 0x00000009030d7227 */ /* 0x000fe200078e00ff */
[----:B------:R-:W-:-:S03]  /*5430*/  ISETP.GT.U32.AND P6, PT, R2, R10, PT ;  /* 0x0000000a0200720c */ /* 0x000fc60003fc4070 */
[----:B------:R-:W-:Y:S01]  /*5440*/  IMAD.MOV.U32 R45, RZ, RZ, R12 ;  /* 0x000000ffff2d7224 */ /* 0x000fe200078e000c */
[----:B------:R-:W-:Y:S01]  /*5450*/  ISETP.GT.U32.AND P5, PT, R2, R6, PT ;  /* 0x000000060200720c */ /* 0x000fe20003fa4070 */
[----:B------:R-:W-:-:S04]  /*5460*/  IMAD.MOV R12, RZ, RZ, -R13 ;  /* 0x000000ffff0c7224 */ /* 0x000fc800078e0a0d */
[----:B------:R-:W-:Y:S01]  /*5470*/  IMAD R12, R2, R12, R9 ;  /* 0x0000000c020c7224 */ /* 0x000fe200078e0209 */
[----:B------:R-:W-:Y:S01]  /*5480*/  LOP3.LUT R19, R0, 0x16, R55, 0xfe, !PT ;  /* 0x0000001600137812 */ /* 0x000fe200078efe37 */
[----:B------:R-:W-:-:S03]  /*5490*/  @!P1 IMAD.IADD R8, R8, 0x1, -R2 ;  /* 0x0000000108089824 */ /* 0x000fc600078e0a02 */
[----:B------:R-:W-:Y:S01]  /*54a0*/  ISETP.GT.U32.AND P1, PT, R2, R12, PT ;  /* 0x0000000c0200720c */ /* 0x000fe20003f24070 */
[--C-:B------:R-:W-:Y:S01]  /*54b0*/  @!P6 IMAD.IADD R10, R10, 0x1, -R2.reuse ;  /* 0x000000010a0ae824 */ /* 0x100fe200078e0a02 */
[----:B------:R-:W-:Y:S01]  /*54c0*/  IABS R14, R19 ;  /* 0x00000013000e7213 */ /* 0x000fe20000000000 */
[----:B------:R-:W-:Y:S01]  /*54d0*/  @!P5 IMAD.IADD R6, R6, 0x1, -R2 ;  /* 0x000000010606d824 */ /* 0x000fe200078e0a02 */
[----:B------:R-:W-:Y:S01]  /*54e0*/  LOP3.LUT R18, R0, 0x17, R55, 0xfe, !PT ;  /* 0x0000001700127812 */ /* 0x000fe200078efe37 */
[----:B------:R-:W-:Y:S01]  /*54f0*/  @!P0 IMAD.MOV R45, RZ, RZ, -R45 ;  /* 0x000000ffff2d8224 */ /* 0x000fe200078e0a2d */
[----:B------:R-:W-:Y:S01]  /*5500*/  ISETP.GE.AND P0, PT, R17, RZ, PT ;  /* 0x000000ff1100720c */ /* 0x000fe20003f06270 */
[C---:B------:R-:W-:Y:S01]  /*5510*/  IMAD.HI.U32 R9, R3.reuse, R11, RZ ;  /* 0x0000000b03097227 */ /* 0x040fe200078e00ff */
[C---:B------:R-:W-:Y:S02]  /*5520*/  ISETP.GT.U32.AND P6, PT, R2.reuse, R10, PT ;  /* 0x0000000a0200720c */ /* 0x040fe40003fc4070 */
[----:B------:R-:W-:Y:S01]  /*5530*/  ISETP.GT.U32.AND P5, PT, R2, R6, PT ;  /* 0x000000060200720c */ /* 0x000fe20003fa4070 */
[----:B------:R-:W-:Y:S01]  /*5540*/  IMAD.HI.U32 R17, R3, R14, RZ ;  /* 0x0000000e03117227 */ /* 0x000fe200078e00ff */
[----:B------:R-:W-:-:S03]  /*5550*/  IABS R20, R18 ;  /* 0x0000001200147213 */ /* 0x000fc60000000000 */
[----:B------:R-:W-:Y:S02]  /*5560*/  IMAD.MOV R9, RZ, RZ, -R9 ;  /* 0x000000ffff097224 */ /* 0x000fe400078e0a09 */
[----:B------:R-:W-:Y:S02]  /*5570*/  IMAD.MOV R17, RZ, RZ, -R17 ;  /* 0x000000ffff117224 */ /* 0x000fe400078e0a11 */
[----:B------:R-:W-:Y:S02]  /*5580*/  IMAD.MOV.U32 R34, RZ, RZ, R8 ;  /* 0x000000ffff227224 */ /* 0x000fe400078e0008 */
[----:B------:R-:W-:Y:S02]  /*5590*/  @!P1 IMAD.IADD R12, R12, 0x1, -R2 ;  /* 0x000000010c0c9824 */ /* 0x000fe400078e0a02 */
[----:B------:R-:W-:Y:S02]  /*55a0*/  IMAD R11, R2, R9, R11 ;  /* 0x00000009020b7224 */ /* 0x000fe400078e020b */
[----:B------:R-:W-:-:S02]  /*55b0*/  IMAD.MOV.U32 R13, RZ, RZ, R20 ;  /* 0x000000ffff0d7224 */ /* 0x000fc400078e0014 */
[C---:B------:R-:W-:Y:S02]  /*55c0*/  IMAD R9, R2.reuse, R17, R14 ;  /* 0x0000001102097224 */ /* 0x040fe400078e020e */
[----:B------:R-:W-:Y:S01]  /*55d0*/  @!P3 IMAD.MOV R34, RZ, RZ, -R34 ;  /* 0x000000ffff22b224 */ /* 0x000fe200078e0a22 */
[----:B------:R-:W-:Y:S01]  /*55e0*/  ISETP.GT.U32.AND P3, PT, R2, R12, PT ;  /* 0x0000000c0200720c */ /* 0x000fe20003f64070 */
[----:B------:R-:W-:-:S04]  /*55f0*/  IMAD.HI.U32 R20, R3, R13, RZ ;  /* 0x0000000d03147227 */ /* 0x000fc800078e00ff */
[--C-:B------:R-:W-:Y:S01]  /*5600*/  @!P6 IMAD.IADD R10, R10, 0x1, -R2.reuse ;  /* 0x000000010a0ae824 */ /* 0x100fe200078e0a02 */
[----:B------:R-:W-:Y:S01]  /*5610*/  ISETP.GT.U32.AND P6, PT, R2, R9, PT ;  /* 0x000000090200720c */ /* 0x000fe20003fc4070 */
[----:B------:R-:W-:Y:S01]  /*5620*/  @!P5 IMAD.IADD R6, R6, 0x1, -R2 ;  /* 0x000000010606d824 */ /* 0x000fe200078e0a02 */
[----:B------:R-:W-:Y:S01]  /*5630*/  ISETP.GE.AND P5, PT, R15, RZ, PT ;  /* 0x000000ff0f00720c */ /* 0x000fe20003fa6270 */
[----:B------:R-:W-:Y:S01]  /*5640*/  IMAD.MOV R15, RZ, RZ, -R20 ;  /* 0x000000ffff0f7224 */ /* 0x000fe200078e0a14 */
[C---:B------:R-:W-:Y:S01]  /*5650*/  ISETP.GT.U32.AND P1, PT, R2.reuse, R11, PT ;  /* 0x0000000b0200720c */ /* 0x040fe20003f24070 */
[----:B------:R0:W-:Y:S01]  /*5660*/  STL [R1+0x114], R21 ;  /* 0x0001141501007387 */ /* 0x0001e20000100800 */
[----:B------:R-:W-:Y:S02]  /*5670*/  IMAD.MOV.U32 R24, RZ, RZ, R6 ;  /* 0x000000ffff187224 */ /* 0x000fe400078e0006 */
[----:B------:R-:W-:Y:S01]  /*5680*/  IMAD R8, R2, R15, R13 ;  /* 0x0000000f02087224 */ /* 0x000fe200078e020d */
[--C-:B------:R-:W-:Y:S01]  /*5690*/  LOP3.LUT R14, R0, 0x18, R55.reuse, 0xfe, !PT ;  /* 0x00000018000e7812 */ /* 0x100fe200078efe37 */
[----:B------:R-:W-:Y:S01]  /*56a0*/  @!P3 IMAD.IADD R12, R12, 0x1, -R2 ;  /* 0x000000010c0cb824 */ /* 0x000fe200078e0a02 */
[----:B------:R-:W-:Y:S01]  /*56b0*/  LOP3.LUT R15, R0, 0x19, R55, 0xfe, !PT ;  /* 0x00000019000f7812 */ /* 0x000fe200078efe37 */
[----:B0-----:R-:W-:-:S02]  /*56c0*/  IMAD.MOV.U32 R21, RZ, RZ, R10 ;  /* 0x000000ffff157224 */ /* 0x001fc400078e000a */
[----:B------:R-:W-:Y:S01]  /*56d0*/  @!P4 IMAD.MOV R24, RZ, RZ, -R24 ;  /* 0x000000ffff18c224 */ /* 0x000fe200078e0a18 */
[----:B------:R-:W-:Y:S01]  /*56e0*/  ISETP.GE.AND P4, PT, R16, RZ, PT ;  /* 0x000000ff1000720c */ /* 0x000fe20003f86270 */
[----:B------:R-:W-:Y:S01]  /*56f0*/  @!P0 IMAD.MOV R21, RZ, RZ, -R21 ;  /* 0x000000ffff158224 */ /* 0x000fe200078e0a15 */
[C---:B------:R-:W-:Y:S01]  /*5700*/  ISETP.GT.U32.AND P0, PT, R2.reuse, R8, PT ;  /* 0x000000080200720c */ /* 0x040fe20003f04070 */
[----:B------:R-:W-:Y:S01]  /*5710*/  @!P6 IMAD.IADD R9, R9, 0x1, -R2 ;  /* 0x000000010909e824 */ /* 0x000fe200078e0a02 */
[----:B------:R-:W-:Y:S01]  /*5720*/  IABS R13, R14 ;  /* 0x0000000e000d7213 */ /* 0x000fe20000000000 */
[----:B------:R-:W-:Y:S01]  /*5730*/  IMAD.MOV.U32 R16, RZ, RZ, R12 ;  /* 0x000000ffff107224 */ /* 0x000fe200078e000c */
[----:B------:R-:W-:Y:S01]  /*5740*/  IABS R10, R15 ;  /* 0x0000000f000a7213 */ /* 0x000fe20000000000 */
[----:B------:R-:W-:Y:S02]  /*5750*/  @!P1 IMAD.IADD R11, R11, 0x1, -R2 ;  /* 0x000000010b0b9824 */ /* 0x000fe400078e0a02 */
[----:B------:R-:W-:Y:S01]  /*5760*/  @!P5 IMAD.MOV R16, RZ, RZ, -R16 ;  /* 0x000000ffff10d224 */ /* 0x000fe200078e0a10 */
[----:B------:R-:W-:Y:S01]  /*5770*/  ISETP.GT.U32.AND P5, PT, R2, R9, PT ;  /* 0x000000090200720c */ /* 0x000fe20003fa4070 */
[----:B------:R-:W-:-:S02]  /*5780*/  IMAD.MOV.U32 R6, RZ, RZ, R13 ;  /* 0x000000ffff067224 */ /* 0x000fc400078e000d */
[----:B------:R-:W-:Y:S01]  /*5790*/  IMAD.HI.U32 R12, R3, R10, RZ ;  /* 0x0000000a030c7227 */ /* 0x000fe200078e00ff */
[----:B------:R-:W-:-:S03]  /*57a0*/  ISETP.GT.U32.AND P6, PT, R2, R11, PT ;  /* 0x0000000b0200720c */ /* 0x000fc60003fc4070 */
[----:B------:R-:W-:-:S04]  /*57b0*/  IMAD.HI.U32 R13, R3, R6, RZ ;  /* 0x00000006030d7227 */ /* 0x000fc800078e00ff */
[----:B------:R-:W-:Y:S02]  /*57c0*/  IMAD.MOV R12, RZ, RZ, -R12 ;  /* 0x000000ffff0c7224 */ /* 0x000fe400078e0a0c */
[----:B------:R-:W-:Y:S02]  /*57d0*/  @!P0 IMAD.IADD R8, R8, 0x1, -R2 ;  /* 0x0000000108088824 */ /* 0x000fe400078e0a02 */
[----:B------:R-:W-:Y:S02]  /*57e0*/  IMAD.MOV R13, RZ, RZ, -R13 ;  /* 0x000000ffff0d7224 */ /* 0x000fe400078e0a0d */
[C---:B------:R-:W-:Y:S01]  /*57f0*/  IMAD R10, R2.reuse, R12, R10 ;  /* 0x0000000c020a7224 */ /* 0x040fe200078e020a */
[C---:B------:R-:W-:Y:S01]  /*5800*/  ISETP.GT.U32.AND P0, PT, R2.reuse, R8, PT ;  /* 0x000000080200720c */ /* 0x040fe20003f04070 */
[----:B------:R-:W-:Y:S01]  /*5810*/  STL [R1+0x110], R21 ;  /* 0x0001101501007387 */ /* 0x000fe20000100800 */
[C---:B------:R-:W-:Y:S02]  /*5820*/  IMAD R6, R2.reuse, R13, R6 ;  /* 0x0000000d02067224 */ /* 0x040fe400078e0206 */
[--C-:B------:R-:W-:Y:S01]  /*5830*/  @!P5 IMAD.IADD R9, R9, 0x1, -R2.reuse ;  /* 0x000000010909d824 */ /* 0x100fe200078e0a02 */
[----:B------:R0:W-:Y:S01]  /*5840*/  STL [R1+0xf0], R16 ;  /* 0x0000f01001007387 */ /* 0x0001e20000100800 */
[----:B------:R-:W-:Y:S01]  /*5850*/  ISETP.GT.U32.AND P5, PT, R2, R10, PT ;  /* 0x0000000a0200720c */ /* 0x000fe20003fa4070 */
[----:B------:R-:W-:Y:S01]  /*5860*/  @!P6 IMAD.IADD R11, R11, 0x1, -R2 ;  /* 0x000000010b0be824 */ /* 0x000fe200078e0a02 */
[----:B------:R-:W-:-:S02]  /*5870*/  ISETP.GE.AND P3, PT, R19, RZ, PT ;  /* 0x000000ff1300720c */ /* 0x000fc40003f66270 */
[--C-:B------:R-:W-:Y:S02]  /*5880*/  LOP3.LUT R20, R0, 0x1c, R55.reuse, 0xfe, !PT ;  /* 0x0000001c00147812 */ /* 0x100fe400078efe37 */
[----:B------:R-:W-:Y:S02]  /*5890*/  ISETP.GT.U32.AND P6, PT, R2, R6, PT ;  /* 0x000000060200720c */ /* 0x000fe40003fc4070 */
[C-C-:B0-----:R-:W-:Y:S02]  /*58a0*/  LOP3.LUT R16, R0.reuse, 0x1a, R55.reuse, 0xfe, !PT ;  /* 0x0000001a00107812 */ /* 0x141fe400078efe37 */
[----:B------:R-:W-:Y:S02]  /*58b0*/  LOP3.LUT R17, R0, 0x1b, R55, 0xfe, !PT ;  /* 0x0000001b00117812 */ /* 0x000fe400078efe37 */
[----:B------:R-:W-:Y:S02]  /*58c0*/  IABS R19, R16 ;  /* 0x0000001000137213 */ /* 0x000fe40000000000 */
[----:B------:R-:W-:-:S02]  /*58d0*/  ISETP.GE.AND P1, PT, R18, RZ, PT ;  /* 0x000000ff1200720c */ /* 0x000fc40003f26270 */
[----:B------:R-:W-:Y:S01]  /*58e0*/  IABS R18, R20 ;  /* 0x0000001400127213 */ /* 0x000fe20000000000 */
[----:B------:R-:W-:Y:S01]  /*58f0*/  IMAD.MOV.U32 R12, RZ, RZ, R19 ;  /* 0x000000ffff0c7224 */ /* 0x000fe200078e0013 */
[----:B------:R-:W-:Y:S01]  /*5900*/  IABS R13, R17 ;  /* 0x00000011000d7213 */ /* 0x000fe20000000000 */
[----:B------:R-:W-:Y:S01]  /*5910*/  @!P0 IMAD.IADD R8, R8, 0x1, -R2 ;  /* 0x0000000108088824 */ /* 0x000fe200078e0a02 */
[----:B------:R-:W-:Y:S01]  /*5920*/  ISETP.GE.AND P0, PT, R14, RZ, PT ;  /* 0x000000ff0e00720c */ /* 0x000fe20003f06270 */
[----:B------:R-:W-:Y:S02]  /*5930*/  IMAD.MOV.U32 R14, RZ, RZ, R18 ;  /* 0x000000ffff0e7224 */ /* 0x000fe400078e0012 */
[----:B------:R-:W-:Y:S02]  /*5940*/  @!P5 IMAD.IADD R10, R10, 0x1, -R2 ;  /* 0x000000010a0ad824 */ /* 0x000fe400078e0a02 */
[----:B------:R-:W-:-:S04]  /*5950*/  IMAD.HI.U32 R18, R3, R12, RZ ;  /* 0x0000000c03127227 */ /* 0x000fc800078e00ff */
[----:B------:R-:W-:Y:S01]  /*5960*/  IMAD.HI.U32 R19, R3, R13, RZ ;  /* 0x0000000d03137227 */ /* 0x000fe200078e00ff */
[----:B------:R-:W-:-:S03]  /*5970*/  ISETP.GT.U32.AND P5, PT, R2, R10, PT ;  /* 0x0000000a0200720c */ /* 0x000fc60003fa4070 */
[----:B------:R-:W-:Y:S01]  /*5980*/  @!P6 IMAD.IADD R6, R6, 0x1, -R2 ;  /* 0x000000010606e824 */ /* 0x000fe200078e0a02 */
[----:B------:R-:W-:Y:S01]  /*5990*/  ISETP.GE.AND P6, PT, R15, RZ, PT ;  /* 0x000000ff0f00720c */ /* 0x000fe20003fc6270 */
[----:B------:R-:W-:Y:S02]  /*59a0*/  IMAD.MOV.U32 R21, RZ, RZ, R11 ;  /* 0x000000ffff157224 */ /* 0x000fe400078e000b */
[----:B------:R-:W-:Y:S02]  /*59b0*/  IMAD.MOV R11, RZ, RZ, -R18 ;  /* 0x000000ffff0b7224 */ /* 0x000fe400078e0a12 */
[----:B------:R-:W-:-:S04]  /*59c0*/  IMAD.HI.U32 R15, R3, R14, RZ ;  /* 0x0000000e030f7227 */ /* 0x000fc800078e00ff */
[----:B------:R-:W-:Y:S02]  /*59d0*/  IMAD.MOV R18, RZ, RZ, -R19 ;  /* 0x000000ffff127224 */ /* 0x000fe400078e0a13 */
[C---:B------:R-:W-:Y:S02]  /*59e0*/  IMAD R11, R2.reuse, R11, R12 ;  /* 0x0000000b020b7224 */ /* 0x040fe400078e020c */
[----:B------:R-:W-:Y:S02]  /*59f0*/  IMAD.MOV R15, RZ, RZ, -R15 ;  /* 0x000000ffff0f7224 */ /* 0x000fe400078e0a0f */
[C---:B------:R-:W-:Y:S02]  /*5a00*/  IMAD R12, R2.reuse, R18, R13 ;  /* 0x00000012020c7224 */ /* 0x040fe400078e020d */
[----:B------:R-:W-:Y:S01]  /*5a10*/  @!P4 IMAD.MOV R21, RZ, RZ, -R21 ;  /* 0x000000ffff15c224 */ /* 0x000fe200078e0a15 */
[C---:B------:R-:W-:Y:S01]  /*5a20*/  ISETP.GT.U32.AND P4, PT, R2.reuse, R6, PT ;  /* 0x000000060200720c */ /* 0x040fe20003f84070 */
[----:B------:R-:W-:-:S02]  /*5a30*/  IMAD R13, R2, R15, R14 ;  /* 0x0000000f020d7224 */ /* 0x000fc400078e020e */
[----:B------:R-:W-:Y:S01]  /*5a40*/  @!P1 IMAD.MOV R8, RZ, RZ, -R8 ;  /* 0x000000ffff089224 */ /* 0x000fe200078e0a08 */
[----:B------:R-:W-:Y:S01]  /*5a50*/  ISETP.GT.U32.AND P1, PT, R2, R12, PT ;  /* 0x0000000c0200720c */ /* 0x000fe20003f24070 */
[----:B------:R-:W-:Y:S02]  /*5a60*/  @!P3 IMAD.MOV R9, RZ, RZ, -R9 ;  /* 0x000000ffff09b224 */ /* 0x000fe400078e0a09 */
[----:B------:R-:W-:Y:S01]  /*5a70*/  @!P5 IMAD.IADD R10, R10, 0x1, -R2 ;  /* 0x000000010a0ad824 */ /* 0x000fe200078e0a02 */
[----:B------:R-:W-:Y:S02]  /*5a80*/  ISETP.GT.U32.AND P5, PT, R2, R13, PT ;  /* 0x0000000d0200720c */ /* 0x000fe40003fa4070 */
[----:B------:R-:W-:Y:S01]  /*5a90*/  LOP3.LUT R15, R0, 0x1d, R55, 0xfe, !PT ;  /* 0x0000001d000f7812 */ /* 0x000fe200078efe37 */
[----:B------:R-:W-:Y:S01]  /*5aa0*/  STL [R1+0x10c], R21 ;  /* 0x00010c1501007387 */ /* 0x000fe20000100800 */
[----:B------:R-:W-:-:S03]  /*5ab0*/  ISETP.GT.U32.AND P3, PT, R2, R11, PT ;  /* 0x0000000b0200720c */ /* 0x000fc60003f64070 */
[----:B------:R0:W-:Y:S01]  /*5ac0*/  STL [R1+0xd4], R9 ;  /* 0x0000d40901007387 */ /* 0x0001e20000100800 */
[----:B------:R-:W-:Y:S01]  /*5ad0*/  LOP3.LUT R19, R0, 0x1e, R55, 0xfe, !PT ;  /* 0x0000001e00137812 */ /* 0x000fe200078efe37 */
[--C-:B------:R-:W-:Y:S02]  /*5ae0*/  @!P4 IMAD.IADD R6, R6, 0x1, -R2.reuse ;  /* 0x000000010606c824 */ /* 0x100fe400078e0a02 */
[----:B------:R1:W-:Y:S01]  /*5af0*/  STL [R1+0xd0], R8 ;  /* 0x0000d00801007387 */ /* 0x0003e20000100800 */
[----:B------:R-:W-:Y:S01]  /*5b00*/  @!P1 IMAD.IADD R12, R12, 0x1, -R2 ;  /* 0x000000010c0c9824 */ /* 0x000fe200078e0a02 */
[----:B0-----:R-:W-:Y:S01]  /*5b10*/  IABS R9, R15 ;  /* 0x0000000f00097213 */ /* 0x001fe20000000000 */
[----:B------:R-:W-:Y:S01]  /*5b20*/  IMAD.MOV.U32 R33, RZ, RZ, R6 ;  /* 0x000000ffff217224 */ /* 0x000fe200078e0006 */
[----:B-1----:R-:W-:-:S03]  /*5b30*/  IABS R8, R19 ;  /* 0x0000001300087213 */ /* 0x002fc60000000000 */
[----:B------:R-:W-:-:S04]  /*5b40*/  IMAD.HI.U32 R14, R3, R9, RZ ;  /* 0x00000009030e7227 */ /* 0x000fc800078e00ff */
[----:B------:R-:W-:Y:S01]  /*5b50*/  @!P5 IMAD.IADD R13, R13, 0x1, -R2 ;  /* 0x000000010d0dd824 */ /* 0x000fe200078e0a02 */
[----:B------:R-:W-:Y:S01]  /*5b60*/  ISETP.GT.U32.AND P5, PT, R2, R12, PT ;  /* 0x0000000c0200720c */ /* 0x000fe20003fa4070 */
[----:B------:R-:W-:Y:S02]  /*5b70*/  IMAD.MOV R6, RZ, RZ, -R14 ;  /* 0x000000ffff067224 */ /* 0x000fe400078e0a0e */
[----:B------:R-:W-:-:S04]  /*5b80*/  IMAD.HI.U32 R14, R3, R8, RZ ;  /* 0x00000008030e7227 */ /* 0x000fc800078e00ff */
[----:B------:R-:W-:Y:S02]  /*5b90*/  @!P3 IMAD.IADD R11, R11, 0x1, -R2 ;  /* 0x000000010b0bb824 */ /* 0x000fe400078e0a02 */
[----:B------:R-:W-:-:S03]  /*5ba0*/  IMAD.MOV R14, RZ, RZ, -R14 ;  /* 0x000000ffff0e7224 */ /* 0x000fc600078e0a0e */
[C---:B------:R-:W-:Y:S01]  /*5bb0*/  ISETP.GT.U32.AND P1, PT, R2.reuse, R11, PT ;  /* 0x0000000b0200720c */ /* 0x040fe20003f24070 */
[----:B------:R-:W-:Y:S02]  /*5bc0*/  IMAD R8, R2, R14, R8 ;  /* 0x0000000e02087224 */ /* 0x000fe400078e0208 */
[----:B------:R-:W-:Y:S02]  /*5bd0*/  @!P5 IMAD.IADD R12, R12, 0x1, -R2 ;  /* 0x000000010c0cd824 */ /* 0x000fe400078e0a02 */
[----:B------:R-:W-:Y:S01]  /*5be0*/  @!P0 IMAD.MOV R33, RZ, RZ, -R33 ;  /* 0x000000ffff218224 */ /* 0x000fe200078e0a21 */
[C---:B------:R-:W-:Y:S01]  /*5bf0*/  ISETP.GT.U32.AND P5, PT, R2.reuse, R8, PT ;  /* 0x000000080200720c */ /* 0x040fe20003fa4070 */
[C---:B------:R-:W-:Y:S01]  /*5c00*/  IMAD R9, R2.reuse, R6, R9 ;  /* 0x0000000602097224 */ /* 0x040fe200078e0209 */
[----:B------:R-:W-:Y:S02]  /*5c10*/  ISETP.GT.U32.AND P0, PT, R2, R13, PT ;  /* 0x0000000d0200720c */ /* 0x000fe40003f04070 */
[----:B------:R-:W-:-:S02]  /*5c20*/  ISETP.GE.AND P3, PT, R17, RZ, PT ;  /* 0x000000ff1100720c */ /* 0x000fc40003f66270 */
[--C-:B------:R-:W-:Y:S01]  /*5c30*/  LOP3.LUT R17, R0, 0x1f, R55.reuse, 0xfe, !PT ;  /* 0x0000001f00117812 */ /* 0x100fe200078efe37 */
[----:B------:R-:W-:Y:S01]  /*5c40*/  @!P1 IMAD.IADD R11, R11, 0x1, -R2 ;  /* 0x000000010b0b9824 */ /* 0x000fe200078e0a02 */
[----:B------:R-:W-:Y:S02]  /*5c50*/  ISETP.GT.U32.AND P1, PT, R2, R9, PT ;  /* 0x000000090200720c */ /* 0x000fe40003f24070 */
[----:B------:R-:W-:Y:S02]  /*5c60*/  IABS R6, R17 ;  /* 0x0000001100067213 */ /* 0x000fe40000000000 */
[----:B------:R-:W-:Y:S02]  /*5c70*/  ISETP.GE.AND P4, PT, R16, RZ, PT ;  /* 0x000000ff1000720c */ /* 0x000fe40003f86270 */
[----:B------:R-:W-:Y:S01]  /*5c80*/  LOP3.LUT R16, R0, 0x20, R55, 0xfe, !PT ;  /* 0x0000002000107812 */ /* 0x000fe200078efe37 */
[----:B------:R-:W-:-:S03]  /*5c90*/  IMAD.HI.U32 R21, R3, R6, RZ ;  /* 0x0000000603157227 */ /* 0x000fc600078e00ff */
[----:B------:R-:W-:Y:S01]  /*5ca0*/  IABS R14, R16 ;  /* 0x00000010000e7213 */ /* 0x000fe20000000000 */
[----:B------:R-:W-:Y:S02]  /*5cb0*/  IMAD.MOV.U32 R39, RZ, RZ, R10 ;  /* 0x000000ffff277224 */ /* 0x000fe400078e000a */
[--C-:B------:R-:W-:Y:S02]  /*5cc0*/  @!P5 IMAD.IADD R8, R8, 0x1, -R2.reuse ;  /* 0x000000010808d824 */ /* 0x100fe400078e0a02 */
[----:B------:R-:W-:Y:S01]  /*5cd0*/  @!P0 IMAD.IADD R13, R13, 0x1, -R2 ;  /* 0x000000010d0d8824 */ /* 0x000fe200078e0a02 */
[----:B------:R-:W-:Y:S01]  /*5ce0*/  ISETP.GE.AND P0, PT, R20, RZ, PT ;  /* 0x000000ff1400720c */ /* 0x000fe20003f06270 */
[----:B------:R-:W-:Y:S02]  /*5cf0*/  IMAD.MOV R20, RZ, RZ, -R21 ;  /* 0x000000ffff147224 */ /* 0x000fe400078e0a15 */
[----:B------:R-:W-:Y:S01]  /*5d00*/  @!P6 IMAD.MOV R39, RZ, RZ, -R39 ;  /* 0x000000ffff27e224 */ /* 0x000fe200078e0a27 */
[----:B------:R-:W-:Y:S01]  /*5d10*/  ISETP.GT.U32.AND P6, PT, R2, R8, PT ;  /* 0x000000080200720c */ /* 0x000fe20003fc4070 */
[----:B------:R-:W-:Y:S01]  /*5d20*/  IMAD.HI.U32 R22, R3, R14, RZ ;  /* 0x0000000e03167227 */ /* 0x000fe200078e00ff */
[----:B------:R-:W-:-:S03]  /*5d30*/  LOP3.LUT R18, R0, 0x21, R55, 0xfe, !PT ;  /* 0x0000002100127812 */ /* 0x000fc600078efe37 */
[----:B------:R-:W-:Y:S01]  /*5d40*/  @!P1 IMAD.IADD R9, R9, 0x1, -R2 ;  /* 0x0000000109099824 */ /* 0x000fe200078e0a02 */
[----:B------:R-:W-:Y:S01]  /*5d50*/  ISETP.GE.AND P1, PT, R15, RZ, PT ;  /* 0x000000ff0f00720c */ /* 0x000fe20003f26270 */
[C---:B------:R-:W-:Y:S02]  /*5d60*/  IMAD R6, R2.reuse, R20, R6 ;  /* 0x0000001402067224 */ /* 0x040fe400078e0206 */
[----:B------:R-:W-:Y:S02]  /*5d70*/  IMAD.MOV.U32 R23, RZ, RZ, R11 ;  /* 0x000000ffff177224 */ /* 0x000fe400078e000b */
[----:B------:R-:W-:Y:S01]  /*5d80*/  IMAD.MOV R15, RZ, RZ, -R22 ;  /* 0x000000ffff0f7224 */ /* 0x000fe200078e0a16 */
[----:B------:R-:W-:Y:S01]  /*5d90*/  IABS R21, R18 ;  /* 0x0000001200157213 */ /* 0x000fe20000000000 */
[----:B------:R-:W-:Y:S01]  /*5da0*/  @!P4 IMAD.MOV R23, RZ, RZ, -R23 ;  /* 0x000000ffff17c224 */ /* 0x000fe200078e0a17 */
[C---:B------:R-:W-:Y:S01]  /*5db0*/  ISETP.GT.U32.AND P4, PT, R2.reuse, R6, PT ;  /* 0x000000060200720c */ /* 0x040fe20003f84070 */
[C---:B------:R-:W-:Y:S01]  /*5dc0*/  IMAD R11, R2.reuse, R15, R14 ;  /* 0x0000000f020b7224 */ /* 0x040fe200078e020e */
[----:B------:R-:W-:Y:S01]  /*5dd0*/  ISETP.GT.U32.AND P5, PT, R2, R9, PT ;  /* 0x000000090200720c */ /* 0x000fe20003fa4070 */
[----:B------:R-:W-:-:S02]  /*5de0*/  IMAD.MOV.U32 R10, RZ, RZ, R21 ;  /* 0x000000ffff0a7224 */ /* 0x000fc400078e0015 */
[----:B------:R-:W-:Y:S01]  /*5df0*/  @!P6 IMAD.IADD R8, R8, 0x1, -R2 ;  /* 0x000000010808e824 */ /* 0x000fe200078e0a02 */
[----:B------:R-:W-:Y:S01]  /*5e00*/  ISETP.GT.U32.AND P6, PT, R2, R11, PT ;  /* 0x0000000b0200720c */ /* 0x000fe20003fc4070 */
[----:B------:R-:W-:Y:S01]  /*5e10*/  IMAD.MOV.U32 R26, RZ, RZ, R12 ;  /* 0x000000ffff1a7224 */ /* 0x000fe200078e000c */
[----:B------:R-:W-:Y:S01]  /*5e20*/  LOP3.LUT R14, R0, 0x22, R55, 0xfe, !PT ;  /* 0x00000022000e7812 */ /* 0x000fe200078efe37 */
[----:B------:R-:W-:-:S04]  /*5e30*/  IMAD.HI.U32 R12, R3, R10, RZ ;  /* 0x0000000a030c7227 */ /* 0x000fc800078e00ff */
[----:B------:R-:W-:Y:S01]  /*5e40*/  IMAD.MOV.U32 R25, RZ, RZ, R13 ;  /* 0x000000ffff197224 */ /* 0x000fe200078e000d */
[----:B------:R-:W-:Y:S01]  /*5e50*/  IABS R13, R14 ;  /* 0x0000000e000d7213 */ /* 0x000fe20000000000 */
[----:B------:R-:W-:Y:S01]  /*5e60*/  @!P3 IMAD.MOV R26, RZ, RZ, -R26 ;  /* 0x000000ffff1ab224 */ /* 0x000fe200078e0a1a */
[----:B------:R-:W-:Y:S01]  /*5e70*/  ISETP.GE.AND P3, PT, R19, RZ, PT ;  /* 0x000000ff1300720c */ /* 0x000fe20003f66270 */
[----:B------:R-:W-:Y:S02]  /*5e80*/  IMAD.MOV R12, RZ, RZ, -R12 ;  /* 0x000000ffff0c7224 */ /* 0x000fe400078e0a0c */
[----:B------:R-:W-:Y:S02]  /*5e90*/  @!P4 IMAD.IADD R6, R6, 0x1, -R2 ;  /* 0x000000010606c824 */ /* 0x000fe400078e0a02 */
[C---:B------:R-:W-:Y:S02]  /*5ea0*/  IMAD R10, R2.reuse, R12, R10 ;  /* 0x0000000c020a7224 */ /* 0x040fe400078e020a */
[----:B------:R-:W-:Y:S01]  /*5eb0*/  IMAD.MOV.U32 R12, RZ, RZ, R13 ;  /* 0x000000ffff0c7224 */ /* 0x000fe200078e000d */
[----:B------:R-:W-:Y:S01]  /*5ec0*/  ISETP.GT.U32.AND P4, PT, R2, R6, PT ;  /* 0x000000060200720c */ /* 0x000fe20003f84070 */
[----:B------:R-:W-:-:S02]  /*5ed0*/  @!P5 IMAD.IADD R9, R9, 0x1, -R2 ;  /* 0x000000010909d824 */ /* 0x000fc400078e0a02 */
[----:B------:R-:W-:Y:S02]  /*5ee0*/  @!P6 IMAD.IADD R11, R11, 0x1, -R2 ;  /* 0x000000010b0be824 */ /* 0x000fe400078e0a02 */
[----:B------:R-:W-:Y:S02]  /*5ef0*/  IMAD.MOV.U32 R19, RZ, RZ, R8 ;  /* 0x000000ffff137224 */ /* 0x000fe400078e0008 */
[----:B------:R-:W-:Y:S01]  /*5f00*/  IMAD.HI.U32 R8, R3, R12, RZ ;  /* 0x0000000c03087227 */ /* 0x000fe200078e00ff */
[----:B------:R-:W-:-:S03]  /*5f10*/  ISETP.GT.U32.AND P6, PT, R2, R11, PT ;  /* 0x0000000b0200720c */ /* 0x000fc60003fc4070 */
[----:B------:R-:W-:Y:S01]  /*5f20*/  IMAD.MOV.U32 R20, RZ, RZ, R9 ;  /* 0x000000ffff147224 */ /* 0x000fe200078e0009 */
[C-C-:B------:R-:W-:Y:S01]  /*5f30*/  LOP3.LUT R9, R0.reuse, 0x23, R55.reuse, 0xfe, !PT ;  /* 0x0000002300097812 */ /* 0x140fe200078efe37 */
[----:B------:R-:W-:Y:S01]  /*5f40*/  IMAD.MOV R8, RZ, RZ, -R8 ;  /* 0x000000ffff087224 */ /* 0x000fe200078e0a08 */
[----:B------:R-:W-:Y:S01]  /*5f50*/  LOP3.LUT R15, R0, 0x24, R55, 0xfe, !PT ;  /* 0x00000024000f7812 */ /* 0x000fe200078efe37 */
[----:B------:R-:W-:Y:S01]  /*5f60*/  @!P3 IMAD.MOV R19, RZ, RZ, -R19 ;  /* 0x000000ffff13b224 */ /* 0x000fe200078e0a13 */
[C---:B------:R-:W-:Y:S02]  /*5f70*/  ISETP.GT.U32.AND P3, PT, R2.reuse, R10, PT ;  /* 0x0000000a0200720c */ /* 0x040fe40003f64070 */
[----:B------:R-:W-:Y:S01]  /*5f80*/  IABS R13, R9 ;  /* 0x00000009000d7213 */ /* 0x000fe20000000000 */
[----:B------:R-:W-:Y:S01]  /*5f90*/  IMAD R8, R2, R8, R12 ;  /* 0x0000000802087224 */ /* 0x000fe200078e020c */
[----:B------:R-:W-:Y:S01]  /*5fa0*/  IABS R12, R15 ;  /* 0x0000000f000c7213 */ /* 0x000fe20000000000 */
[----:B------:R-:W-:Y:S01]  /*5fb0*/  @!P4 IMAD.IADD R6, R6, 0x1, -R2 ;  /* 0x000000010606c824 */ /* 0x000fe200078e0a02 */
[----:B------:R-:W-:-:S02]  /*5fc0*/  ISETP.GE.AND P5, PT, R16, RZ, PT ;  /* 0x000000ff1000720c */ /* 0x000fc40003fa6270 */
[----:B------:R-:W-:Y:S01]  /*5fd0*/  ISETP.GE.AND P4, PT, R14, RZ, PT ;  /* 0x000000ff0e00720c */ /* 0x000fe20003f86270 */
[----:B------:R-:W-:-:S04]  /*5fe0*/  IMAD.HI.U32 R14, R3, R13, RZ ;  /* 0x0000000d030e7227 */ /* 0x000fc800078e00ff */
[----:B------:R-:W-:Y:S01]  /*5ff0*/  @!P0 IMAD.MOV R25, RZ, RZ, -R25 ;  /* 0x000000ffff198224 */ /* 0x000fe200078e0a19 */
[----:B------:R-:W-:Y:S01]  /*6000*/  ISETP.GE.AND P0, PT, R17, RZ, PT ;  /* 0x000000ff1100720c */ /* 0x000fe20003f06270 */
[----:B------:R-:W-:Y:S02]  /*6010*/  IMAD.MOV.U32 R16, RZ, RZ, R6 ;  /* 0x000000ffff107224 */ /* 0x000fe400078e0006 */
[----:B------:R-:W-:Y:S02]  /*6020*/  IMAD.MOV.U32 R6, RZ, RZ, R12 ;  /* 0x000000ffff067224 */ /* 0x000fe400078e000c */
[----:B------:R-:W-:Y:S02]  /*6030*/  IMAD.MOV R12, RZ, RZ, -R14 ;  /* 0x000000ffff0c7224 */ /* 0x000fe400078e0a0e */
[--C-:B------:R-:W-:Y:S02]  /*6040*/  @!P6 IMAD.IADD R11, R11, 0x1, -R2.reuse ;  /* 0x000000010b0be824 */ /* 0x100fe400078e0a02 */
[----:B------:R-:W-:-:S02]  /*6050*/  @!P3 IMAD.IADD R10, R10, 0x1, -R2 ;  /* 0x000000010a0ab824 */ /* 0x000fc400078e0a02 */
[C---:B------:R-:W-:Y:S02]  /*6060*/  IMAD R12, R2.reuse, R12, R13 ;  /* 0x0000000c020c7224 */ /* 0x040fe400078e020d */
[----:B------:R-:W-:Y:S01]  /*6070*/  IMAD.MOV.U32 R38, RZ, RZ, R11 ;  /* 0x000000ffff267224 */ /* 0x000fe200078e000b */
[----:B------:R-:W-:-:S03]  /*6080*/  ISETP.GT.U32.AND P3, PT, R2, R10, PT ;  /* 0x0000000a0200720c */ /* 0x000fc60003f64070 */
[----:B------:R-:W-:Y:S01]  /*6090*/  @!P5 IMAD.MOV R38, RZ, RZ, -R38 ;  /* 0x000000ffff26d224 */ /* 0x000fe200078e0a26 */
[----:B------:R-:W-:Y:S01]  /*60a0*/  ISETP.GT.U32.AND P5, PT, R2, R12, PT ;  /* 0x0000000c0200720c */ /* 0x000fe20003fa4070 */
[----:B------:R-:W-:Y:S01]  /*60b0*/  @!P1 IMAD.MOV R20, RZ, RZ, -R20 ;  /* 0x000000ffff149224 */ /* 0x000fe200078e0a14 */
[----:B------:R-:W-:Y:S01]  /*60c0*/  ISETP.GE.AND P1, PT, R18, RZ, PT ;  /* 0x000000ff1200720c */ /* 0x000fe20003f26270 */
[----:B------:R-:W-:Y:S01]  /*60d0*/  @!P0 IMAD.MOV R16, RZ, RZ, -R16 ;  /* 0x000000ffff108224 */ /* 0x000fe200078e0a10 */
[----:B------:R-:W-:Y:S01]  /*60e0*/  ISETP.GT.U32.AND P0, PT, R2, R8, PT ;  /* 0x000000080200720c */ /* 0x000fe20003f04070 */
[----:B------:R-:W-:Y:S01]  /*60f0*/  IMAD.HI.U32 R14, R3, R6, RZ ;  /* 0x00000006030e7227 */ /* 0x000fe200078e00ff */
[----:B------:R-:W-:Y:S02]  /*6100*/  LOP3.LUT R18, R0, 0x25, R55, 0xfe, !PT ;  /* 0x0000002500127812 */ /* 0x000fe400078efe37 */
[----:B------:R-:W-:Y:S01]  /*6110*/  ISETP.GE.AND P6, PT, R9, RZ, PT ;  /* 0x000000ff0900720c */ /* 0x000fe20003fc6270 */
[----:B------:R-:W-:Y:S01]  /*6120*/  IMAD.MOV R11, RZ, RZ, -R14 ;  /* 0x000000ffff0b7224 */ /* 0x000fe200078e0a0e */
[----:B------:R-:W-:-:S02]  /*6130*/  IABS R9, R18 ;  /* 0x0000001200097213 */ /* 0x000fc40000000000 */
[----:B------:R-:W-:Y:S01]  /*6140*/  LOP3.LUT R17, R0, 0x26, R55, 0xfe, !PT ;  /* 0x0000002600117812 */ /* 0x000fe200078efe37 */
[----:B------:R-:W-:Y:S02]  /*6150*/  @!P3 IMAD.IADD R10, R10, 0x1, -R2 ;  /* 0x000000010a0ab824 */ /* 0x000fe400078e0a02 */
[----:B------:R-:W-:Y:S01]  /*6160*/  IMAD R6, R2, R11, R6 ;  /* 0x0000000b02067224 */ /* 0x000fe200078e0206 */
[----:B------:R-:W-:Y:S01]  /*6170*/  IABS R11, R17 ;  /* 0x00000011000b7213 */ /* 0x000fe20000000000 */
[--C-:B------:R-:W-:Y:S02]  /*6180*/  @!P5 IMAD.IADD R12, R12, 0x1, -R2.reuse ;  /* 0x000000010c0cd824 */ /* 0x100fe400078e0a02 */
[----:B------:R-:W-:Y:S01]  /*6190*/  IMAD.HI.U32 R13, R3, R9, RZ ;  /* 0x00000009030d7227 */ /* 0x000fe200078e00ff */
[----:B------:R-:W-:Y:S02]  /*61a0*/  ISETP.GE.AND P3, PT, R15, RZ, PT ;  /* 0x000000ff0f00720c */ /* 0x000fe40003f66270 */
[----:B------:R-:W-:Y:S01]  /*61b0*/  ISETP.GT.U32.AND P5, PT, R2, R12, PT ;  /* 0x0000000c0200720c */ /* 0x000fe20003fa4070 */
[----:B------:R-:W-:-:S02]  /*61c0*/  @!P0 IMAD.IADD R8, R8, 0x1, -R2 ;  /* 0x0000000108088824 */ /* 0x000fc400078e0a02 */
[----:B------:R-:W-:Y:S02]  /*61d0*/  IMAD.MOV.U32 R40, RZ, RZ, R10 ;  /* 0x000000ffff287224 */ /* 0x000fe400078e000a */
[----:B------:R-:W-:Y:S02]  /*61e0*/  IMAD.MOV R10, RZ, RZ, -R13 ;  /* 0x000000ffff0a7224 */ /* 0x000fe400078e0a0d */
[----:B------:R-:W-:Y:S01]  /*61f0*/  IMAD.HI.U32 R15, R3, R11, RZ ;  /* 0x0000000b030f7227 */ /* 0x000fe200078e00ff */
[----:B------:R-:W-:-:S03]  /*6200*/  ISETP.GT.U32.AND P0, PT, R2, R8, PT ;  /* 0x000000080200720c */ /* 0x000fc60003f04070 */
[----:B------:R-:W-:Y:S01]  /*6210*/  @!P1 IMAD.MOV R40, RZ, RZ, -R40 ;  /* 0x000000ffff289224 */ /* 0x000fe200078e0a28 */
[C---:B------:R-:W-:Y:S01]  /*6220*/  ISETP.GT.U32.AND P1, PT, R2.reuse, R6, PT ;  /* 0x000000060200720c */ /* 0x040fe20003f24070 */
[----:B------:R-:W-:Y:S02]  /*6230*/  IMAD R9, R2, R10, R9 ;  /* 0x0000000a02097224 */ /* 0x000fe400078e0209 */
[----:B------:R-:W-:-:S04]  /*6240*/  IMAD.MOV R10, RZ, RZ, -R15 ;  /* 0x000000ffff0a7224 */ /* 0x000fc800078e0a0f */
[----:B------:R-:W-:Y:S02]  /*6250*/  IMAD R11, R2, R10, R11 ;  /* 0x0000000a020b7224 */ /* 0x000fe400078e020b */
[--C-:B------:R-:W-:Y:S01]  /*6260*/  @!P5 IMAD.IADD R12, R12, 0x1, -R2.reuse ;  /* 0x000000010c0cd824 */ /* 0x100fe200078e0a02 */
[----:B------:R-:W-:Y:S01]  /*6270*/  STL [R1+0xcc], R26 ;  /* 0x0000cc1a01007387 */ /* 0x000fe20000100800 */
[----:B------:R-:W-:Y:S02]  /*6280*/  LOP3.LUT R14, R0, 0x27, R55, 0xfe, !PT ;  /* 0x00000027000e7812 */ /* 0x000fe400078efe37 */
[----:B------:R-:W-:Y:S01]  /*6290*/  ISETP.GT.U32.AND P5, PT, R2, R11, PT ;  /* 0x0000000b0200720c */ /* 0x000fe20003fa4070 */
[----:B------:R-:W-:Y:S01]  /*62a0*/  STL [R1+0x10], R25 ;  /* 0x0000101901007387 */ /* 0x000fe20000100800 */
[--C-:B------:R-:W-:Y:S01]  /*62b0*/  @!P0 IMAD.IADD R8, R8, 0x1, -R2.reuse ;  /* 0x0000000108088824 */ /* 0x100fe200078e0a02 */
[----:B------:R-:W-:Y:S01]  /*62c0*/  ISETP.GT.U32.AND P0, PT, R2, R9, PT ;  /* 0x000000090200720c */ /* 0x000fe20003f04070 */
[----:B------:R-:W-:Y:S01]  /*62d0*/  @!P1 IMAD.IADD R6, R6, 0x1, -R2 ;  /* 0x0000000106069824 */ /* 0x000fe200078e0a02 */
[----:B------:R-:W-:Y:S01]  /*62e0*/  STL [R1+0xc], R20 ;  /* 0x00000c1401007387 */ /* 0x000fe20000100800 */
[----:B------:R-:W-:-:S03]  /*62f0*/  IABS R13, R14 ;  /* 0x0000000e000d7213 */ /* 0x000fc60000000000 */
[----:B------:R-:W-:Y:S04]  /*6300*/  STL [R1+0x8], R19 ;  /* 0x0000081301007387 */ /* 0x000fe80000100800 */
[----:B------:R0:W-:Y:S01]  /*6310*/  STL [R1], R16 ;  /* 0x0000001001007387 */ /* 0x0001e20000100800 */
[----:B------:R-:W-:Y:S01]  /*6320*/  ISETP.GT.U32.AND P1, PT, R2, R6, PT ;  /* 0x000000060200720c */ /* 0x000fe20003f24070 */
[----:B------:R-:W-:Y:S01]  /*6330*/  IMAD.HI.U32 R10, R3, R13, RZ ;  /* 0x0000000d030a7227 */ /* 0x000fe200078e00ff */
[----:B0-----:R-:W-:-:S03]  /*6340*/  LOP3.LUT R16, R0, 0x28, R55, 0xfe, !PT ;  /* 0x0000002800107812 */ /* 0x001fc600078efe37 */
[----:B------:R-:W-:Y:S01]  /*6350*/  IMAD.MOV.U32 R93, RZ, RZ, R8 ;  /* 0x000000ffff5d7224 */ /* 0x000fe200078e0008 */
[----:B------:R-:W-:Y:S01]  /*6360*/  IABS R19, R16 ;  /* 0x0000001000137213 */ /* 0x000fe20000000000 */
[----:B------:R-:W-:Y:S02]  /*6370*/  IMAD.MOV.U32 R92, RZ, RZ, R12 ;  /* 0x000000ffff5c7224 */ /* 0x000fe400078e000c */
[----:B------:R-:W-:Y:S02]  /*6380*/  @!P5 IMAD.IADD R11, R11, 0x1, -R2 ;  /* 0x000000010b0bd824 */ /* 0x000fe400078e0a02 */
[----:B------:R-:W-:Y:S01]  /*6390*/  IMAD.MOV R8, RZ, RZ, -R10 ;  /* 0x000000ffff087224 */ /* 0x000fe200078e0a0a */
[----:B------:R-:W-:Y:S01]  /*63a0*/  LOP3.LUT R15, R0, 0x29, R55, 0xfe, !PT ;  /* 0x00000029000f7812 */ /* 0x000fe200078efe37 */
[----:B------:R-:W-:Y:S02]  /*63b0*/  IMAD.MOV.U32 R10, RZ, RZ, R19 ;  /* 0x000000ffff0a7224 */ /* 0x000fe400078e0013 */
[----:B------:R-:W-:Y:S01]  /*63c0*/  @!P0 IMAD.IADD R9, R9, 0x1, -R2 ;  /* 0x0000000109098824 */ /* 0x000fe200078e0a02 */
[----:B------:R-:W-:Y:S01]  /*63d0*/  ISETP.GE.AND P0, PT, R18, RZ, PT ;  /* 0x000000ff1200720c */ /* 0x000fe20003f06270 */
[----:B------:R-:W-:Y:S01]  /*63e0*/  @!P6 IMAD.MOV R92, RZ, RZ, -R92 ;  /* 0x000000ffff5ce224 */ /* 0x000fe200078e0a5c */
[C---:B------:R-:W-:Y:S01]  /*63f0*/  ISETP.GT.U32.AND P6, PT, R2.reuse, R11, PT ;  /* 0x0000000b0200720c */ /* 0x040fe20003fc4070 */
[----:B------:R-:W-:Y:S01]  /*6400*/  IMAD R8, R2, R8, R13 ;  /* 0x0000000802087224 */ /* 0x000fe200078e020d */
[----:B------:R-:W-:Y:S01]  /*6410*/  IABS R20, R15 ;  /* 0x0000000f00147213 */ /* 0x000fe20000000000 */
[----:B------:R-:W-:-:S04]  /*6420*/  IMAD.HI.U32 R18, R3, R10, RZ ;  /* 0x0000000a03127227 */ /* 0x000fc800078e00ff */
[----:B------:R-:W-:Y:S01]  /*6430*/  @!P4 IMAD.MOV R93, RZ, RZ, -R93 ;  /* 0x000000ffff5dc224 */ /* 0x000fe200078e0a5d */
[----:B------:R-:W-:Y:S01]  /*6440*/  ISETP.GT.U32.AND P4, PT, R2, R9, PT ;  /* 0x000000090200720c */ /* 0x000fe20003f84070 */
[----:B------:R-:W-:Y:S01]  /*6450*/  @!P1 IMAD.IADD R6, R6, 0x1, -R2 ;  /* 0x0000000106069824 */ /* 0x000fe200078e0a02 */
[C---:B------:R-:W-:Y:S01]  /*6460*/  ISETP.GT.U32.AND P1, PT, R2.reuse, R8, PT ;  /* 0x000000080200720c */ /* 0x040fe20003f24070 */
[----:B------:R-:W-:Y:S02]  /*6470*/  IMAD.MOV R12, RZ, RZ, -R18 ;  /* 0x000000ffff0c7224 */ /* 0x000fe400078e0a12 */
[----:B------:R-:W-:Y:S01]  /*6480*/  IMAD.MOV.U32 R13, RZ, RZ, R20 ;  /* 0x000000ffff0d7224 */ /* 0x000fe200078e0014 */
[----:B------:R-:W-:Y:S01]  /*6490*/  ISETP.GE.AND P5, PT, R17, RZ, PT ;  /* 0x000000ff1100720c */ /* 0x000fe20003fa6270 */
[----:B------:R-:W-:Y:S02]  /*64a0*/  IMAD R12, R2, R12, R10 ;  /* 0x0000000c020c7224 */ /* 0x000fe400078e020a */
[----:B------:R-:W-:-:S04]  /*64b0*/  IMAD.HI.U32 R17, R3, R13, RZ ;  /* 0x0000000d03117227 */ /* 0x000fc800078e00ff */
[--C-:B------:R-:W-:Y:S01]  /*64c0*/  @!P6 IMAD.IADD R11, R11, 0x1, -R2.reuse ;  /* 0x000000010b0be824 */ /* 0x100fe200078e0a02 */
[----:B------:R-:W-:Y:S01]  /*64d0*/  ISETP.GT.U32.AND P6, PT, R2, R12, PT ;  /* 0x0000000c0200720c */ /* 0x000fe20003fc4070 */
[----:B------:R-:W-:Y:S02]  /*64e0*/  IMAD.MOV R17, RZ, RZ, -R17 ;  /* 0x000000ffff117224 */ /* 0x000fe400078e0a11 */
[--C-:B------:R-:W-:Y:S01]  /*64f0*/  @!P4 IMAD.IADD R9, R9, 0x1, -R2.reuse ;  /* 0x000000010909c824 */ /* 0x100fe200078e0a02 */
[----:B------:R-:W-:Y:S01]  /*6500*/  ISETP.GE.AND P4, PT, R14, RZ, PT ;  /* 0x000000ff0e00720c */ /* 0x000fe20003f86270 */
[----:B------:R-:W-:Y:S01]  /*6510*/  @!P1 IMAD.IADD R8, R8, 0x1, -R2 ;  /* 0x0000000108089824 */ /* 0x000fe200078e0a02 */
[----:B------:R-:W-:Y:S01]  /*6520*/  LOP3.LUT R14, R0, 0x2a, R55, 0xfe, !PT ;  /* 0x0000002a000e7812 */ /* 0x000fe200078efe37 */
[C---:B------:R-:W-:Y:S02]  /*6530*/  IMAD R10, R2.reuse, R17, R13 ;  /* 0x00000011020a7224 */ /* 0x040fe400078e020d */
[----:B------:R-:W-:Y:S01]  /*6540*/  IMAD.MOV.U32 R91, RZ, RZ, R6 ;  /* 0x000000ffff5b7224 */ /* 0x000fe200078e0006 */
[----:B------:R-:W-:-:S02]  /*6550*/  ISETP.GT.U32.AND P1, PT, R2, R8, PT ;  /* 0x000000080200720c */ /* 0x000fc40003f24070 */
[----:B------:R-:W-:Y:S01]  /*6560*/  IABS R18, R14 ;  /* 0x0000000e00127213 */ /* 0x000fe20000000000 */
[----:B------:R-:W-:Y:S01]  /*6570*/  @!P3 IMAD.MOV R91, RZ, RZ, -R91 ;  /* 0x000000ffff5bb224 */ /* 0x000fe200078e0a5b */
[----:B------:R-:W-:Y:S01]  /*6580*/  ISETP.GT.U32.AND P3, PT, R2, R10, PT ;  /* 0x0000000a0200720c */ /* 0x000fe20003f64070 */
[----:B------:R-:W-:Y:S01]  /*6590*/  @!P6 IMAD.IADD R12, R12, 0x1, -R2 ;  /* 0x000000010c0ce824 */ /* 0x000fe200078e0a02 */
[----:B------:R-:W-:Y:S01]  /*65a0*/  LOP3.LUT R20, R0, 0x2b, R55, 0xfe, !PT ;  /* 0x0000002b00147812 */ /* 0x000fe200078efe37 */
[----:B------:R-:W-:Y:S02]  /*65b0*/  IMAD.MOV.U32 R13, RZ, RZ, R18 ;  /* 0x000000ffff0d7224 */ /* 0x000fe400078e0012 */
[----:B------:R-:W-:Y:S01]  /*65c0*/  IMAD.MOV.U32 R90, RZ, RZ, R9 ;  /* 0x000000ffff5a7224 */ /* 0x000fe200078e0009 */
[----:B------:R-:W-:Y:S01]  /*65d0*/  ISETP.GT.U32.AND P6, PT, R2, R12, PT ;  /* 0x0000000c0200720c */ /* 0x000fe20003fc4070 */
[----:B------:R-:W-:Y:S01]  /*65e0*/  IMAD.HI.U32 R9, R3, R13, RZ ;  /* 0x0000000d03097227 */ /* 0x000fe200078e00ff */
[----:B------:R-:W-:-:S02]  /*65f0*/  IABS R17, R20 ;  /* 0x0000001400117213 */ /* 0x000fc40000000000 */
[----:B------:R-:W-:Y:S01]  /*6600*/  LOP3.LUT R18, R0, 0x2c, R55, 0xfe, !PT ;  /* 0x0000002c00127812 */ /* 0x000fe200078efe37 */
[--C-:B------:R-:W-:Y:S01]  /*6610*/  @!P1 IMAD.IADD R8, R8, 0x1, -R2.reuse ;  /* 0x0000000108089824 */ /* 0x100fe200078e0a02 */
[----:B------:R-:W-:Y:S01]  /*6620*/  ISETP.GE.AND P1, PT, R14, RZ, PT ;  /* 0x000000ff0e00720c */ /* 0x000fe20003f26270 */
[----:B------:R-:W-:Y:S01]  /*6630*/  IMAD.MOV R9, RZ, RZ, -R9 ;  /* 0x000000ffff097224 */ /* 0x000fe200078e0a09 */
[----:B------:R-:W-:Y:S01]  /*6640*/  IABS R14, R18 ;  /* 0x00000012000e7213 */ /* 0x000fe20000000000 */
[----:B------:R-:W-:Y:S02]  /*6650*/  @!P3 IMAD.IADD R10, R10, 0x1, -R2 ;  /* 0x000000010a0ab824 */ /* 0x000fe400078e0a02 */
[----:B------:R-:W-:Y:S02]  /*6660*/  IMAD.MOV.U32 R6, RZ, RZ, R17 ;  /* 0x000000ffff067224 */ /* 0x000fe400078e0011 */
[C---:B------:R-:W-:Y:S01]  /*6670*/  IMAD R13, R2.reuse, R9, R13 ;  /* 0x00000009020d7224 */ /* 0x040fe200078e020d */
[----:B------:R-:W-:Y:S01]  /*6680*/  ISETP.GT.U32.AND P3, PT, R2, R10, PT ;  /* 0x0000000a0200720c */ /* 0x000fe20003f64070 */
[----:B------:R-:W-:-:S02]  /*6690*/  IMAD.MOV.U32 R89, RZ, RZ, R11 ;  /* 0x000000ffff597224 */ /* 0x000fc400078e000b */
[----:B------:R-:W-:-:S04]  /*66a0*/  IMAD.HI.U32 R11, R3, R6, RZ ;  /* 0x00000006030b7227 */ /* 0x000fc800078e00ff */
[----:B------:R-:W-:Y:S02]  /*66b0*/  IMAD.MOV.U32 R9, RZ, RZ, R14 ;  /* 0x000000ffff097224 */ /* 0x000fe400078e000e */
[----:B------:R-:W-:Y:S01]  /*66c0*/  @!P6 IMAD.IADD R12, R12, 0x1, -R2 ;  /* 0x000000010c0ce824 */ /* 0x000fe200078e0a02 */
[----:B------:R-:W-:Y:S01]  /*66d0*/  ISETP.GT.U32.AND P6, PT, R2, R13, PT ;  /* 0x0000000d0200720c */ /* 0x000fe20003fc4070 */
[----:B------:R-:W-:Y:S02]  /*66e0*/  IMAD.MOV R11, RZ, RZ, -R11 ;  /* 0x000000ffff0b7224 */ /* 0x000fe400078e0a0b */
[----:B------:R-:W-:-:S04]  /*66f0*/  IMAD.HI.U32 R14, R3, R9, RZ ;  /* 0x00000009030e7227 */ /* 0x000fc800078e00ff */
[----:B------:R-:W-:Y:S02]  /*6700*/  IMAD R6, R2, R11, R6 ;  /* 0x0000000b02067224 */ /* 0x000fe400078e0206 */
[----:B------:R-:W-:Y:S02]  /*6710*/  IMAD.MOV R21, RZ, RZ, -R14 ;  /* 0x000000ffff157224 */ /* 0x000fe400078e0a0e */
[----:B------:R-:W-:Y:S01]  /*6720*/  @!P3 IMAD.IADD R10, R10, 0x1, -R2 ;  /* 0x000000010a0ab824 */ /* 0x000fe200078e0a02 */
[C---:B------:R-:W-:Y:S01]  /*6730*/  ISETP.GT.U32.AND P3, PT, R2.reuse, R6, PT ;  /* 0x000000060200720c */ /* 0x040fe20003f64070 */
[----:B------:R-:W-:Y:S02]  /*6740*/  IMAD R9, R2, R21, R9 ;  /* 0x0000001502097224 */ /* 0x000fe400078e0209 */
[----:B------:R-:W-:Y:S01]  /*6750*/  @!P0 IMAD.MOV R90, RZ, RZ, -R90 ;  /* 0x000000ffff5a8224 */ /* 0x000fe200078e0a5a */
[----:B------:R-:W-:Y:S01]  /*6760*/  ISETP.GE.AND P0, PT, R16, RZ, PT ;  /* 0x000000ff1000720c */ /* 0x000fe20003f06270 */
[----:B------:R-:W-:Y:S01]  /*6770*/  @!P6 IMAD.IADD R13, R13, 0x1, -R2 ;  /* 0x000000010d0de824 */ /* 0x000fe200078e0a02 */
[C---:B------:R-:W-:Y:S01]  /*6780*/  LOP3.LUT R16, R0.reuse, 0x2e, R55, 0xfe, !PT ;  /* 0x0000002e00107812 */ /* 0x040fe200078efe37 */
[----:B------:R-:W-:Y:S01]  /*6790*/  @!P5 IMAD.MOV R89, RZ, RZ, -R89 ;  /* 0x000000ffff59d224 */ /* 0x000fe200078e0a59 */
[----:B------:R-:W-:-:S02]  /*67a0*/  LOP3.LUT R19, R0, 0x2f, R55, 0xfe, !PT ;  /* 0x0000002f00137812 */ /* 0x000fc400078efe37 */
[----:B------:R-:W-:Y:S02]  /*67b0*/  ISETP.GT.U32.AND P6, PT, R2, R9, PT ;  /* 0x000000090200720c */ /* 0x000fe40003fc4070 */
[----:B------:R-:W-:Y:S02]  /*67c0*/  LOP3.LUT R17, R0, 0x2d, R55, 0xfe, !PT ;  /* 0x0000002d00117812 */ /* 0x000fe400078efe37 */
[----:B------:R-:W-:Y:S02]  /*67d0*/  ISETP.GE.AND P5, PT, R15, RZ, PT ;  /* 0x000000ff0f00720c */ /* 0x000fe40003fa6270 */
[----:B------:R-:W-:Y:S02]  /*67e0*/  IABS R15, R16 ;  /* 0x00000010000f7213 */ /* 0x000fe40000000000 */
[----:B------:R-:W-:Y:S02]  /*67f0*/  IABS R22, R19 ;  /* 0x0000001300167213 */ /* 0x000fe40000000000 */
[----:B------:R-:W-:Y:S01]  /*6800*/  IABS R11, R17 ;  /* 0x00000011000b7213 */ /* 0x000fe20000000000 */
[----:B------:R-:W-:-:S02]  /*6810*/  IMAD.MOV.U32 R14, RZ, RZ, R15 ;  /* 0x000000ffff0e7224 */ /* 0x000fc400078e000f */
[----:B------:R-:W-:Y:S02]  /*6820*/  IMAD.MOV.U32 R15, RZ, RZ, R22 ;  /* 0x000000ffff0f7224 */ /* 0x000fe400078e0016 */
[----:B------:R-:W-:Y:S02]  /*6830*/  @!P3 IMAD.IADD R6, R6, 0x1, -R2 ;  /* 0x000000010606b824 */ /* 0x000fe400078e0a02 */
[----:B------:R-:W-:Y:S01]  /*6840*/  IMAD.HI.U32 R22, R3, R11, RZ ;  /* 0x0000000b03167227 */ /* 0x000fe200078e00ff */
[----:B------:R-:W-:Y:S03]  /*6850*/  STL [R1+0x73c], R93 ;  /* 0x00073c5d01007387 */ /* 0x000fe60000100800 */
[----:B------:R-:W-:Y:S01]  /*6860*/  IMAD.MOV.U32 R88, RZ, RZ, R8 ;  /* 0x000000ffff587224 */ /* 0x000fe200078e0008 */
[----:B------:R0:W-:Y:S01]  /*6870*/  STL [R1+0x740], R92 ;  /* 0x0007405c01007387 */ /* 0x0001e20000100800 */
[----:B------:R-:W-:Y:S01]  /*6880*/  @!P6 IMAD.IADD R9, R9, 0x1, -R2 ;  /* 0x000000010909e824 */ /* 0x000fe200078e0a02 */
[----:B------:R-:W-:Y:S01]  /*6890*/  ISETP.GT.U32.AND P6, PT, R2, R6, PT ;  /* 0x000000060200720c */ /* 0x000fe20003fc4070 */
[----:B------:R-:W-:Y:S01]  /*68a0*/  IMAD.MOV R8, RZ, RZ, -R22 ;  /* 0x000000ffff087224 */ /* 0x000fe200078e0a16 */
[----:B------:R-:W-:Y:S01]  /*68b0*/  LOP3.LUT R21, R0, 0x30, R55, 0xfe, !PT ;  /* 0x0000003000157812 */ /* 0x000fe200078efe37 */
[----:B------:R-:W-:Y:S01]  /*68c0*/  @!P4 IMAD.MOV R88, RZ, RZ, -R88 ;  /* 0x000000ffff58c224 */ /* 0x000fe200078e0a58 */
[----:B------:R-:W-:Y:S01]  /*68d0*/  ISETP.GT.U32.AND P4, PT, R2, R13, PT ;  /* 0x0000000d0200720c */ /* 0x000fe20003f84070 */
[----:B------:R-:W-:-:S04]  /*68e0*/  IMAD.HI.U32 R22, R3, R15, RZ ;  /* 0x0000000f03167227 */ /* 0x000fc800078e00ff */
[----:B0-----:R-:W-:Y:S02]  /*68f0*/  IMAD.MOV.U32 R92, RZ, RZ, R23 ;  /* 0x000000ffff5c7224 */ /* 0x001fe400078e0017 */
[----:B------:R-:W-:Y:S01]  /*6900*/  IMAD.HI.U32 R23, R3, R14, RZ ;  /* 0x0000000e03177227 */ /* 0x000fe200078e00ff */
[----:B------:R-:W-:-:S03]  /*6910*/  ISETP.GE.AND P3, PT, R20, RZ, PT ;  /* 0x000000ff1400720c */ /* 0x000fc60003f66270 */
[----:B------:R-:W-:Y:S01]  /*6920*/  IMAD.MOV.U32 R41, RZ, RZ, R12 ;  /* 0x000000ffff297224 */ /* 0x000fe200078e000c */
[----:B------:R-:W-:Y:S01]  /*6930*/  IABS R20, R21 ;  /* 0x0000001500147213 */ /* 0x000fe20000000000 */
[----:B------:R-:W-:Y:S02]  /*6940*/  IMAD.MOV R12, RZ, RZ, -R22 ;  /* 0x000000ffff0c7224 */ /* 0x000fe400078e0a16 */
[----:B------:R-:W-:Y:S02]  /*6950*/  IMAD.MOV R23, RZ, RZ, -R23 ;  /* 0x000000ffff177224 */ /* 0x000fe400078e0a17 */
[C---:B------:R-:W-:Y:S02]  /*6960*/  IMAD R8, R2.reuse, R8, R11 ;  /* 0x0000000802087224 */ /* 0x040fe400078e020b */
[C---:B------:R-:W-:Y:S02]  /*6970*/  IMAD R12, R2.reuse, R12, R15 ;  /* 0x0000000c020c7224 */ /* 0x040fe400078e020f */
[----:B------:R-:W-:-:S02]  /*6980*/  IMAD R11, R2, R23, R14 ;  /* 0x00000017020b7224 */ /* 0x000fc400078e020e */
[----:B------:R-:W-:Y:S02]  /*6990*/  IMAD.MOV.U32 R44, RZ, RZ, R10 ;  /* 0x000000ffff2c7224 */ /* 0x000fe400078e000a */
[----:B------:R-:W-:Y:S02]  /*69a0*/  IMAD.MOV.U32 R14, RZ, RZ, R20 ;  /* 0x000000ffff0e7224 */ /* 0x000fe400078e0014 */
[----:B------:R-:W-:Y:S01]  /*69b0*/  @!P6 IMAD.IADD R6, R6, 0x1, -R2 ;  /* 0x000000010606e824 */ /* 0x000fe200078e0a02 */
[C---:B------:R-:W-:Y:S01]  /*69c0*/  ISETP.GT.U32.AND P6, PT, R2.reuse, R12, PT ;  /* 0x0000000c0200720c */ /* 0x040fe20003fc4070 */
[----:B------:R-:W-:Y:S01]  /*69d0*/  @!P5 IMAD.MOV R44, RZ, RZ, -R44 ;  /* 0x000000ffff2cd224 */ /* 0x000fe200078e0a2c */
[C---:B------:R-:W-:Y:S01]  /*69e0*/  ISETP.GT.U32.AND P5, PT, R2.reuse, R11, PT ;  /* 0x0000000b0200720c */ /* 0x040fe20003fa4070 */
[----:B------:R-:W-:Y:S01]  /*69f0*/  @!P4 IMAD.IADD R13, R13, 0x1, -R2 ;  /* 0x000000010d0dc824 */ /* 0x000fe200078e0a02 */
[----:B------:R-:W-:Y:S01]  /*6a00*/  ISETP.GT.U32.AND P4, PT, R2, R8, PT ;  /* 0x000000080200720c */ /* 0x000fe20003f84070 */
[----:B------:R-:W-:-:S04]  /*6a10*/  IMAD.HI.U32 R10, R3, R14, RZ ;  /* 0x0000000e030a7227 */ /* 0x000fc800078e00ff */
[----:B------:R-:W-:Y:S01]  /*6a20*/  @!P0 IMAD.MOV R41, RZ, RZ, -R41 ;  /* 0x000000ffff298224 */ /* 0x000fe200078e0a29 */
[----:B------:R-:W-:Y:S01]  /*6a30*/  ISETP.GT.U32.AND P0, PT, R2, R9, PT ;  /* 0x000000090200720c */ /* 0x000fe20003f04070 */
[----:B------:R-:W-:Y:S01]  /*6a40*/  IMAD.MOV.U32 R86, RZ, RZ, R13 ;  /* 0x000000ffff567224 */ /* 0x000fe200078e000d */
[----:B------:R-:W-:Y:S01]  /*6a50*/  LOP3.LUT R13, R0, 0x31, R55, 0xfe, !PT ;  /* 0x00000031000d7812 */ /* 0x000fe200078efe37 */
[----:B------:R-:W-:-:S04]  /*6a60*/  IMAD.MOV R10, RZ, RZ, -R10 ;  /* 0x000000ffff0a7224 */ /* 0x000fc800078e0a0a */
[----:B------:R-:W-:Y:S01]  /*6a70*/  IMAD R10, R2, R10, R14 ;  /* 0x0000000a020a7224 */ /* 0x000fe200078e020e */
[----:B------:R-:W-:Y:S01]  /*6a80*/  IABS R14, R13 ;  /* 0x0000000d000e7213 */ /* 0x000fe20000000000 */
[----:B------:R-:W-:Y:S01]  /*6a90*/  @!P1 IMAD.MOV R86, RZ, RZ, -R86 ;  /* 0x000000ffff569224 */ /* 0x000fe200078e0a56 */
[----:B------:R-:W-:Y:S01]  /*6aa0*/  LOP3.LUT R15, R0, 0x32, R55, 0xfe, !PT ;  /* 0x00000032000f7812 */ /* 0x000fe200078efe37 */
[----:B------:R-:W-:Y:S01]  /*6ab0*/  IMAD.MOV.U32 R85, RZ, RZ, R6 ;  /* 0x000000ffff557224 */ /* 0x000fe200078e0006 */
[----:B------:R-:W-:Y:S01]  /*6ac0*/  ISETP.GE.AND P1, PT, R18, RZ, PT ;  /* 0x000000ff1200720c */ /* 0x000fe20003f26270 */
[--C-:B------:R-:W-:Y:S02]  /*6ad0*/  @!P6 IMAD.IADD R12, R12, 0x1, -R2.reuse ;  /* 0x000000010c0ce824 */ /* 0x100fe400078e0a02 */
[--C-:B------:R-:W-:Y:S02]  /*6ae0*/  @!P5 IMAD.IADD R11, R11, 0x1, -R2.reuse ;  /* 0x000000010b0bd824 */ /* 0x100fe400078e0a02 */
[----:B------:R-:W-:Y:S01]  /*6af0*/  @!P4 IMAD.IADD R8, R8, 0x1, -R2 ;  /* 0x000000010808c824 */ /* 0x000fe200078e0a02 */
[----:B------:R-:W-:Y:S01]  /*6b00*/  ISETP.GE.AND P4, PT, R16, RZ, PT ;  /* 0x000000ff1000720c */ /* 0x000fe20003f86270 */
[----:B------:R-:W-:Y:S01]  /*6b10*/  IMAD.MOV.U32 R6, RZ, RZ, R14 ;  /* 0x000000ffff067224 */ /* 0x000fe200078e000e */
[----:B------:R-:W-:Y:S01]  /*6b20*/  IABS R16, R15 ;  /* 0x0000000f00107213 */ /* 0x000fe20000000000 */
[----:B------:R-:W-:-:S02]  /*6b30*/  @!P0 IMAD.IADD R9, R9, 0x1, -R2 ;  /* 0x0000000109098824 */ /* 0x000fc400078e0a02 */
[----:B------:R-:W-:Y:S01]  /*6b40*/  @!P3 IMAD.MOV R85, RZ, RZ, -R85 ;  /* 0x000000ffff55b224 */ /* 0x000fe200078e0a55 */
[C---:B------:R-:W-:Y:S01]  /*6b50*/  ISETP.GT.U32.AND P3, PT, R2.reuse, R12, PT ;  /* 0x0000000c0200720c */ /* 0x040fe20003f64070 */
[----:B------:R-:W-:Y:S01]  /*6b60*/  IMAD.HI.U32 R14, R3, R6, RZ ;  /* 0x00000006030e7227 */ /* 0x000fe200078e00ff */
[----:B------:R-:W-:-:S03]  /*6b70*/  ISETP.GT.U32.AND P6, PT, R2, R11, PT ;  /* 0x0000000b0200720c */ /* 0x000fc60003fc4070 */
[----:B------:R-:W-:Y:S02]  /*6b80*/  IMAD.MOV.U32 R84, RZ, RZ, R9 ;  /* 0x000000ffff547224 */ /* 0x000fe400078e0009 */
[----:B------:R-:W-:Y:S02]  /*6b90*/  IMAD.MOV.U32 R9, RZ, RZ, R16 ;  /* 0x000000ffff097224 */ /* 0x000fe400078e0010 */
[----:B------:R-:W-:Y:S01]  /*6ba0*/  IMAD.MOV R16, RZ, RZ, -R14 ;  /* 0x000000ffff107224 */ /* 0x000fe200078e0a0e */
[----:B------:R-:W-:Y:S01]  /*6bb0*/  ISETP.GE.AND P0, PT, R17, RZ, PT ;  /* 0x000000ff1100720c */ /* 0x000fe20003f06270 */
[----:B------:R-:W-:Y:S01]  /*6bc0*/  @!P1 IMAD.MOV R84, RZ, RZ, -R84 ;  /* 0x000000ffff549224 */ /* 0x000fe200078e0a54 */
[C---:B------:R-:W-:Y:S01]  /*6bd0*/  ISETP.GT.U32.AND P1, PT, R2.reuse, R10, PT ;  /* 0x0000000a0200720c */ /* 0x040fe20003f24070 */
[----:B------:R-:W-:Y:S02]  /*6be0*/  IMAD R6, R2, R16, R6 ;  /* 0x0000001002067224 */ /* 0x000fe400078e0206 */
[----:B------:R-:W-:Y:S01]  /*6bf0*/  IMAD.HI.U32 R17, R3, R9, RZ ;  /* 0x0000000903117227 */ /* 0x000fe200078e00ff */
[----:B------:R-:W-:-:S03]  /*6c00*/  LOP3.LUT R14, R0, 0x33, R55, 0xfe, !PT ;  /* 0x00000033000e7812 */ /* 0x000fc600078efe37 */
[--C-:B------:R-:W-:Y:S01]  /*6c10*/  @!P3 IMAD.IADD R12, R12, 0x1, -R2.reuse ;  /* 0x000000010c0cb824 */ /* 0x100fe200078e0a02 */
[C---:B------:R-:W-:Y:S01]  /*6c20*/  ISETP.GT.U32.AND P3, PT, R2.reuse, R6, PT ;  /* 0x000000060200720c */ /* 0x040fe20003f64070 */
[----:B------:R-:W-:Y:S02]  /*6c30*/  @!P6 IMAD.IADD R11, R11, 0x1, -R2 ;  /* 0x000000010b0be824 */ /* 0x000fe400078e0a02 */
[----:B------:R-:W-:Y:S01]  /*6c40*/  IMAD.MOV R17, RZ, RZ, -R17 ;  /* 0x000000ffff117224 */ /* 0x000fe200078e0a11 */
[C---:B------:R-:W-:Y:S01]  /*6c50*/  ISETP.GT.U32.AND P5, PT, R2.reuse, R8, PT ;  /* 0x000000080200720c */ /* 0x040fe20003fa4070 */
[----:B------:R-:W-:Y:S02]  /*6c60*/  IMAD.MOV.U32 R82, RZ, RZ, R11 ;  /* 0x000000ffff527224 */ /* 0x000fe400078e000b */
[----:B------:R-:W-:Y:S01]  /*6c70*/  IMAD R9, R2, R17, R9 ;  /* 0x0000001102097224 */ /* 0x000fe200078e0209 */
[----:B------:R-:W-:Y:S01]  /*6c80*/  IABS R16, R14 ;  /* 0x0000000e00107213 */ /* 0x000fe20000000000 */
[----:B------:R-:W-:-:S02]  /*6c90*/  @!P4 IMAD.MOV R82, RZ, RZ, -R82 ;  /* 0x000000ffff52c224 */ /* 0x000fc400078e0a52 */
[----:B------:R-:W-:Y:S01]  /*6ca0*/  @!P1 IMAD.IADD R10, R10, 0x1, -R2 ;  /* 0x000000010a0a9824 */ /* 0x000fe200078e0a02 */
[----:B------:R-:W-:Y:S02]  /*6cb0*/  ISETP.GT.U32.AND P4, PT, R2, R9, PT ;  /* 0x000000090200720c */ /* 0x000fe40003f84070 */
[----:B------:R-:W-:Y:S01]  /*6cc0*/  ISETP.GE.AND P1, PT, R13, RZ, PT ;  /* 0x000000ff0d00720c */ /* 0x000fe20003f26270 */
[----:B------:R-:W-:Y:S02]  /*6cd0*/  IMAD.MOV.U32 R13, RZ, RZ, R16 ;  /* 0x000000ffff0d7224 */ /* 0x000fe400078e0010 */
[----:B------:R-:W-:Y:S01]  /*6ce0*/  @!P3 IMAD.IADD R6, R6, 0x1, -R2 ;  /* 0x000000010606b824 */ /* 0x000fe200078e0a02 */
[----:B------:R-:W-:Y:S01]  /*6cf0*/  ISETP.GT.U32.AND P3, PT, R2, R10, PT ;  /* 0x0000000a0200720c */ /* 0x000fe20003f64070 */
[----:B------:R-:W-:Y:S01]  /*6d00*/  IMAD.HI.U32 R20, R3, R13, RZ ;  /* 0x0000000d03147227 */ /* 0x000fe200078e00ff */
[----:B------:R-:W-:-:S03]  /*6d10*/  LOP3.LUT R18, R0, 0x35, R55, 0xfe, !PT ;  /* 0x0000003500127812 */ /* 0x000fc600078efe37 */
[----:B------:R-:W-:Y:S02]  /*6d20*/  @!P5 IMAD.IADD R8, R8, 0x1, -R2 ;  /* 0x000000010808d824 */ /* 0x000fe400078e0a02 */
[----:B------:R-:W-:Y:S01]  /*6d30*/  IMAD.MOV R20, RZ, RZ, -R20 ;  /* 0x000000ffff147224 */ /* 0x000fe200078e0a14 */
[----:B------:R-:W-:Y:S01]  /*6d40*/  ISETP.GE.AND P5, PT, R19, RZ, PT ;  /* 0x000000ff1300720c */ /* 0x000fe20003fa6270 */
[----:B------:R-:W-:Y:S01]  /*6d50*/  IMAD.MOV.U32 R83, RZ, RZ, R8 ;  /* 0x000000ffff537224 */ /* 0x000fe200078e0008 */
[----:B------:R-:W-:Y:S01]  /*6d60*/  ISETP.GE.AND P6, PT, R21, RZ, PT ;  /* 0x000000ff1500720c */ /* 0x000fe20003fc6270 */
[----:B------:R-:W-:Y:S01]  /*6d70*/  @!P4 IMAD.IADD R9, R9, 0x1, -R2 ;  /* 0x000000010909c824 */ /* 0x000fe200078e0a02 */
[----:B------:R-:W-:Y:S01]  /*6d80*/  LOP3.LUT R16, R0, 0x34, R55, 0xfe, !PT ;  /* 0x0000003400107812 */ /* 0x000fe200078efe37 */
[----:B------:R-:W-:Y:S01]  /*6d90*/  IMAD R8, R2, R20, R13 ;  /* 0x0000001402087224 */ /* 0x000fe200078e020d */
[----:B------:R-:W-:Y:S02]  /*6da0*/  LOP3.LUT R17, R0, 0x36, R55, 0xfe, !PT ;  /* 0x0000003600117812 */ /* 0x000fe400078efe37 */
[----:B------:R-:W-:Y:S01]  /*6db0*/  IABS R21, R18 ;  /* 0x0000001200157213 */ /* 0x000fe20000000000 */
[----:B------:R-:W-:Y:S01]  /*6dc0*/  IMAD.MOV.U32 R81, RZ, RZ, R12 ;  /* 0x000000ffff517224 */ /* 0x000fe200078e000c */
[----:B------:R-:W-:Y:S01]  /*6dd0*/  IABS R19, R16 ;  /* 0x0000001000137213 */ /* 0x000fe20000000000 */
[----:B------:R-:W-:Y:S01]  /*6de0*/  @!P3 IMAD.IADD R10, R10, 0x1, -R2 ;  /* 0x000000010a0ab824 */ /* 0x000fe200078e0a02 */
[----:B------:R-:W-:Y:S01]  /*6df0*/  IABS R22, R17 ;  /* 0x0000001100167213 */ /* 0x000fe20000000000 */
[----:B------:R-:W-:Y:S01]  /*6e00*/  IMAD.MOV.U32 R12, RZ, RZ, R21 ;  /* 0x000000ffff0c7224 */ /* 0x000fe200078e0015 */
[----:B------:R-:W-:-:S02]  /*6e10*/  ISETP.GT.U32.AND P4, PT, R2, R9, PT ;  /* 0x000000090200720c */ /* 0x000fc40003f84070 */
[C---:B------:R-:W-:Y:S01]  /*6e20*/  ISETP.GT.U32.AND P3, PT, R2.reuse, R8, PT ;  /* 0x000000080200720c */ /* 0x040fe20003f64070 */
[----:B------:R-:W-:Y:S01]  /*6e30*/  @!P0 IMAD.MOV R83, RZ, RZ, -R83 ;  /* 0x000000ffff538224 */ /* 0x000fe200078e0a53 */
[----:B------:R-:W-:Y:S01]  /*6e40*/  ISETP.GT.U32.AND P0, PT, R2, R6, PT ;  /* 0x000000060200720c */ /* 0x000fe20003f04070 */
[----:B------:R-:W-:Y:S02]  /*6e50*/  IMAD.MOV.U32 R11, RZ, RZ, R19 ;  /* 0x000000ffff0b7224 */ /* 0x000fe400078e0013 */
[----:B------:R-:W-:Y:S02]  /*6e60*/  IMAD.MOV.U32 R13, RZ, RZ, R22 ;  /* 0x000000ffff0d7224 */ /* 0x000fe400078e0016 */
[----:B------:R-:W-:-:S04]  /*6e70*/  IMAD.HI.U32 R19, R3, R12, RZ ;  /* 0x0000000c03137227 */ /* 0x000fc800078e00ff */
[----:B------:R-:W-:Y:S01]  /*6e80*/  @!P5 IMAD.MOV R81, RZ, RZ, -R81 ;  /* 0x000000ffff51d224 */ /* 0x000fe200078e0a51 */
[----:B------:R-:W-:Y:S01]  /*6e90*/  ISETP.GE.AND P5, PT, R15, RZ, PT ;  /* 0x000000ff0f00720c */ /* 0x000fe20003fa6270 */
[----:B------:R-:W-:-:S04]  /*6ea0*/  IMAD.HI.U32 R21, R3, R13, RZ ;  /* 0x0000000d03157227 */ /* 0x000fc800078e00ff */
[----:B------:R-:W-:Y:S02]  /*6eb0*/  IMAD.MOV R20, RZ, RZ, -R19 ;  /* 0x000000ffff147224 */ /* 0x000fe400078e0a13 */
[----:B------:R-:W-:Y:S02]  /*6ec0*/  IMAD.MOV R19, RZ, RZ, -R21 ;  /* 0x000000ffff137224 */ /* 0x000fe400078e0a15 */
[----:B------:R-:W-:Y:S02]  /*6ed0*/  IMAD R12, R2, R20, R12 ;  /* 0x00000014020c7224 */ /* 0x000fe400078e020c */
[----:B------:R-:W-:Y:S02]  /*6ee0*/  @!P4 IMAD.IADD R9, R9, 0x1, -R2 ;  /* 0x000000010909c824 */ /* 0x000fe400078e0a02 */
[----:B------:R-:W-:Y:S02]  /*6ef0*/  IMAD.MOV.U32 R42, RZ, RZ, R10 ;  /* 0x000000ffff2a7224 */ /* 0x000fe400078e000a */
[----:B------:R-:W-:-:S02]  /*6f00*/  @!P3 IMAD.IADD R8, R8, 0x1, -R2 ;  /* 0x000000010808b824 */ /* 0x000fc400078e0a02 */
[----:B------:R-:W-:Y:S01]  /*6f10*/  IMAD.HI.U32 R15, R3, R11, RZ ;  /* 0x0000000b030f7227 */ /* 0x000fe200078e00ff */
[----:B------:R-:W-:-:S03]  /*6f20*/  ISETP.GT.U32.AND P4, PT, R2, R12, PT ;  /* 0x0000000c0200720c */ /* 0x000fc60003f84070 */
[----:B------:R-:W-:Y:S01]  /*6f30*/  @!P0 IMAD.IADD R6, R6, 0x1, -R2 ;  /* 0x0000000106068824 */ /* 0x000fe200078e0a02 */
[----:B------:R-:W-:Y:S01]  /*6f40*/  ISETP.GE.AND P0, PT, R14, RZ, PT ;  /* 0x000000ff0e00720c */ /* 0x000fe20003f06270 */
[C---:B------:R-:W-:Y:S02]  /*6f50*/  IMAD R10, R2.reuse, R19, R13 ;  /* 0x00000013020a7224 */ /* 0x040fe400078e020d */
[----:B------:R-:W-:Y:S02]  /*6f60*/  IMAD.MOV.U32 R80, RZ, RZ, R9 ;  /* 0x000000ffff507224 */ /* 0x000fe400078e0009 */
[----:B------:R-:W-:Y:S01]  /*6f70*/  @!P6 IMAD.MOV R42, RZ, RZ, -R42 ;  /* 0x000000ffff2ae224 */ /* 0x000fe200078e0a2a */
[C---:B------:R-:W-:Y:S01]  /*6f80*/  ISETP.GT.U32.AND P6, PT, R2.reuse, R8, PT ;  /* 0x000000080200720c */ /* 0x040fe20003fc4070 */
[----:B------:R-:W-:Y:S02]  /*6f90*/  IMAD.MOV R14, RZ, RZ, -R15 ;  /* 0x000000ffff0e7224 */ /* 0x000fe400078e0a0f */
[----:B------:R-:W-:Y:S01]  /*6fa0*/  @!P5 IMAD.MOV R80, RZ, RZ, -R80 ;  /* 0x000000ffff50d224 */ /* 0x000fe200078e0a50 */
[----:B------:R-:W-:Y:S01]  /*6fb0*/  ISETP.GT.U32.AND P5, PT, R2, R10, PT ;  /* 0x0000000a0200720c */ /* 0x000fe20003fa4070 */
[----:B------:R-:W-:-:S02]  /*6fc0*/  IMAD.MOV.U32 R43, RZ, RZ, R6 ;  /* 0x000000ffff2b7224 */ /* 0x000fc400078e0006 */
[----:B------:R-:W-:Y:S02]  /*6fd0*/  IMAD R11, R2, R14, R11 ;  /* 0x0000000e020b7224 */ /* 0x000fe400078e020b */
[----:B------:R-:W-:Y:S01]  /*6fe0*/  @!P1 IMAD.MOV R43, RZ, RZ, -R43 ;  /* 0x000000ffff2b9224 */ /* 0x000fe200078e0a2b */
[----:B------:R-:W-:Y:S02]  /*6ff0*/  ISETP.GE.AND P1, PT, R16, RZ, PT ;  /* 0x000000ff1000720c */ /* 0x000fe40003f26270 */
[----:B------:R-:W-:Y:S02]  /*7000*/  ISETP.GT.U32.AND P3, PT, R2, R11, PT ;  /* 0x0000000b0200720c */ /* 0x000fe40003f64070 */
[--C-:B------:R-:W-:Y:S01]  /*7010*/  LOP3.LUT R16, R0, 0x38, R55.reuse, 0xfe, !PT ;  /* 0x0000003800107812 */ /* 0x100fe200078efe37 */
[--C-:B------:R-:W-:Y:S02]  /*7020*/  @!P4 IMAD.IADD R12, R12, 0x1, -R2.reuse ;  /* 0x000000010c0cc824 */ /* 0x100fe400078e0a02 */
[--C-:B------:R-:W-:Y:S01]  /*7030*/  @!P6 IMAD.IADD R8, R8, 0x1, -R2.reuse ;  /* 0x000000010808e824 */ /* 0x100fe200078e0a02 */
[----:B------:R-:W-:Y:S01]  /*7040*/  IABS R9, R16 ;  /* 0x0000001000097213 */ /* 0x000fe20000000000 */
[----:B------:R-:W-:Y:S01]  /*7050*/  @!P5 IMAD.IADD R10, R10, 0x1, -R2 ;  /* 0x000000010a0ad824 */ /* 0x000fe200078e0a02 */
[----:B------:R-:W-:Y:S01]  /*7060*/  LOP3.LUT R15, R0, 0x37, R55, 0xfe, !PT ;  /* 0x00000037000f7812 */ /* 0x000fe200078efe37 */
[----:B------:R-:W-:Y:S01]  /*7070*/  IMAD.MOV.U32 R73, RZ, RZ, R8 ;  /* 0x000000ffff497224 */ /* 0x000fe200078e0008 */
[----:B------:R-:W-:Y:S01]  /*7080*/  ISETP.GT.U32.AND P5, PT, R2, R12, PT ;  /* 0x0000000c0200720c */ /* 0x000fe20003fa4070 */
[----:B------:R-:W-:Y:S01]  /*7090*/  IMAD.HI.U32 R8, R3, R9, RZ ;  /* 0x0000000903087227 */ /* 0x000fe200078e00ff */
[----:B------:R-:W-:-:S03]  /*70a0*/  IABS R14, R15 ;  /* 0x0000000f000e7213 */ /* 0x000fc60000000000 */
[----:B------:R-:W-:Y:S02]  /*70b0*/  @!P3 IMAD.IADD R11, R11, 0x1, -R2 ;  /* 0x000000010b0bb824 */ /* 0x000fe400078e0a02 */
[----:B------:R-:W-:Y:S02]  /*70c0*/  IMAD.MOV R8, RZ, RZ, -R8 ;  /* 0x000000ffff087224 */ /* 0x000fe400078e0a08 */
[----:B------:R-:W-:Y:S01]  /*70d0*/  IMAD.MOV.U32 R13, RZ, RZ, R14 ;  /* 0x000000ffff0d7224 */ /* 0x000fe200078e000e */
[C---:B------:R-:W-:Y:S01]  /*70e0*/  ISETP.GT.U32.AND P4, PT, R2.reuse, R11, PT ;  /* 0x0000000b0200720c */ /* 0x040fe20003f84070 */
[----:B------:R-:W-:Y:S02]  /*70f0*/  IMAD R8, R2, R8, R9 ;  /* 0x0000000802087224 */ /* 0x000fe400078e0209 */
[----:B------:R-:W-:Y:S01]  /*7100*/  IMAD.HI.U32 R6, R3, R13, RZ ;  /* 0x0000000d03067227 */ /* 0x000fe200078e00ff */
[----:B------:R-:W-:-:S03]  /*7110*/  ISETP.GE.AND P3, PT, R17, RZ, PT ;  /* 0x000000ff1100720c */ /* 0x000fc60003f66270 */
[----:B------:R-:W-:Y:S01]  /*7120*/  @!P0 IMAD.MOV R73, RZ, RZ, -R73 ;  /* 0x000000ffff498224 */ /* 0x000fe200078e0a49 */
[----:B------:R-:W-:Y:S01]  /*7130*/  ISETP.GT.U32.AND P0, PT, R2, R10, PT ;  /* 0x0000000a0200720c */ /* 0x000fe20003f04070 */
[----:B------:R-:W-:Y:S01]  /*7140*/  @!P5 IMAD.IADD R12, R12, 0x1, -R2 ;  /* 0x000000010c0cd824 */ /* 0x000fe200078e0a02 */
[----:B------:R-:W-:Y:S01]  /*7150*/  ISETP.GT.U32.AND P5, PT, R2, R8, PT ;  /* 0x000000080200720c */ /* 0x000fe20003fa4070 */
[----:B------:R-:W-:Y:S01]  /*7160*/  IMAD.MOV R6, RZ, RZ, -R6 ;  /* 0x000000ffff067224 */ /* 0x000fe200078e0a06 */
[----:B------:R-:W-:Y:S02]  /*7170*/  LOP3.LUT R17, R0, 0x39, R55, 0xfe, !PT ;  /* 0x0000003900117812 */ /* 0x000fe400078efe37 */
[----:B------:R-:W-:Y:S01]  /*7180*/  ISETP.GE.AND P6, PT, R18, RZ, PT ;  /* 0x000000ff1200720c */ /* 0x000fe20003fc6270 */
[----:B------:R-:W-:Y:S01]  /*7190*/  IMAD R6, R2, R6, R13 ;  /* 0x0000000602067224 */ /* 0x000fe200078e020d */
[----:B------:R-:W-:Y:S02]  /*71a0*/  IABS R14, R17 ;  /* 0x00000011000e7213 */ /* 0x000fe40000000000 */
[C-C-:B------:R-:W-:Y:S01]  /*71b0*/  LOP3.LUT R19, R0.reuse, 0x3b, R55.reuse, 0xfe, !PT ;  /* 0x0000003b00137812 */ /* 0x140fe200078efe37 */
[----:B------:R-:W-:Y:S01]  /*71c0*/  @!P4 IMAD.IADD R11, R11, 0x1, -R2 ;  /* 0x000000010b0bc824 */ /* 0x000fe200078e0a02 */
[----:B------:R-:W-:Y:S01]  /*71d0*/  LOP3.LUT R18, R0, 0x3a, R55, 0xfe, !PT ;  /* 0x0000003a00127812 */ /* 0x000fe200078efe37 */
[----:B------:R-:W-:Y:S01]  /*71e0*/  IMAD.HI.U32 R9, R3, R14, RZ ;  /* 0x0000000e03097227 */ /* 0x000fe200078e00ff */
[----:B------:R-:W-:-:S02]  /*71f0*/  ISETP.GT.U32.AND P4, PT, R2, R6, PT ;  /* 0x000000060200720c */ /* 0x000fc40003f84070 */
[----:B------:R-:W-:Y:S01]  /*7200*/  IABS R20, R19 ;  /* 0x0000001300147213 */ /* 0x000fe20000000000 */
[--C-:B------:R-:W-:Y:S01]  /*7210*/  @!P0 IMAD.IADD R10, R10, 0x1, -R2.reuse ;  /* 0x000000010a0a8824 */ /* 0x100fe200078e0a02 */
[----:B------:R-:W-:Y:S01]  /*7220*/  IABS R13, R18 ;  /* 0x00000012000d7213 */ /* 0x000fe20000000000 */
[----:B------:R-:W-:Y:S01]  /*7230*/  @!P5 IMAD.IADD R8, R8, 0x1, -R2 ;  /* 0x000000010808d824 */ /* 0x000fe200078e0a02 */
[----:B------:R-:W-:Y:S01]  /*7240*/  ISETP.GE.AND P0, PT, R15, RZ, PT ;  /* 0x000000ff0f00720c */ /* 0x000fe20003f06270 */
[----:B------:R-:W-:Y:S02]  /*7250*/  IMAD.MOV.U32 R78, RZ, RZ, R12 ;  /* 0x000000ffff4e7224 */ /* 0x000fe400078e000c */
[----:B------:R-:W-:Y:S02]  /*7260*/  IMAD.MOV R9, RZ, RZ, -R9 ;  /* 0x000000ffff097224 */ /* 0x000fe400078e0a09 */
[----:B------:R-:W-:Y:S02]  /*7270*/  IMAD.MOV.U32 R15, RZ, RZ, R20 ;  /* 0x000000ffff0f7224 */ /* 0x000fe400078e0014 */
[----:B------:R-:W-:Y:S01]  /*7280*/  @!P6 IMAD.MOV R78, RZ, RZ, -R78 ;  /* 0x000000ffff4ee224 */ /* 0x000fe200078e0a4e */
[C---:B------:R-:W-:Y:S01]  /*7290*/  ISETP.GT.U32.AND P6, PT, R2.reuse, R8, PT ;  /* 0x000000080200720c */ /* 0x040fe20003fc4070 */
[----:B------:R-:W-:-:S02]  /*72a0*/  IMAD R9, R2, R9, R14 ;  /* 0x0000000902097224 */ /* 0x000fc400078e020e */
[----:B------:R-:W-:-:S04]  /*72b0*/  IMAD.HI.U32 R20, R3, R13, RZ ;  /* 0x0000000d03147227 */ /* 0x000fc800078e00ff */
[----:B------:R-:W-:-:S04]  /*72c0*/  IMAD.HI.U32 R14, R3, R15, RZ ;  /* 0x0000000f030e7227 */ /* 0x000fc800078e00ff */
[----:B------:R-:W-:Y:S02]  /*72d0*/  IMAD.MOV.U32 R79, RZ, RZ, R11 ;  /* 0x000000ffff4f7224 */ /* 0x000fe400078e000b */
[----:B------:R-:W-:Y:S02]  /*72e0*/  @!P4 IMAD.IADD R6, R6, 0x1, -R2 ;  /* 0x000000010606c824 */ /* 0x000fe400078e0a02 */
[----:B------:R-:W-:Y:S02]  /*72f0*/  IMAD.MOV R11, RZ, RZ, -R20 ;  /* 0x000000ffff0b7224 */ /* 0x000fe400078e0a14 */
[----:B------:R-:W-:Y:S01]  /*7300*/  IMAD.MOV R12, RZ, RZ, -R14 ;  /* 0x000000ffff0c7224 */ /* 0x000fe200078e0a0e */
[C---:B------:R-:W-:Y:S01]  /*7310*/  ISETP.GT.U32.AND P5, PT, R2.reuse, R9, PT ;  /* 0x000000090200720c */ /* 0x040fe20003fa4070 */
[----:B------:R-:W-:Y:S01]  /*7320*/  @!P1 IMAD.MOV R79, RZ, RZ, -R79 ;  /* 0x000000ffff4f9224 */ /* 0x000fe200078e0a4f */
[C---:B------:R-:W-:Y:S01]  /*7330*/  ISETP.GT.U32.AND P1, PT, R2.reuse, R6, PT ;  /* 0x000000060200720c */ /* 0x040fe20003f24070 */
[----:B------:R-:W-:-:S02]  /*7340*/  IMAD R11, R2, R11, R13 ;  /* 0x0000000b020b7224 */ /* 0x000fc400078e020d */
[----:B------:R-:W-:Y:S02]  /*7350*/  IMAD.MOV.U32 R77, RZ, RZ, R10 ;  /* 0x000000ffff4d7224 */ /* 0x000fe400078e000a */
[C---:B------:R-:W-:Y:S02]  /*7360*/  IMAD R12, R2.reuse, R12, R15 ;  /* 0x0000000c020c7224 */ /* 0x040fe400078e020f */
[----:B------:R-:W-:Y:S01]  /*7370*/  @!P3 IMAD.MOV R77, RZ, RZ, -R77 ;  /* 0x000000ffff4db224 */ /* 0x000fe200078e0a4d */
[----:B------:R-:W-:Y:S01]  /*7380*/  ISETP.GT.U32.AND P3, PT, R2, R11, PT ;  /* 0x0000000b0200720c */ /* 0x000fe20003f64070 */
[--C-:B------:R-:W-:Y:S01]  /*7390*/  @!P6 IMAD.IADD R8, R8, 0x1, -R2.reuse ;  /* 0x000000010808e824 */ /* 0x100fe200078e0a02 */
[----:B------:R-:W-:Y:S02]  /*73a0*/  ISETP.GT.U32.AND P6, PT, R2, R12, PT ;  /* 0x0000000c0200720c */ /* 0x000fe40003fc4070 */
[--C-:B------:R-:W-:Y:S01]  /*73b0*/  LOP3.LUT R13, R0, 0x3c, R55.reuse, 0xfe, !PT ;  /* 0x0000003c000d7812 */ /* 0x100fe200078efe37 */
[--C-:B------:R-:W-:Y:S01]  /*73c0*/  @!P1 IMAD.IADD R6, R6, 0x1, -R2.reuse ;  /* 0x0000000106069824 */ /* 0x100fe200078e0a02 */
[----:B------:R-:W-:Y:S01]  /*73d0*/  LOP3.LUT R15, R0, 0x3d, R55, 0xfe, !PT ;  /* 0x0000003d000f7812 */ /* 0x000fe200078efe37 */
[----:B------:R-:W-:Y:S01]  /*73e0*/  @!P5 IMAD.IADD R9, R9, 0x1, -R2 ;  /* 0x000000010909d824 */ /* 0x000fe200078e0a02 */
[----:B------:R-:W-:Y:S01]  /*73f0*/  IABS R10, R13 ;  /* 0x0000000d000a7213 */ /* 0x000fe20000000000 */
[----:B------:R-:W-:Y:S01]  /*7400*/  IMAD.MOV.U32 R76, RZ, RZ, R6 ;  /* 0x000000ffff4c7224 */ /* 0x000fe200078e0006 */
[----:B------:R-:W-:-:S03]  /*7410*/  IABS R14, R15 ;  /* 0x0000000f000e7213 */ /* 0x000fc60000000000 */
[--C-:B------:R-:W-:Y:S01]  /*7420*/  @!P3 IMAD.IADD R11, R11, 0x1, -R2.reuse ;  /* 0x000000010b0bb824 */ /* 0x100fe200078e0a02 */
[----:B------:R-:W-:Y:S01]  /*7430*/  ISETP.GT.U32.AND P3, PT, R2, R9, PT ;  /* 0x000000090200720c */ /* 0x000fe20003f64070 */
[----:B------:R-:W-:Y:S02]  /*7440*/  @!P6 IMAD.IADD R12, R12, 0x1, -R2 ;  /* 0x000000010c0ce824 */ /* 0x000fe400078e0a02 */
[----:B------:R-:W-:Y:S01]  /*7450*/  IMAD.HI.U32 R6, R3, R10, RZ ;  /* 0x0000000a03067227 */ /* 0x000fe200078e00ff */
[----:B------:R-:W-:Y:S02]  /*7460*/  ISETP.GE.AND P4, PT, R16, RZ, PT ;  /* 0x000000ff1000720c */ /* 0x000fe40003f86270 */
[----:B------:R-:W-:Y:S01]  /*7470*/  ISETP.GT.U32.AND P6, PT, R2, R12, PT ;  /* 0x0000000c0200720c */ /* 0x000fe20003fc4070 */
[----:B------:R-:W-:Y:S02]  /*7480*/  IMAD.MOV.U32 R37, RZ, RZ, R8 ;  /* 0x000000ffff257224 */ /* 0x000fe400078e0008 */
[----:B------:R-:W-:-:S02]  /*7490*/  IMAD.MOV R8, RZ, RZ, -R6 ;  /* 0x000000ffff087224 */ /* 0x000fc400078e0a06 */
[----:B------:R-:W-:-:S04]  /*74a0*/  IMAD.HI.U32 R16, R3, R14, RZ ;  /* 0x0000000e03107227 */ /* 0x000fc800078e00ff */
[C---:B------:R-:W-:Y:S02]  /*74b0*/  IMAD R8, R2.reuse, R8, R10 ;  /* 0x0000000802087224 */ /* 0x040fe400078e020a */
[----:B------:R-:W-:Y:S02]  /*74c0*/  IMAD.MOV R10, RZ, RZ, -R16 ;  /* 0x000000ffff0a7224 */ /* 0x000fe400078e0a10 */
[----:B------:R-:W-:Y:S01]  /*74d0*/  @!P0 IMAD.MOV R76, RZ, RZ, -R76 ;  /* 0x000000ffff4c8224 */ /* 0x000fe200078e0a4c */
[C---:B------:R-:W-:Y:S01]  /*74e0*/  ISETP.GT.U32.AND P0, PT, R2.reuse, R11, PT ;  /* 0x0000000b0200720c */ /* 0x040fe20003f04070 */
[----:B------:R-:W-:Y:S01]  /*74f0*/  @!P3 IMAD.IADD R9, R9, 0x1, -R2 ;  /* 0x000000010909b824 */ /* 0x000fe200078e0a02 */
[C---:B------:R-:W-:Y:S01]  /*7500*/  ISETP.GT.U32.AND P3, PT, R2.reuse, R8, PT ;  /* 0x000000080200720c */ /* 0x040fe20003f64070 */
[----:B------:R-:W-:Y:S01]  /*7510*/  IMAD R10, R2, R10, R14 ;  /* 0x0000000a020a7224 */ /* 0x000fe200078e020e */
[----:B------:R-:W-:Y:S01]  /*7520*/  ISETP.GE.AND P5, PT, R18, RZ, PT ;  /* 0x000000ff1200720c */ /* 0x000fe20003fa6270 */
[----:B------:R-:W-:Y:S01]  /*7530*/  @!P6 IMAD.IADD R12, R12, 0x1, -R2 ;  /* 0x000000010c0ce824 */ /* 0x000fe200078e0a02 */
[----:B------:R-:W-:-:S02]  /*7540*/  LOP3.LUT R18, R0, 0x3e, R55, 0xfe, !PT ;  /* 0x0000003e00127812 */ /* 0x000fc400078efe37 */
[----:B------:R-:W-:Y:S02]  /*7550*/  ISETP.GT.U32.AND P6, PT, R2, R10, PT ;  /* 0x0000000a0200720c */ /* 0x000fe40003fc4070 */
[----:B------:R-:W-:Y:S02]  /*7560*/  ISETP.GE.AND P1, PT, R17, RZ, PT ;  /* 0x000000ff1100720c */ /* 0x000fe40003f26270 */
[----:B------:R-:W-:Y:S02]  /*7570*/  IABS R6, R18 ;  /* 0x0000001200067213 */ /* 0x000fe40000000000 */
[C-C-:B------:R-:W-:Y:S02]  /*7580*/  LOP3.LUT R17, R0.reuse, 0x3f, R55.reuse, 0xfe, !PT ;  /* 0x0000003f00117812 */ /* 0x140fe400078efe37 */
[----:B------:R-:W-:Y:S01]  /*7590*/  LOP3.LUT R20, R0, 0x40, R55, 0xfe, !PT ;  /* 0x0000004000147812 */ /* 0x000fe200078efe37 */
[--C-:B------:R-:W-:Y:S01]  /*75a0*/  @!P0 IMAD.IADD R11, R11, 0x1, -R2.reuse ;  /* 0x000000010b0b8824 */ /* 0x100fe200078e0a02 */
[----:B------:R-:W-:Y:S01]  /*75b0*/  ISETP.GE.AND P0, PT, R13, RZ, PT ;  /* 0x000000ff0d00720c */ /* 0x000fe20003f06270 */
[----:B------:R-:W-:Y:S01]  /*75c0*/  @!P3 IMAD.IADD R8, R8, 0x1, -R2 ;  /* 0x000000010808b824 */ /* 0x000fe200078e0a02 */
[----:B------:R-:W-:Y:S01]  /*75d0*/  IABS R13, R17 ;  /* 0x00000011000d7213 */ /* 0x000fe20000000000 */
[----:B------:R-:W-:Y:S01]  /*75e0*/  IMAD.HI.U32 R14, R3, R6, RZ ;  /* 0x00000006030e7227 */ /* 0x000fe200078e00ff */
[----:B------:R-:W-:-:S03]  /*75f0*/  IABS R21, R20 ;  /* 0x0000001400157213 */ /* 0x000fc60000000000 */
[----:B------:R-:W-:Y:S02]  /*7600*/  IMAD.MOV.U32 R36, RZ, RZ, R9 ;  /* 0x000000ffff247224 */ /* 0x000fe400078e0009 */
[----:B------:R-:W-:Y:S01]  /*7610*/  @!P6 IMAD.IADD R10, R10, 0x1, -R2 ;  /* 0x000000010a0ae824 */ /* 0x000fe200078e0a02 */
[----:B------:R-:W-:Y:S01]  /*7620*/  ISETP.GT.U32.AND P6, PT, R2, R8, PT ;  /* 0x000000080200720c */ /* 0x000fe20003fc4070 */
[----:B------:R-:W-:Y:S02]  /*7630*/  IMAD.MOV R22, RZ, RZ, -R14 ;  /* 0x000000ffff167224 */ /* 0x000fe400078e0a0e */
[----:B------:R-:W-:Y:S02]  /*7640*/  IMAD.MOV.U32 R14, RZ, RZ, R21 ;  /* 0x000000ffff0e7224 */ /* 0x000fe400078e0015 */
[----:B------:R-:W-:Y:S01]  /*7650*/  IMAD.HI.U32 R9, R3, R13, RZ ;  /* 0x0000000d03097227 */ /* 0x000fe200078e00ff */
[----:B------:R-:W-:-:S03]  /*7660*/  ISETP.GE.AND P3, PT, R15, RZ, PT ;  /* 0x000000ff0f00720c */ /* 0x000fc60003f66270 */
[----:B------:R-:W-:Y:S01]  /*7670*/  @!P1 IMAD.MOV R36, RZ, RZ, -R36 ;  /* 0x000000ffff249224 */ /* 0x000fe200078e0a24 */
[----:B------:R-:W-:Y:S01]  /*7680*/  ISETP.GT.U32.AND P1, PT, R2, R10, PT ;  /* 0x0000000a0200720c */ /* 0x000fe20003f24070 */
[----:B------:R-:W-:Y:S02]  /*7690*/  IMAD.MOV.U32 R75, RZ, RZ, R11 ;  /* 0x000000ffff4b7224 */ /* 0x000fe400078e000b */
[----:B------:R-:W-:-:S04]  /*76a0*/  IMAD.HI.U32 R15, R3, R14, RZ ;  /* 0x0000000e030f7227 */ /* 0x000fc800078e00ff */
[----:B------:R-:W-:Y:S02]  /*76b0*/  IMAD.MOV R11, RZ, RZ, -R9 ;  /* 0x000000ffff0b7224 */ /* 0x000fe400078e0a09 */
[----:B------:R-:W-:Y:S02]  /*76c0*/  IMAD.MOV.U32 R74, RZ, RZ, R12 ;  /* 0x000000ffff4a7224 */ /* 0x000fe400078e000c */
[----:B------:R-:W-:Y:S02]  /*76d0*/  IMAD.MOV R12, RZ, RZ, -R15 ;  /* 0x000000ffff0c7224 */ /* 0x000fe400078e0a0f */
[C---:B------:R-:W-:Y:S02]  /*76e0*/  IMAD R11, R2.reuse, R11, R13 ;  /* 0x0000000b020b7224 */ /* 0x040fe400078e020d */
[----:B------:R-:W-:Y:S02]  /*76f0*/  IMAD R13, R2, R12, R14 ;  /* 0x0000000c020d7224 */ /* 0x000fe400078e020e */
[--C-:B------:R-:W-:Y:S01]  /*7700*/  @!P6 IMAD.IADD R8, R8, 0x1, -R2.reuse ;  /* 0x000000010808e824 */ /* 0x100fe200078e0a02 */
[----:B------:R-:W-:Y:S01]  /*7710*/  ISETP.GT.U32.AND P6, PT, R2, R11, PT ;  /* 0x0000000b0200720c */ /* 0x000fe20003fc4070 */
[----:B------:R-:W-:Y:S01]  /*7720*/  @!P1 IMAD.IADD R10, R10, 0x1, -R2 ;  /* 0x000000010a0a9824 */ /* 0x000fe200078e0a02 */
[C---:B------:R-:W-:Y:S01]  /*7730*/  ISETP.GT.U32.AND P1, PT, R2.reuse, R13, PT ;  /* 0x0000000d0200720c */ /* 0x040fe20003f24070 */
[----:B------:R-:W-:Y:S01]  /*7740*/  IMAD R6, R2, R22, R6 ;  /* 0x0000001602067224 */ /* 0x000fe200078e0206 */
[----:B------:R-:W-:Y:S01]  /*7750*/  LOP3.LUT R15, R0, 0x42, R55, 0xfe, !PT ;  /* 0x00000042000f7812 */ /* 0x000fe200078efe37 */
[----:B------:R-:W-:-:S03]  /*7760*/  @!P5 IMAD.MOV R75, RZ, RZ, -R75 ;  /* 0x000000ffff4bd224 */ /* 0x000fc600078e0a4b */
[----:B------:R-:W-:Y:S02]  /*7770*/  ISETP.GT.U32.AND P5, PT, R2, R6, PT ;  /* 0x000000060200720c */ /* 0x000fe40003fa4070 */
[----:B------:R-:W-:-:S03]  /*7780*/  IABS R14, R15 ;  /* 0x0000000f000e7213 */ /* 0x000fc60000000000 */
[--C-:B------:R-:W-:Y:S02]  /*7790*/  @!P6 IMAD.IADD R11, R11, 0x1, -R2.reuse ;  /* 0x000000010b0be824 */ /* 0x100fe400078e0a02 */
[----:B------:R-:W-:Y:S02]  /*77a0*/  @!P1 IMAD.IADD R13, R13, 0x1, -R2 ;  /* 0x000000010d0d9824 */ /* 0x000fe400078e0a02 */
[----:B------:R-:W-:Y:S01]  /*77b0*/  @!P4 IMAD.MOV R37, RZ, RZ, -R37 ;  /* 0x000000ffff25c224 */ /* 0x000fe200078e0a25 */
[----:B------:R-:W-:Y:S01]  /*77c0*/  ISETP.GT.U32.AND P1, PT, R2, R11, PT ;  /* 0x0000000b0200720c */ /* 0x000fe20003f24070 */
[----:B------:R-:W-:Y:S01]  /*77d0*/  IMAD.MOV.U32 R72, RZ, RZ, R8 ;  /* 0x000000ffff487224 */ /* 0x000fe200078e0008 */
[----:B------:R-:W-:Y:S01]  /*77e0*/  ISETP.GE.AND P4, PT, R19, RZ, PT ;  /* 0x000000ff1300720c */ /* 0x000fe20003f86270 */
[----:B------:R-:W-:Y:S01]  /*77f0*/  IMAD.HI.U32 R8, R3, R14, RZ ;  /* 0x0000000e03087227 */ /* 0x000fe200078e00ff */
[----:B------:R-:W-:-:S03]  /*7800*/  LOP3.LUT R19, R0, 0x41, R55, 0xfe, !PT ;  /* 0x0000004100137812 */ /* 0x000fc600078efe37 */
[----:B------:R-:W-:Y:S01]  /*7810*/  @!P5 IMAD.IADD R6, R6, 0x1, -R2 ;  /* 0x000000010606d824 */ /* 0x000fe200078e0a02 */
[----:B------:R-:W-:Y:S01]  /*7820*/  IABS R16, R19 ;  /* 0x0000001300107213 */ /* 0x000fe20000000000 */
[----:B------:R-:W-:Y:S01]  /*7830*/  IMAD.MOV R8, RZ, RZ, -R8 ;  /* 0x000000ffff087224 */ /* 0x000fe200078e0a08 */
[----:B------:R-:W-:Y:S02]  /*7840*/  ISETP.GE.AND P5, PT, R17, RZ, PT ;  /* 0x000000ff1100720c */ /* 0x000fe40003fa6270 */
[----:B------:R-:W-:Y:S01]  /*7850*/  LOP3.LUT R17, R0, 0x43, R55, 0xfe, !PT ;  /* 0x0000004300117812 */ /* 0x000fe200078efe37 */
[C---:B------:R-:W-:Y:S01]  /*7860*/  IMAD R8, R2.reuse, R8, R14 ;  /* 0x0000000802087224 */ /* 0x040fe200078e020e */
[----:B------:R-:W-:Y:S01]  /*7870*/  ISETP.GT.U32.AND P6, PT, R2, R6, PT ;  /* 0x000000060200720c */ /* 0x000fe20003fc4070 */
[----:B------:R-:W-:Y:S01]  /*7880*/  IMAD.HI.U32 R9, R3, R16, RZ ;  /* 0x0000001003097227 */ /* 0x000fe200078e00ff */
[----:B------:R-:W-:-:S03]  /*7890*/  IABS R12, R17 ;  /* 0x00000011000c7213 */ /* 0x000fc60000000000 */
[----:B------:R-:W-:Y:S01]  /*78a0*/  @!P1 IMAD.IADD R11, R11, 0x1, -R2 ;  /* 0x000000010b0b9824 */ /* 0x000fe200078e0a02 */
[----:B------:R-:W-:Y:S01]  /*78b0*/  ISETP.GT.U32.AND P1, PT, R2, R8, PT ;  /* 0x000000080200720c */ /* 0x000fe20003f24070 */
[----:B------:R-:W-:Y:S01]  /*78c0*/  IMAD.MOV R9, RZ, RZ, -R9 ;  /* 0x000000ffff097224 */ /* 0x000fe200078e0a09 */
[--C-:B------:R-:W-:Y:S01]  /*78d0*/  LOP3.LUT R21, R0, 0x44, R55.reuse, 0xfe, !PT ;  /* 0x0000004400157812 */ /* 0x100fe200078efe37 */
[----:B------:R-:W-:Y:S01]  /*78e0*/  @!P4 IMAD.MOV R74, RZ, RZ, -R74 ;  /* 0x000000ffff4ac224 */ /* 0x000fe200078e0a4a */
[----:B------:R-:W-:Y:S01]  /*78f0*/  ISETP.GE.AND P4, PT, R18, RZ, PT ;  /* 0x000000ff1200720c */ /* 0x000fe20003f86270 */
[C---:B------:R-:W-:Y:S01]  /*7900*/  IMAD R9, R2.reuse, R9, R16 ;  /* 0x0000000902097224 */ /* 0x040fe200078e0210 */
[----:B------:R-:W-:Y:S01]  /*7910*/  IABS R16, R21 ;  /* 0x0000001500107213 */ /* 0x000fe20000000000 */
[----:B------:R-:W-:Y:S01]  /*7920*/  @!P0 IMAD.MOV R72, RZ, RZ, -R72 ;  /* 0x000000ffff488224 */ /* 0x000fe200078e0a48 */
[----:B------:R-:W-:Y:S01]  /*7930*/  ISETP.GT.U32.AND P0, PT, R2, R13, PT ;  /* 0x0000000d0200720c */ /* 0x000fe20003f04070 */
[----:B------:R-:W-:Y:S01]  /*7940*/  IMAD.HI.U32 R14, R3, R12, RZ ;  /* 0x0000000c030e7227 */ /* 0x000fe200078e00ff */
[----:B------:R-:W-:-:S03]  /*7950*/  LOP3.LUT R18, R0, 0x45, R55, 0xfe, !PT ;  /* 0x0000004500127812 */ /* 0x000fc600078efe37 */
[----:B------:R-:W-:Y:S02]  /*7960*/  IMAD.MOV.U32 R71, RZ, RZ, R10 ;  /* 0x000000ffff477224 */ /* 0x000fe400078e000a */
[----:B------:R-:W-:Y:S02]  /*7970*/  @!P6 IMAD.IADD R6, R6, 0x1, -R2 ;  /* 0x000000010606e824 */ /* 0x000fe400078e0a02 */
[----:B------:R-:W-:Y:S02]  /*7980*/  IMAD.MOV R14, RZ, RZ, -R14 ;  /* 0x000000ffff0e7224 */ /* 0x000fe400078e0a0e */
[----:B------:R-:W-:Y:S02]  /*7990*/  IMAD.MOV.U32 R10, RZ, RZ, R16 ;  /* 0x000000ffff0a7224 */ /* 0x000fe400078e0010 */
[----:B------:R-:W-:Y:S01]  /*79a0*/  @!P3 IMAD.MOV R71, RZ, RZ, -R71 ;  /* 0x000000ffff47b224 */ /* 0x000fe200078e0a47 */
[C---:B------:R-:W-:Y:S01]  /*79b0*/  ISETP.GT.U32.AND P3, PT, R2.reuse, R9, PT ;  /* 0x000000090200720c */ /* 0x040fe20003f64070 */
[----:B------:R-:W-:Y:S01]  /*79c0*/  IMAD R12, R2, R14, R12 ;  /* 0x0000000e020c7224 */ /* 0x000fe200078e020c */
[----:B------:R-:W-:Y:S01]  /*79d0*/  ISETP.GE.AND P6, PT, R20, RZ, PT ;  /* 0x000000ff1400720c */ /* 0x000fe20003fc6270 */
[----:B------:R-:W-:Y:S01]  /*79e0*/  IMAD.MOV.U32 R70, RZ, RZ, R6 ;  /* 0x000000ffff467224 */ /* 0x000fe200078e0006 */
[----:B------:R-:W-:Y:S01]  /*79f0*/  IABS R14, R18 ;  /* 0x00000012000e7213 */ /* 0x000fe20000000000 */
[----:B------:R-:W-:-:S02]  /*7a00*/  @!P1 IMAD.IADD R8, R8, 0x1, -R2 ;  /* 0x0000000108089824 */ /* 0x000fc400078e0a02 */
[----:B------:R-:W-:Y:S02]  /*7a10*/  IMAD.MOV.U32 R69, RZ, RZ, R11 ;  /* 0x000000ffff457224 */ /* 0x000fe400078e000b */
[----:B------:R-:W-:-:S04]  /*7a20*/  IMAD.HI.U32 R16, R3, R10, RZ ;  /* 0x0000000a03107227 */ /* 0x000fc800078e00ff */
[----:B------:R-:W-:Y:S01]  /*7a30*/  @!P4 IMAD.MOV R70, RZ, RZ, -R70 ;  /* 0x000000ffff46c224 */ /* 0x000fe200078e0a46 */
[C---:B------:R-:W-:Y:S01]  /*7a40*/  ISETP.GT.U32.AND P4, PT, R2.reuse, R8, PT ;  /* 0x000000080200720c */ /* 0x040fe20003f84070 */
[----:B------:R-:W-:Y:S01]  /*7a50*/  @!P5 IMAD.MOV R69, RZ, RZ, -R69 ;  /* 0x000000ffff45d224 */ /* 0x000fe200078e0a45 */
[----:B------:R-:W-:Y:S01]  /*7a60*/  ISETP.GT.U32.AND P5, PT, R2, R12, PT ;  /* 0x0000000c0200720c */ /* 0x000fe20003fa4070 */
[----:B------:R-:W-:Y:S02]  /*7a70*/  @!P0 IMAD.IADD R13, R13, 0x1, -R2 ;  /* 0x000000010d0d8824 */ /* 0x000fe400078e0a02 */
[----:B------:R-:W-:Y:S02]  /*7a80*/  IMAD.MOV R16, RZ, RZ, -R16 ;  /* 0x000000ffff107224 */ /* 0x000fe400078e0a10 */
[----:B------:R-:W-:-:S04]  /*7a90*/  IMAD.HI.U32 R6, R3, R14, RZ ;  /* 0x0000000e03067227 */ /* 0x000fc800078e00ff */
[----:B------:R-:W-:Y:S02]  /*7aa0*/  IMAD R10, R2, R16, R10 ;  /* 0x00000010020a7224 */ /* 0x000fe400078e020a */
[----:B------:R-:W-:Y:S02]  /*7ab0*/  IMAD.MOV.U32 R35, RZ, RZ, R13 ;  /* 0x000000ffff237224 */ /* 0x000fe400078e000d */
[----:B------:R-:W-:Y:S02]  /*7ac0*/  IMAD.MOV R11, RZ, RZ, -R6 ;  /* 0x000000ffff0b7224 */ /* 0x000fe400078e0a06 */
[----:B------:R-:W-:Y:S01]  /*7ad0*/  @!P3 IMAD.IADD R9, R9, 0x1, -R2 ;  /* 0x000000010909b824 */ /* 0x000fe200078e0a02 */
[----:B------:R-:W-:Y:S01]  /*7ae0*/  LOP3.LUT R16, R0, 0x46, R55, 0xfe, !PT ;  /* 0x0000004600107812 */ /* 0x000fe200078efe37 */
[----:B------:R-:W-:Y:S01]  /*7af0*/  @!P6 IMAD.MOV R35, RZ, RZ, -R35 ;  /* 0x000000ffff23e224 */ /* 0x000fe200078e0a23 */
[C---:B------:R-:W-:Y:S01]  /*7b00*/  ISETP.GT.U32.AND P6, PT, R2.reuse, R10, PT ;  /* 0x0000000a0200720c */ /* 0x040fe20003fc4070 */
[----:B------:R-:W-:Y:S01]  /*7b10*/  IMAD R11, R2, R11, R14 ;  /* 0x0000000b020b7224 */ /* 0x000fe200078e020e */
[----:B------:R-:W-:Y:S01]  /*7b20*/  ISETP.GE.AND P0, PT, R19, RZ, PT ;  /* 0x000000ff1300720c */ /* 0x000fe20003f06270 */
[--C-:B------:R-:W-:Y:S01]  /*7b30*/  @!P4 IMAD.IADD R8, R8, 0x1, -R2.reuse ;  /* 0x000000010808c824 */ /* 0x100fe200078e0a02 */
[----:B------:R-:W-:Y:S01]  /*7b40*/  ISETP.GT.U32.AND P1, PT, R2, R9, PT ;  /* 0x000000090200720c */ /* 0x000fe20003f24070 */
[----:B------:R-:W-:Y:S01]  /*7b50*/  @!P5 IMAD.IADD R12, R12, 0x1, -R2 ;  /* 0x000000010c0cd824 */ /* 0x000fe200078e0a02 */
[----:B------:R-:W-:-:S02]  /*7b60*/  IABS R19, R16 ;  /* 0x0000001000137213 */ /* 0x000fc40000000000 */
[----:B------:R-:W-:Y:S02]  /*7b70*/  ISETP.GT.U32.AND P4, PT, R2, R11, PT ;  /* 0x0000000b0200720c */ /* 0x000fe40003f84070 */
[----:B------:R-:W-:Y:S01]  /*7b80*/  ISETP.GE.AND P3, PT, R15, RZ, PT ;  /* 0x000000ff0f00720c */ /* 0x000fe20003f66270 */
[----:B------:R-:W-:Y:S01]  /*7b90*/  IMAD.MOV.U32 R6, RZ, RZ, R19 ;  /* 0x000000ffff067224 */ /* 0x000fe200078e0013 */
[----:B------:R-:W-:Y:S02]  /*7ba0*/  LOP3.LUT R15, R0, 0x47, R55, 0xfe, !PT ;  /* 0x00000047000f7812 */ /* 0x000fe400078efe37 */
[----:B------:R-:W-:Y:S01]  /*7bb0*/  ISETP.GT.U32.AND P5, PT, R2, R12, PT ;  /* 0x0000000c0200720c */ /* 0x000fe20003fa4070 */
[----:B------:R-:W-:Y:S01]  /*7bc0*/  IMAD.HI.U32 R19, R3, R6, RZ ;  /* 0x0000000603137227 */ /* 0x000fe200078e00ff */
[----:B------:R-:W-:-:S03]  /*7bd0*/  IABS R14, R15 ;  /* 0x0000000f000e7213 */ /* 0x000fc60000000000 */
[--C-:B------:R-:W-:Y:S02]  /*7be0*/  @!P6 IMAD.IADD R10, R10, 0x1, -R2.reuse ;  /* 0x000000010a0ae824 */ /* 0x100fe400078e0a02 */
[----:B------:R-:W-:Y:S01]  /*7bf0*/  @!P1 IMAD.IADD R9, R9, 0x1, -R2 ;  /* 0x0000000109099824 */ /* 0x000fe200078e0a02 */
[----:B------:R-:W-:Y:S01]  /*7c00*/  ISETP.GE.AND P1, PT, R17, RZ, PT ;  /* 0x000000ff1100720c */ /* 0x000fe20003f26270 */
[----:B------:R-:W-:Y:S01]  /*7c10*/  IMAD.MOV R19, RZ, RZ, -R19 ;  /* 0x000000ffff137224 */ /* 0x000fe200078e0a13 */
[----:B------:R-:W-:Y:S01]  /*7c20*/  LOP3.LUT R17, R0, 0x48, R55, 0xfe, !PT ;  /* 0x0000004800117812 */ /* 0x000fe200078efe37 */
[----:B------:R-:W-:-:S04]  /*7c30*/  IMAD.HI.U32 R20, R3, R14, RZ ;  /* 0x0000000e03147227 */ /* 0x000fc800078e00ff */
[----:B------:R-:W-:Y:S01]  /*7c40*/  @!P4 IMAD.IADD R11, R11, 0x1, -R2 ;  /* 0x000000010b0bc824 */ /* 0x000fe200078e0a02 */
[C---:B------:R-:W-:Y:S01]  /*7c50*/  ISETP.GT.U32.AND P4, PT, R2.reuse, R10, PT ;  /* 0x0000000a0200720c */ /* 0x040fe20003f84070 */
[----:B------:R-:W-:Y:S02]  /*7c60*/  IMAD R6, R2, R19, R6 ;  /* 0x0000001302067224 */ /* 0x000fe400078e0206 */
[----:B------:R-:W-:Y:S01]  /*7c70*/  IMAD.MOV.U32 R31, RZ, RZ, R9 ;  /* 0x000000ffff1f7224 */ /* 0x000fe200078e0009 */
[----:B------:R-:W-:Y:S01]  /*7c80*/  IABS R13, R17 ;  /* 0x00000011000d7213 */ /* 0x000fe20000000000 */
[----:B------:R-:W-:Y:S02]  /*7c90*/  IMAD.MOV R9, RZ, RZ, -R20 ;  /* 0x000000ffff097224 */ /* 0x000fe400078e0a14 */
[----:B------:R-:W-:Y:S01]  /*7ca0*/  @!P5 IMAD.IADD R12, R12, 0x1, -R2 ;  /* 0x000000010c0cd824 */ /* 0x000fe200078e0a02 */
[C---:B------:R-:W-:Y:S01]  /*7cb0*/  ISETP.GT.U32.AND P5, PT, R2.reuse, R6, PT ;  /* 0x000000060200720c */ /* 0x040fe20003fa4070 */
[----:B------:R-:W-:Y:S01]  /*7cc0*/  IMAD R9, R2, R9, R14 ;  /* 0x0000000902097224 */ /* 0x000fe200078e020e */
[----:B------:R-:W-:Y:S01]  /*7cd0*/  ISETP.GE.AND P6, PT, R21, RZ, PT ;  /* 0x000000ff1500720c */ /* 0x000fe20003fc6270 */
[----:B------:R-:W-:-:S02]  /*7ce0*/  IMAD.MOV.U32 R67, RZ, RZ, R12 ;  /* 0x000000ffff437224 */ /* 0x000fc400078e000c */
[----:B------:R-:W-:Y:S02]  /*7cf0*/  IMAD.MOV.U32 R68, RZ, RZ, R8 ;  /* 0x000000ffff447224 */ /* 0x000fe400078e0008 */
[----:B------:R-:W-:-:S04]  /*7d00*/  IMAD.HI.U32 R8, R3, R13, RZ ;  /* 0x0000000d03087227 */ /* 0x000fc800078e00ff */
[----:B------:R-:W-:Y:S01]  /*7d10*/  @!P1 IMAD.MOV R67, RZ, RZ, -R67 ;  /* 0x000000ffff439224 */ /* 0x000fe200078e0a43 */
[----:B------:R-:W-:Y:S01]  /*7d20*/  ISETP.GT.U32.AND P1, PT, R2, R9, PT ;  /* 0x000000090200720c */ /* 0x000fe20003f24070 */
[----:B------:R-:W-:Y:S02]  /*7d30*/  IMAD.MOV R8, RZ, RZ, -R8 ;  /* 0x000000ffff087224 */ /* 0x000fe400078e0a08 */
[----:B------:R-:W-:Y:S02]  /*7d40*/  @!P4 IMAD.IADD R10, R10, 0x1, -R2 ;  /* 0x000000010a0ac824 */ /* 0x000fe400078e0a02 */
[----:B------:R-:W-:Y:S01]  /*7d50*/  @!P0 IMAD.MOV R31, RZ, RZ, -R31 ;  /* 0x000000ffff1f8224 */ /* 0x000fe200078e0a1f */
[C---:B------:R-:W-:Y:S01]  /*7d60*/  ISETP.GT.U32.AND P0, PT, R2.reuse, R11, PT ;  /* 0x0000000b0200720c */ /* 0x040fe20003f04070 */
[----:B------:R-:W-:Y:S02]  /*7d70*/  IMAD R8, R2, R8, R13 ;  /* 0x0000000802087224 */ /* 0x000fe400078e020d */
[----:B------:R-:W-:-:S02]  /*7d80*/  IMAD.MOV.U32 R66, RZ, RZ, R10 ;  /* 0x000000ffff427224 */ /* 0x000fc400078e000a */
[----:B------:R-:W-:Y:S02]  /*7d90*/  @!P5 IMAD.IADD R6, R6, 0x1, -R2 ;  /* 0x000000010606d824 */ /* 0x000fe400078e0a02 */
[----:B------:R-:W-:Y:S01]  /*7da0*/  @!P6 IMAD.MOV R66, RZ, RZ, -R66 ;  /* 0x000000ffff42e224 */ /* 0x000fe200078e0a42 */
[C---:B------:R-:W-:Y:S01]  /*7db0*/  ISETP.GT.U32.AND P6, PT, R2.reuse, R8, PT ;  /* 0x000000080200720c */ /* 0x040fe20003fc4070 */
[--C-:B------:R-:W-:Y:S01]  /*7dc0*/  @!P1 IMAD.IADD R9, R9, 0x1, -R2.reuse ;  /* 0x0000000109099824 */ /* 0x100fe200078e0a02 */
[----:B------:R-:W-:Y:S02]  /*7dd0*/  ISETP.GT.U32.AND P5, PT, R2, R6, PT ;  /* 0x000000060200720c */ /* 0x000fe40003fa4070 */
[----:B------:R-:W-:Y:S01]  /*7de0*/  LOP3.LUT R12, R0, 0x49, R55, 0xfe, !PT ;  /* 0x00000049000c7812 */ /* 0x000fe200078efe37 */
[----:B------:R-:W-:Y:S01]  /*7df0*/  @!P0 IMAD.IADD R11, R11, 0x1, -R2 ;  /* 0x000000010b0b8824 */ /* 0x000fe200078e0a02 */
[----:B------:R-:W-:Y:S02]  /*7e00*/  ISETP.GT.U32.AND P1, PT, R2, R9, PT ;  /* 0x000000090200720c */ /* 0x000fe40003f24070 */
[----:B------:R-:W-:-:S02]  /*7e10*/  ISETP.GE.AND P0, PT, R15, RZ, PT ;  /* 0x000000ff0f00720c */ /* 0x000fc40003f06270 */
[----:B------:R-:W-:Y:S02]  /*7e20*/  IABS R14, R12 ;  /* 0x0000000c000e7213 */ /* 0x000fe40000000000 */
[----:B------:R-:W-:Y:S01]  /*7e30*/  LOP3.LUT R15, R0, 0x4a, R55, 0xfe, !PT ;  /* 0x0000004a000f7812 */ /* 0x000fe200078efe37 */
[----:B------:R-:W-:Y:S02]  /*7e40*/  IMAD.MOV.U32 R65, RZ, RZ, R11 ;  /* 0x000000ffff417224 */ /* 0x000fe400078e000b */
[----:B------:R-:W-:Y:S01]  /*7e50*/  @!P6 IMAD.IADD R8, R8, 0x1, -R2 ;  /* 0x000000010808e824 */ /* 0x000fe200078e0a02 */
[----:B------:R-:W-:Y:S01]  /*7e60*/  IABS R13, R15 ;  /* 0x0000000f000d7213 */ /* 0x000fe20000000000 */
[----:B------:R-:W-:-:S04]  /*7e70*/  IMAD.HI.U32 R11, R3, R14, RZ ;  /* 0x0000000e030b7227 */ /* 0x000fc800078e00ff */
[----:B------:R-:W-:Y:S01]  /*7e80*/  @!P5 IMAD.IADD R6, R6, 0x1, -R2 ;  /* 0x000000010606d824 */ /* 0x000fe200078e0a02 */
[----:B------:R-:W-:Y:S01]  /*7e90*/  ISETP.GE.AND P5, PT, R12, RZ, PT ;  /* 0x000000ff0c00720c */ /* 0x000fe20003fa6270 */
[----:B------:R-:W-:Y:S01]  /*7ea0*/  IMAD.MOV R12, RZ, RZ, -R11 ;  /* 0x000000ffff0c7224 */ /* 0x000fe200078e0a0b */
[----:B------:R-:W-:Y:S01]  /*7eb0*/  ISETP.GT.U32.AND P6, PT, R2, R8, PT ;  /* 0x000000080200720c */ /* 0x000fe20003fc4070 */
[----:B------:R-:W-:-:S04]  /*7ec0*/  IMAD.HI.U32 R11, R3, R13, RZ ;  /* 0x0000000d030b7227 */ /* 0x000fc800078e00ff */
[----:B------:R-:W-:Y:S02]  /*7ed0*/  @!P1 IMAD.IADD R9, R9, 0x1, -R2 ;  /* 0x0000000109099824 */ /* 0x000fe400078e0a02 */
[----:B------:R-:W-:Y:S02]  /*7ee0*/  IMAD.MOV.U32 R64, RZ, RZ, R6 ;  /* 0x000000ffff407224 */ /* 0x000fe400078e0006 */
[----:B------:R-:W-:Y:S02]  /*7ef0*/  IMAD.MOV R6, RZ, RZ, -R11 ;  /* 0x000000ffff067224 */ /* 0x000fe400078e0a0b */
[----:B------:R-:W-:Y:S01]  /*7f00*/  @!P3 IMAD.MOV R68, RZ, RZ, -R68 ;  /* 0x000000ffff44b224 */ /* 0x000fe200078e0a44 */
[----:B------:R-:W-:Y:S01]  /*7f10*/  ISETP.GE.AND P3, PT, R18, RZ, PT ;  /* 0x000000ff1200720c */ /* 0x000fe20003f66270 */
[----:B------:R-:W-:Y:S02]  /*7f20*/  IMAD R12, R2, R12, R14 ;  /* 0x0000000c020c7224 */ /* 0x000fe400078e020e */
[----:B------:R-:W-:Y:S01]  /*7f30*/  IMAD.MOV.U32 R61, RZ, RZ, R9 ;  /* 0x000000ffff3d7224 */ /* 0x000fe200078e0009 */
[----:B------:R-:W-:Y:S01]  /*7f40*/  ISETP.GE.AND P4, PT, R16, RZ, PT ;  /* 0x000000ff1000720c */ /* 0x000fe20003f86270 */
[----:B------:R-:W-:Y:S01]  /*7f50*/  IMAD R13, R2, R6, R13 ;  /* 0x00000006020d7224 */ /* 0x000fe200078e020d */
[----:B------:R-:W-:Y:S01]  /*7f60*/  LOP3.LUT R16, R0, 0x4b, R55, 0xfe, !PT ;  /* 0x0000004b00107812 */ /* 0x000fe200078efe37 */
[----:B------:R-:W-:Y:S01]  /*7f70*/  @!P0 IMAD.MOV R61, RZ, RZ, -R61 ;  /* 0x000000ffff3d8224 */ /* 0x000fe200078e0a3d */
[----:B------:R-:W-:Y:S01]  /*7f80*/  ISETP.GT.U32.AND P0, PT, R2, R12, PT ;  /* 0x0000000c0200720c */ /* 0x000fe20003f04070 */
[----:B------:R-:W-:Y:S01]  /*7f90*/  @!P6 IMAD.IADD R8, R8, 0x1, -R2 ;  /* 0x000000010808e824 */ /* 0x000fe200078e0a02 */
[----:B------:R-:W-:-:S02]  /*7fa0*/  IABS R10, R16 ;  /* 0x00000010000a7213 */ /* 0x000fc40000000000 */
[----:B------:R-:W-:Y:S02]  /*7fb0*/  ISETP.GT.U32.AND P6, PT, R2, R13, PT ;  /* 0x0000000d0200720c */ /* 0x000fe40003fc4070 */
[----:B------:R-:W-:Y:S01]  /*7fc0*/  ISETP.GE.AND P1, PT, R15, RZ, PT ;  /* 0x000000ff0f00720c */ /* 0x000fe20003f26270 */
[----:B------:R-:W-:Y:S01]  /*7fd0*/  IMAD.HI.U32 R15, R3, R10, RZ ;  /* 0x0000000a030f7227 */ /* 0x000fe200078e00ff */
[----:B------:R-:W-:-:S03]  /*7fe0*/  LOP3.LUT R9, R0, 0x4c, R55, 0xfe, !PT ;  /* 0x0000004c00097812 */ /* 0x000fc600078efe37 */
[----:B------:R-:W-:Y:S01]  /*7ff0*/  @!P3 IMAD.MOV R65, RZ, RZ, -R65 ;  /* 0x000000ffff41b224 */ /* 0x000fe200078e0a41 */
[----:B------:R-:W-:Y:S01]  /*8000*/  ISETP.GE.AND P3, PT, R17, RZ, PT ;  /* 0x000000ff1100720c */ /* 0x000fe20003f66270 */
[----:B------:R-:W-:Y:S02]  /*8010*/  IMAD.MOV R11, RZ, RZ, -R15 ;  /* 0x000000ffff0b7224 */ /* 0x000fe400078e0a0f */
[----:B------:R-:W-:Y:S01]  /*8020*/  @!P0 IMAD.IADD R12, R12, 0x1, -R2 ;  /* 0x000000010c0c8824 */ /* 0x000fe200078e0a02 */
[----:B------:R-:W-:Y:S01]  /*8030*/  LOP3.LUT R22, R0, 0x4d, R55, 0xfe, !PT ;  /* 0x0000004d00167812 */ /* 0x000fe200078efe37 */
[C---:B------:R-:W-:Y:S01]  /*8040*/  IMAD R6, R2.reuse, R11, R10 ;  /* 0x0000000b02067224 */ /* 0x040fe200078e020a */
[----:B------:R-:W-:Y:S01]  /*8050*/  IABS R10, R9 ;  /* 0x00000009000a7213 */ /* 0x000fe20000000000 */
[----:B------:R-:W-:Y:S01]  /*8060*/  @!P6 IMAD.IADD R13, R13, 0x1, -R2 ;  /* 0x000000010d0de824 */ /* 0x000fe200078e0a02 */
[----:B------:R-:W-:Y:S01]  /*8070*/  ISETP.GT.U32.AND P0, PT, R2, R12, PT ;  /* 0x0000000c0200720c */ /* 0x000fe20003f04070 */
[----:B------:R-:W-:Y:S01]  /*8080*/  @!P4 IMAD.MOV R64, RZ, RZ, -R64 ;  /* 0x000000ffff40c224 */ /* 0x000fe200078e0a40 */
[----:B------:R-:W-:Y:S01]  /*8090*/  ISETP.GE.AND P4, PT, R16, RZ, PT ;  /* 0x000000ff1000720c */ /* 0x000fe20003f86270 */
[----:B------:R-:W-:Y:S01]  /*80a0*/  IMAD.MOV.U32 R19, RZ, RZ, R8 ;  /* 0x000000ffff137224 */ /* 0x000fe200078e0008 */
[----:B------:R-:W-:Y:S01]  /*80b0*/  IABS R11, R22 ;  /* 0x00000016000b7213 */ /* 0x000fe20000000000 */
[----:B------:R-:W-:Y:S01]  /*80c0*/  IMAD.HI.U32 R16, R3, R10, RZ ;  /* 0x0000000a03107227 */ /* 0x000fe200078e00ff */
[----:B------:R-:W-:-:S03]  /*80d0*/  ISETP.GT.U32.AND P6, PT, R2, R13, PT ;  /* 0x0000000d0200720c */ /* 0x000fc60003fc4070 */
[----:B------:R-:W-:Y:S01]  /*80e0*/  @!P3 IMAD.MOV R19, RZ, RZ, -R19 ;  /* 0x000000ffff13b224 */ /* 0x000fe200078e0a13 */
[----:B------:R-:W-:Y:S01]  /*80f0*/  ISETP.GT.U32.AND P3, PT, R2, R6, PT ;  /* 0x000000060200720c */ /* 0x000fe20003f64070 */
[----:B------:R-:W-:Y:S01]  /*8100*/  IMAD.HI.U32 R17, R3, R11, RZ ;  /* 0x0000000b03117227 */ /* 0x000fe200078e00ff */
[----:B------:R-:W-:-:S03]  /*8110*/  LOP3.LUT R20, R0, 0x4e, R55, 0xfe, !PT ;  /* 0x0000004e00147812 */ /* 0x000fc600078efe37 */
[----:B------:R-:W-:Y:S01]  /*8120*/  IMAD.MOV R8, RZ, RZ, -R16 ;  /* 0x000000ffff087224 */ /* 0x000fe200078e0a10 */
[----:B------:R-:W-:Y:S01]  /*8130*/  IABS R14, R20 ;  /* 0x00000014000e7213 */ /* 0x000fe20000000000 */
[----:B------:R-:W-:Y:S02]  /*8140*/  IMAD.MOV R16, RZ, RZ, -R17 ;  /* 0x000000ffff107224 */ /* 0x000fe400078e0a11 */
[----:B------:R-:W-:Y:S02]  /*8150*/  IMAD R8, R2, R8, R10 ;  /* 0x0000000802087224 */ /* 0x000fe400078e020a */
[----:B------:R-:W-:Y:S01]  /*8160*/  @!P0 IMAD.IADD R12, R12, 0x1, -R2 ;  /* 0x000000010c0c8824 */ /* 0x000fe200078e0a02 */
[----:B------:R-:W-:Y:S01]  /*8170*/  ISETP.GE.AND P0, PT, R9, RZ, PT ;  /* 0x000000ff0900720c */ /* 0x000fe20003f06270 */
[----:B------:R-:W-:Y:S01]  /*8180*/  IMAD.MOV.U32 R93, RZ, RZ, R24 ;  /* 0x000000ffff5d7224 */ /* 0x000fe200078e0018 */
[----:B------:R-:W-:Y:S01]  /*8190*/  LOP3.LUT R24, R0, 0x4f, R55, 0xfe, !PT ;  /* 0x0000004f00187812 */ /* 0x000fe200078efe37 */
[----:B------:R-:W-:-:S02]  /*81a0*/  IMAD R9, R2, R16, R11 ;  /* 0x0000001002097224 */ /* 0x000fc400078e020b */
[----:B------:R-:W-:Y:S01]  /*81b0*/  @!P6 IMAD.IADD R13, R13, 0x1, -R2 ;  /* 0x000000010d0de824 */ /* 0x000fe200078e0a02 */
[----:B------:R-:W-:Y:S01]  /*81c0*/  ISETP.GT.U32.AND P6, PT, R2, R8, PT ;  /* 0x000000080200720c */ /* 0x000fe20003fc4070 */
[----:B------:R-:W-:Y:S01]  /*81d0*/  IMAD.HI.U32 R18, R3, R14, RZ ;  /* 0x0000000e03127227 */ /* 0x000fe200078e00ff */
[----:B------:R-:W-:-:S03]  /*81e0*/  IABS R15, R24 ;  /* 0x00000018000f7213 */ /* 0x000fc60000000000 */
[----:B------:R-:W-:Y:S01]  /*81f0*/  @!P3 IMAD.IADD R6, R6, 0x1, -R2 ;  /* 0x000000010606b824 */ /* 0x000fe200078e0a02 */
[----:B------:R-:W-:Y:S01]  /*8200*/  ISETP.GT.U32.AND P3, PT, R2, R9, PT ;  /* 0x000000090200720c */ /* 0x000fe20003f64070 */
[----:B------:R-:W-:Y:S02]  /*8210*/  IMAD.MOV R17, RZ, RZ, -R18 ;  /* 0x000000ffff117224 */ /* 0x000fe400078e0a12 */
[----:B------:R-:W-:-:S04]  /*8220*/  IMAD.HI.U32 R21, R3, R15, RZ ;  /* 0x0000000f03157227 */ /* 0x000fc800078e00ff */
[----:B------:R-:W-:Y:S01]  /*8230*/  IMAD R10, R2, R17, R14 ;  /* 0x00000011020a7224 */ /* 0x000fe200078e020e */
[C---:B------:R-:W-:Y:S01]  /*8240*/  LOP3.LUT R17, R0.reuse, 0x50, R55, 0xfe, !PT ;  /* 0x0000005000117812 */ /* 0x040fe200078efe37 */
[----:B------:R-:W-:Y:S01]  /*8250*/  IMAD.MOV R18, RZ, RZ, -R21 ;  /* 0x000000ffff127224 */ /* 0x000fe200078e0a15 */
[----:B------:R-:W-:Y:S01]  /*8260*/  LOP3.LUT R21, R0, 0x51, R55, 0xfe, !PT ;  /* 0x0000005100157812 */ /* 0x000fe200078efe37 */
[--C-:B------:R-:W-:Y:S01]  /*8270*/  @!P6 IMAD.IADD R8, R8, 0x1, -R2.reuse ;  /* 0x000000010808e824 */ /* 0x100fe200078e0a02 */
[----:B------:R-:W-:Y:S01]  /*8280*/  IABS R14, R17 ;  /* 0x00000011000e7213 */ /* 0x000fe20000000000 */
[C---:B------:R-:W-:Y:S01]  /*8290*/  IMAD R11, R2.reuse, R18, R15 ;  /* 0x00000012020b7224 */ /* 0x040fe200078e020f */
[----:B------:R-:W-:Y:S01]  /*82a0*/  IABS R15, R21 ;  /* 0x00000015000f7213 */ /* 0x000fe20000000000 */
[----:B------:R-:W-:Y:S01]  /*82b0*/  @!P3 IMAD.IADD R9, R9, 0x1, -R2 ;  /* 0x000000010909b824 */ /* 0x000fe200078e0a02 */
[----:B------:R-:W-:Y:S01]  /*82c0*/  ISETP.GT.U32.AND P3, PT, R2, R8, PT ;  /* 0x000000080200720c */ /* 0x000fe20003f64070 */
[----:B------:R-:W-:-:S02]  /*82d0*/  IMAD.MOV.U32 R59, RZ, RZ, R13 ;  /* 0x000000ffff3b7224 */ /* 0x000fc400078e000d */
[----:B------:R-:W-:Y:S02]  /*82e0*/  IMAD.MOV.U32 R18, RZ, RZ, R12 ;  /* 0x000000ffff127224 */ /* 0x000fe400078e000c */
[----:B------:R-:W-:-:S04]  /*82f0*/  IMAD.HI.U32 R12, R3, R14, RZ ;  /* 0x0000000e030c7227 */ /* 0x000fc800078e00ff */
[----:B------:R-:W-:Y:S01]  /*8300*/  @!P1 IMAD.MOV R59, RZ, RZ, -R59 ;  /* 0x000000ffff3b9224 */ /* 0x000fe200078e0a3b */
[----:B------:R-:W-:Y:S01]  /*8310*/  ISETP.GT.U32.AND P1, PT, R2, R10, PT ;  /* 0x0000000a0200720c */ /* 0x000fe20003f24070 */
[----:B------:R-:W-:-:S04]  /*8320*/  IMAD.HI.U32 R16, R3, R15, RZ ;  /* 0x0000000f03107227 */ /* 0x000fc800078e00ff */
[----:B------:R-:W-:Y:S01]  /*8330*/  IMAD.MOV R12, RZ, RZ, -R12 ;  /* 0x000000ffff0c7224 */ /* 0x000fe200078e0a0c */
[C---:B------:R-:W-:Y:S01]  /*8340*/  ISETP.GT.U32.AND P6, PT, R2.reuse, R6, PT ;  /* 0x000000060200720c */ /* 0x040fe20003fc4070 */
[----:B------:R-:W-:Y:S02]  /*8350*/  IMAD.MOV R13, RZ, RZ, -R16 ;  /* 0x000000ffff0d7224 */ /* 0x000fe400078e0a10 */
[C---:B------:R-:W-:Y:S02]  /*8360*/  IMAD R12, R2.reuse, R12, R14 ;  /* 0x0000000c020c7224 */ /* 0x040fe400078e020e */
[----:B------:R-:W-:Y:S02]  /*8370*/  IMAD R13, R2, R13, R15 ;  /* 0x0000000d020d7224 */ /* 0x000fe400078e020f */
[----:B------:R-:W-:Y:S01]  /*8380*/  @!P3 IMAD.IADD R8, R8, 0x1, -R2 ;  /* 0x000000010808b824 */ /* 0x000fe200078e0a02 */
[C---:B------:R-:W-:Y:S01]  /*8390*/  ISETP.GT.U32.AND P3, PT, R2.reuse, R12, PT ;  /* 0x0000000c0200720c */ /* 0x040fe20003f64070 */
[----:B------:R-:W-:Y:S01]  /*83a0*/  @!P5 IMAD.MOV R18, RZ, RZ, -R18 ;  /* 0x000000ffff12d224 */ /* 0x000fe200078e0a12 */
[----:B------:R-:W-:Y:S01]  /*83b0*/  ISETP.GT.U32.AND P5, PT, R2, R9, PT ;  /* 0x000000090200720c */ /* 0x000fe20003fa4070 */
[----:B------:R-:W-:Y:S01]  /*83c0*/  @!P1 IMAD.IADD R10, R10, 0x1, -R2 ;  /* 0x000000010a0a9824 */ /* 0x000fe200078e0a02 */
[----:B------:R-:W-:-:S02]  /*83d0*/  ISETP.GT.U32.AND P1, PT, R2, R13, PT ;  /* 0x0000000d0200720c */ /* 0x000fc40003f24070 */
[----:B------:R-:W-:Y:S01]  /*83e0*/  LOP3.LUT R25, R0, 0x53, R55, 0xfe, !PT ;  /* 0x0000005300197812 */ /* 0x000fe200078efe37 */
[----:B------:R-:W-:Y:S01]  /*83f0*/  @!P6 IMAD.IADD R6, R6, 0x1, -R2 ;  /* 0x000000010606e824 */ /* 0x000fe200078e0a02 */
[----:B------:R-:W-:Y:S02]  /*8400*/  ISETP.GT.U32.AND P6, PT, R2, R11, PT ;  /* 0x0000000b0200720c */ /* 0x000fe40003fc4070 */
[----:B------:R-:W-:-:S03]  /*8410*/  IABS R27, R25 ;  /* 0x00000019001b7213 */ /* 0x000fc60000000000 */
[--C-:B------:R-:W-:Y:S02]  /*8420*/  @!P3 IMAD.IADD R12, R12, 0x1, -R2.reuse ;  /* 0x000000010c0cb824 */ /* 0x100fe400078e0a02 */
[----:B------:R-:W-:Y:S02]  /*8430*/  IMAD.MOV.U32 R15, RZ, RZ, R27 ;  /* 0x000000ffff0f7224 */ /* 0x000fe400078e001b */
[--C-:B------:R-:W-:Y:S01]  /*8440*/  @!P5 IMAD.IADD R9, R9, 0x1, -R2.reuse ;  /* 0x000000010909d824 */ /* 0x100fe200078e0a02 */
[----:B------:R-:W-:Y:S01]  /*8450*/  ISETP.GE.AND P5, PT, R22, RZ, PT ;  /* 0x000000ff1600720c */ /* 0x000fe20003fa6270 */
[----:B------:R-:W-:Y:S01]  /*8460*/  @!P1 IMAD.IADD R13, R13, 0x1, -R2 ;  /* 0x000000010d0d9824 */ /* 0x000fe200078e0a02 */
[----:B------:R-:W-:Y:S01]  /*8470*/  ISETP.GT.U32.AND P1, PT, R2, R12, PT ;  /* 0x0000000c0200720c */ /* 0x000fe20003f24070 */
[----:B------:R-:W-:-:S04]  /*8480*/  IMAD.HI.U32 R22, R3, R15, RZ ;  /* 0x0000000f03167227 */ /* 0x000fc800078e00ff */
[----:B------:R-:W-:Y:S02]  /*8490*/  IMAD.MOV.U32 R58, RZ, RZ, R6 ;  /* 0x000000ffff3a7224 */ /* 0x000fe400078e0006 */
[----:B------:R-:W-:Y:S02]  /*84a0*/  @!P6 IMAD.IADD R11, R11, 0x1, -R2 ;  /* 0x000000010b0be824 */ /* 0x000fe400078e0a02 */
[----:B------:R-:W-:Y:S01]  /*84b0*/  IMAD.MOV R6, RZ, RZ, -R22 ;  /* 0x000000ffff067224 */ /* 0x000fe200078e0a16 */
[----:B------:R-:W-:Y:S01]  /*84c0*/  LOP3.LUT R23, R0, 0x52, R55, 0xfe, !PT ;  /* 0x0000005200177812 */ /* 0x000fe200078efe37 */
[----:B------:R-:W-:Y:S01]  /*84d0*/  @!P4 IMAD.MOV R58, RZ, RZ, -R58 ;  /* 0x000000ffff3ac224 */ /* 0x000fe200078e0a3a */
[C---:B------:R-:W-:Y:S01]  /*84e0*/  ISETP.GT.U32.AND P4, PT, R2.reuse, R10, PT ;  /* 0x0000000a0200720c */ /* 0x040fe20003f84070 */
[C---:B------:R-:W-:Y:S01]  /*84f0*/  IMAD R6, R2.reuse, R6, R15 ;  /* 0x0000000602067224 */ /* 0x040fe200078e020f */
[----:B------:R-:W-:Y:S02]  /*8500*/  ISETP.GT.U32.AND P3, PT, R2, R11, PT ;  /* 0x0000000b0200720c */ /* 0x000fe40003f64070 */
[----:B------:R-:W-:Y:S01]  /*8510*/  ISETP.GE.AND P6, PT, R20, RZ, PT ;  /* 0x000000ff1400720c */ /* 0x000fe20003fc6270 */
[----:B------:R-:W-:Y:S01]  /*8520*/  @!P1 IMAD.IADD R12, R12, 0x1, -R2 ;  /* 0x000000010c0c9824 */ /* 0x000fe200078e0a02 */
[----:B------:R-:W-:-:S02]  /*8530*/  LOP3.LUT R20, R0, 0x54, R55, 0xfe, !PT ;  /* 0x0000005400147812 */ /* 0x000fc400078efe37 */
[----:B------:R-:W-:Y:S01]  /*8540*/  IABS R26, R23 ;  /* 0x00000017001a7213 */ /* 0x000fe20000000000 */
[----:B------:R-:W-:Y:S01]  /*8550*/  IMAD.MOV.U32 R57, RZ, RZ, R8 ;  /* 0x000000ffff397224 */ /* 0x000fe200078e0008 */
[----:B------:R-:W-:Y:S01]  /*8560*/  ISETP.GT.U32.AND P1, PT, R2, R6, PT ;  /* 0x000000060200720c */ /* 0x000fe20003f24070 */
[----:B------:R-:W-:Y:S01]  /*8570*/  IMAD.MOV.U32 R56, RZ, RZ, R9 ;  /* 0x000000ffff387224 */ /* 0x000fe200078e0009 */
[----:B------:R-:W-:Y:S01]  /*8580*/  IABS R8, R20 ;  /* 0x0000001400087213 */ /* 0x000fe20000000000 */
[----:B------:R-:W-:Y:S02]  /*8590*/  IMAD.MOV.U32 R16, RZ, RZ, R26 ;  /* 0x000000ffff107224 */ /* 0x000fe400078e001a */
[----:B------:R-:W-:Y:S01]  /*85a0*/  @!P5 IMAD.MOV R56, RZ, RZ, -R56 ;  /* 0x000000ffff38d224 */ /* 0x000fe200078e0a38 */
[----:B------:R-:W-:Y:S01]  /*85b0*/  ISETP.GE.AND P5, PT, R24, RZ, PT ;  /* 0x000000ff1800720c */ /* 0x000fe20003fa6270 */
[----:B------:R-:W-:-:S04]  /*85c0*/  IMAD.HI.U32 R9, R3, R8, RZ ;  /* 0x0000000803097227 */ /* 0x000fc800078e00ff */
[----:B------:R-:W-:-:S04]  /*85d0*/  IMAD.HI.U32 R14, R3, R16, RZ ;  /* 0x00000010030e7227 */ /* 0x000fc800078e00ff */
[--C-:B------:R-:W-:Y:S02]  /*85e0*/  @!P4 IMAD.IADD R10, R10, 0x1, -R2.reuse ;  /* 0x000000010a0ac824 */ /* 0x100fe400078e0a02 */
[----:B------:R-:W-:Y:S01]  /*85f0*/  @!P3 IMAD.IADD R11, R11, 0x1, -R2 ;  /* 0x000000010b0bb824 */ /* 0x000fe200078e0a02 */
[----:B------:R-:W-:Y:S01]  /*8600*/  ISETP.GE.AND P3, PT, R17, RZ, PT ;  /* 0x000000ff1100720c */ /* 0x000fe20003f66270 */
[----:B------:R-:W-:Y:S01]  /*8610*/  @!P0 IMAD.MOV R57, RZ, RZ, -R57 ;  /* 0x000000ffff398224 */ /* 0x000fe200078e0a39 */
[----:B------:R-:W-:Y:S01]  /*8620*/  ISETP.GT.U32.AND P0, PT, R2, R13, PT ;  /* 0x0000000d0200720c */ /* 0x000fe20003f04070 */
[----:B------:R-:W-:Y:S02]  /*8630*/  IMAD.MOV R17, RZ, RZ, -R9 ;  /* 0x000000ffff117224 */ /* 0x000fe400078e0a09 */
[----:B------:R-:W-:Y:S02]  /*8640*/  IMAD.MOV R14, RZ, RZ, -R14 ;  /* 0x000000ffff0e7224 */ /* 0x000fe400078e0a0e */
[----:B------:R-:W-:-:S02]  /*8650*/  IMAD.MOV.U32 R54, RZ, RZ, R10 ;  /* 0x000000ffff367224 */ /* 0x000fc400078e000a */
[----:B------:R-:W-:Y:S02]  /*8660*/  @!P1 IMAD.IADD R6, R6, 0x1, -R2 ;  /* 0x0000000106069824 */ /* 0x000fe400078e0a02 */
[C---:B------:R-:W-:Y:S02]  /*8670*/  IMAD R8, R2.reuse, R17, R8 ;  /* 0x0000001102087224 */ /* 0x040fe400078e0208 */
[----:B------:R-:W-:Y:S02]  /*8680*/  IMAD.MOV.U32 R53, RZ, RZ, R11 ;  /* 0x000000ffff357224 */ /* 0x000fe400078e000b */
[----:B------:R-:W-:Y:S01]  /*8690*/  IMAD R14, R2, R14, R16 ;  /* 0x0000000e020e7224 */ /* 0x000fe200078e0210 */
[----:B------:R-:W-:Y:S01]  /*86a0*/  LOP3.LUT R15, R0, 0x55, R55, 0xfe, !PT ;  /* 0x00000055000f7812 */ /* 0x000fe200078efe37 */
[----:B------:R-:W-:Y:S01]  /*86b0*/  @!P6 IMAD.MOV R54, RZ, RZ, -R54 ;  /* 0x000000ffff36e224 */ /* 0x000fe200078e0a36 */
[C---:B------:R-:W-:Y:S01]  /*86c0*/  ISETP.GT.U32.AND P6, PT, R2.reuse, R6, PT ;  /* 0x000000060200720c */ /* 0x040fe20003fc4070 */
[----:B------:R-:W-:Y:S01]  /*86d0*/  @!P5 IMAD.MOV R53, RZ, RZ, -R53 ;  /* 0x000000ffff35d224 */ /* 0x000fe200078e0a35 */
[C---:B------:R-:W-:Y:S01]  /*86e0*/  ISETP.GT.U32.AND P5, PT, R2.reuse, R8, PT ;  /* 0x000000080200720c */ /* 0x040fe20003fa4070 */
[----:B------:R-:W-:Y:S01]  /*86f0*/  IMAD.MOV.U32 R17, RZ, RZ, R12 ;  /* 0x000000ffff117224 */ /* 0x000fe200078e000c */
[----:B------:R-:W-:-:S02]  /*8700*/  ISETP.GT.U32.AND P4, PT, R2, R14, PT ;  /* 0x0000000e0200720c */ /* 0x000fc40003f84070 */
[----:B------:R-:W-:Y:S02]  /*8710*/  LOP3.LUT R9, R0, 0x56, R55, 0xfe, !PT ;  /* 0x0000005600097812 */ /* 0x000fe400078efe37 */
[----:B------:R-:W-:Y:S01]  /*8720*/  IABS R16, R15 ;  /* 0x0000000f00107213 */ /* 0x000fe20000000000 */
[----:B------:R-:W-:Y:S01]  /*8730*/  @!P0 IMAD.IADD R13, R13, 0x1, -R2 ;  /* 0x000000010d0d8824 */ /* 0x000fe200078e0a02 */
[----:B------:R-:W-:Y:S01]  /*8740*/  IABS R10, R9 ;  /* 0x00000009000a7213 */ /* 0x000fe20000000000 */
[----:B------:R-:W-:Y:S01]  /*8750*/  @!P3 IMAD.MOV R17, RZ, RZ, -R17 ;  /* 0x000000ffff11b224 */ /* 0x000fe200078e0a11 */
[----:B------:R-:W-:Y:S01]  /*8760*/  ISETP.GE.AND P0, PT, R21, RZ, PT ;  /* 0x000000ff1500720c */ /* 0x000fe20003f06270 */
[----:B------:R-:W-:Y:S01]  /*8770*/  IMAD.HI.U32 R21, R3, R16, RZ ;  /* 0x0000001003157227 */ /* 0x000fe200078e00ff */
[----:B------:R-:W-:-:S03]  /*8780*/  ISETP.GE.AND P3, PT, R25, RZ, PT ;  /* 0x000000ff1900720c */ /* 0x000fc60003f66270 */
[----:B------:R-:W-:Y:S02]  /*8790*/  IMAD.MOV.U32 R28, RZ, RZ, R13 ;  /* 0x000000ffff1c7224 */ /* 0x000fe400078e000d */
[----:B------:R-:W-:Y:S02]  /*87a0*/  IMAD.MOV.U32 R13, RZ, RZ, R10 ;  /* 0x000000ffff0d7224 */ /* 0x000fe400078e000a */
[----:B------:R-:W-:Y:S02]  /*87b0*/  IMAD.MOV R10, RZ, RZ, -R21 ;  /* 0x000000ffff0a7224 */ /* 0x000fe400078e0a15 */
[--C-:B------:R-:W-:Y:S01]  /*87c0*/  @!P6 IMAD.IADD R6, R6, 0x1, -R2.reuse ;  /* 0x000000010606e824 */ /* 0x100fe200078e0a02 */
[----:B------:R-:W-:Y:S01]  /*87d0*/  ISETP.GE.AND P6, PT, R9, RZ, PT ;  /* 0x000000ff0900720c */ /* 0x000fe20003fc6270 */
[--C-:B------:R-:W-:Y:S02]  /*87e0*/  @!P5 IMAD.IADD R8, R8, 0x1, -R2.reuse ;  /* 0x000000010808d824 */ /* 0x100fe400078e0a02 */
[----:B------:R-:W-:-:S02]  /*87f0*/  @!P4 IMAD.IADD R14, R14, 0x1, -R2 ;  /* 0x000000010e0ec824 */ /* 0x000fc400078e0a02 */
[C---:B------:R-:W-:Y:S02]  /*8800*/  IMAD R9, R2.reuse, R10, R16 ;  /* 0x0000000a02097224 */ /* 0x040fe400078e0210 */
[----:B------:R-:W-:Y:S01]  /*8810*/  IMAD.MOV.U32 R51, RZ, RZ, R6 ;  /* 0x000000ffff337224 */ /* 0x000fe200078e0006 */
[C---:B------:R-:W-:Y:S01]  /*8820*/  ISETP.GT.U32.AND P5, PT, R2.reuse, R8, PT ;  /* 0x000000080200720c */ /* 0x040fe20003fa4070 */
[----:B------:R-:W-:Y:S01]  /*8830*/  IMAD.HI.U32 R11, R3, R13, RZ ;  /* 0x0000000d030b7227 */ /* 0x000fe200078e00ff */
[----:B------:R-:W-:-:S03]  /*8840*/  ISETP.GT.U32.AND P1, PT, R2, R14, PT ;  /* 0x0000000e0200720c */ /* 0x000fc60003f24070 */
[----:B------:R-:W-:Y:S01]  /*8850*/  @!P3 IMAD.MOV R51, RZ, RZ, -R51 ;  /* 0x000000ffff33b224 */ /* 0x000fe200078e0a33 */
[----:B------:R-:W-:Y:S01]  /*8860*/  ISETP.GT.U32.AND P3, PT, R2, R9, PT ;  /* 0x000000090200720c */ /* 0x000fe20003f64070 */
[----:B------:R-:W-:Y:S01]  /*8870*/  IMAD.MOV R11, RZ, RZ, -R11 ;  /* 0x000000ffff0b7224 */ /* 0x000fe200078e0a0b */
[----:B------:R-:W-:-:S03]  /*8880*/  ISETP.GE.AND P4, PT, R23, RZ, PT ;  /* 0x000000ff1700720c */ /* 0x000fc60003f86270 */
[----:B------:R-:W-:Y:S02]  /*8890*/  IMAD R13, R2, R11, R13 ;  /* 0x0000000b020d7224 */ /* 0x000fe400078e020d */
[--C-:B------:R-:W-:Y:S01]  /*88a0*/  @!P5 IMAD.IADD R8, R8, 0x1, -R2.reuse ;  /* 0x000000010808d824 */ /* 0x100fe200078e0a02 */
[----:B------:R-:W-:Y:S01]  /*88b0*/  LOP3.LUT R10, R0, 0x58, R55, 0xfe, !PT ;  /* 0x00000058000a7812 */ /* 0x000fe200078efe37 */
[----:B------:R-:W-:Y:S01]  /*88c0*/  @!P1 IMAD.IADD R14, R14, 0x1, -R2 ;  /* 0x000000010e0e9824 */ /* 0x000fe200078e0a02 */
[----:B------:R-:W-:-:S03]  /*88d0*/  ISETP.GT.U32.AND P5, PT, R2, R13, PT ;  /* 0x0000000d0200720c */ /* 0x000fc60003fa4070 */
[----:B------:R-:W-:Y:S01]  /*88e0*/  @!P3 IMAD.IADD R9, R9, 0x1, -R2 ;  /* 0x000000010909b824 */ /* 0x000fe200078e0a02 */
[----:B------:R-:W-:Y:S01]  /*88f0*/  IABS R6, R10 ;  /* 0x0000000a00067213 */ /* 0x000fe20000000000 */
[----:B------:R-:W-:Y:S01]  /*8900*/  IMAD.MOV.U32 R52, RZ, RZ, R14 ;  /* 0x000000ffff347224 */ /* 0x000fe200078e000e */
[--C-:B------:R-:W-:Y:S02]  /*8910*/  LOP3.LUT R27, R0, 0x57, R55.reuse, 0xfe, !PT ;  /* 0x00000057001b7812 */ /* 0x100fe400078efe37 */
[----:B------:R-:W-:Y:S01]  /*8920*/  ISETP.GT.U32.AND P3, PT, R2, R9, PT ;  /* 0x000000090200720c */ /* 0x000fe20003f64070 */
[----:B------:R-:W-:Y:S01]  /*8930*/  @!P4 IMAD.MOV R52, RZ, RZ, -R52 ;  /* 0x000000ffff34c224 */ /* 0x000fe200078e0a34 */
[----:B------:R-:W-:Y:S01]  /*8940*/  ISETP.GE.AND P4, PT, R10, RZ, PT ;  /* 0x000000ff0a00720c */ /* 0x000fe20003f86270 */
[----:B------:R-:W-:Y:S01]  /*8950*/  @!P0 IMAD.MOV R28, RZ, RZ, -R28 ;  /* 0x000000ffff1c8224 */ /* 0x000fe200078e0a1c */
[----:B------:R-:W-:Y:S01]  /*8960*/  ISETP.GE.AND P0, PT, R20, RZ, PT ;  /* 0x000000ff1400720c */ /* 0x000fe20003f06270 */
[----:B------:R-:W-:Y:S01]  /*8970*/  IMAD.HI.U32 R14, R3, R6, RZ ;  /* 0x00000006030e7227 */ /* 0x000fe200078e00ff */
[----:B------:R-:W-:-:S02]  /*8980*/  LOP3.LUT R10, R0, 0x59, R55, 0xfe, !PT ;  /* 0x00000059000a7812 */ /* 0x000fc400078efe37 */
[----:B------:R-:W-:Y:S01]  /*8990*/  IABS R12, R27 ;  /* 0x0000001b000c7213 */ /* 0x000fe20000000000 */
[----:B------:R-:W-:Y:S01]  /*89a0*/  @!P5 IMAD.IADD R13, R13, 0x1, -R2 ;  /* 0x000000010d0dd824 */ /* 0x000fe200078e0a02 */
[----:B------:R-:W-:Y:S01]  /*89b0*/  ISETP.GE.AND P1, PT, R15, RZ, PT ;  /* 0x000000ff0f00720c */ /* 0x000fe20003f26270 */
[----:B------:R-:W-:Y:S01]  /*89c0*/  IMAD.MOV R15, RZ, RZ, -R14 ;  /* 0x000000ffff0f7224 */ /* 0x000fe200078e0a0e */
[----:B------:R-:W-:Y:S01]  /*89d0*/  IABS R11, R10 ;  /* 0x0000000a000b7213 */ /* 0x000fe20000000000 */
[C---:B------:R-:W-:Y:S01]  /*89e0*/  IMAD.HI.U32 R21, R3.reuse, R12, RZ ;  /* 0x0000000c03157227 */ /* 0x040fe200078e00ff */
[----:B------:R-:W-:Y:S02]  /*89f0*/  LOP3.LUT R16, R0, 0x60, R55, 0xfe, !PT ;  /* 0x0000006000107812 */ /* 0x000fe400078efe37 */
[C---:B------:R-:W-:Y:S01]  /*8a00*/  ISETP.GT.U32.AND P5, PT, R2.reuse, R13, PT ;  /* 0x0000000d0200720c */ /* 0x040fe20003fa4070 */
[----:B------:R-:W-:Y:S01]  /*8a10*/  IMAD R6, R2, R15, R6 ;  /* 0x0000000f02067224 */ /* 0x000fe200078e0206 */
[----:B------:R-:W-:Y:S01]  /*8a20*/  IABS R20, R16 ;  /* 0x0000001000147213 */ /* 0x000fe20000000000 */
[----:B------:R-:W-:-:S04]  /*8a30*/  IMAD.HI.U32 R15, R3, R11, RZ ;  /* 0x0000000b030f7227 */ /* 0x000fc800078e00ff */
[----:B------:R-:W-:Y:S02]  /*8a40*/  IMAD.MOV R21, RZ, RZ, -R21 ;  /* 0x000000ffff157224 */ /* 0x000fe400078e0a15 */
[----:B------:R-:W-:Y:S02]  /*8a50*/  IMAD.MOV.U32 R50, RZ, RZ, R8 ;  /* 0x000000ffff327224 */ /* 0x000fe400078e0008 */
[----:B------:R-:W-:Y:S02]  /*8a60*/  @!P3 IMAD.IADD R9, R9, 0x1, -R2 ;  /* 0x000000010909b824 */ /* 0x000fe400078e0a02 */
[----:B------:R-:W-:Y:S02]  /*8a70*/  IMAD.MOV R8, RZ, RZ, -R15 ;  /* 0x000000ffff087224 */ /* 0x000fe400078e0a0f */
[----:B------:R-:W-:Y:S01]  /*8a80*/  @!P0 IMAD.MOV R50, RZ, RZ, -R50 ;  /* 0x000000ffff328224 */ /* 0x000fe200078e0a32 */
[C---:B------:R-:W-:Y:S01]  /*8a90*/  ISETP.GT.U32.AND P0, PT, R2.reuse, R6, PT ;  /* 0x000000060200720c */ /* 0x040fe20003f04070 */
[----:B------:R-:W-:-:S02]  /*8aa0*/  IMAD R12, R2, R21, R12 ;  /* 0x00000015020c7224 */ /* 0x000fc400078e020c */
[----:B------:R-:W-:Y:S01]  /*8ab0*/  IMAD.MOV.U32 R49, RZ, RZ, R9 ;  /* 0x000000ffff317224 */ /* 0x000fe200078e0009 */
[----:B------:R-:W-:Y:S01]  /*8ac0*/  ISETP.GE.AND P3, PT, R10, RZ, PT ;  /* 0x000000ff0a00720c */ /* 0x000fe20003f66270 */
[----:B------:R-:W-:Y:S02]  /*8ad0*/  IMAD.MOV.U32 R14, RZ, RZ, R20 ;  /* 0x000000ffff0e7224 */ /* 0x000fe400078e0014 */
[C---:B------:R-:W-:Y:S02]  /*8ae0*/  IMAD R10, R2.reuse, R8, R11 ;  /* 0x00000008020a7224 */ /* 0x040fe400078e020b */
[----:B------:R-:W-:Y:S01]  /*8af0*/  @!P1 IMAD.MOV R49, RZ, RZ, -R49 ;  /* 0x000000ffff319224 */ /* 0x000fe200078e0a31 */
[----:B------:R-:W-:Y:S01]  /*8b00*/  ISETP.GT.U32.AND P1, PT, R2, R12, PT ;  /* 0x0000000c0200720c */ /* 0x000fe20003f24070 */
[----:B------:R-:W-:-:S04]  /*8b10*/  IMAD.HI.U32 R20, R3, R14, RZ ;  /* 0x0000000e03147227 */ /* 0x000fc800078e00ff */
[----:B------:R-:W-:Y:S01]  /*8b20*/  @!P5 IMAD.IADD R13, R13, 0x1, -R2 ;  /* 0x000000010d0dd824 */ /* 0x000fe200078e0a02 */
[----:B------:R-:W-:Y:S01]  /*8b30*/  ISETP.GT.U32.AND P5, PT, R2, R10, PT ;  /* 0x0000000a0200720c */ /* 0x000fe20003fa4070 */
[----:B------:R-:W-:Y:S02]  /*8b40*/  IMAD.MOV R15, RZ, RZ, -R20 ;  /* 0x000000ffff0f7224 */ /* 0x000fe400078e0a14 */
[----:B------:R-:W-:Y:S02]  /*8b50*/  @!P0 IMAD.IADD R6, R6, 0x1, -R2 ;  /* 0x0000000106068824 */ /* 0x000fe400078e0a02 */
[----:B------:R-:W-:Y:S01]  /*8b60*/  IMAD R8, R2, R15, R14 ;  /* 0x0000000f02087224 */ /* 0x000fe200078e020e */
[--C-:B------:R-:W-:Y:S01]  /*8b70*/  LOP3.LUT R15, R0, 0x61, R55.reuse, 0xfe, !PT ;  /* 0x00000061000f7812 */ /* 0x100fe200078efe37 */
[----:B------:R-:W-:Y:S01]  /*8b80*/  @!P1 IMAD.IADD R12, R12, 0x1, -R2 ;  /* 0x000000010c0c9824 */ /* 0x000fe200078e0a02 */
[----:B------:R-:W-:Y:S02]  /*8b90*/  LOP3.LUT R22, R0, 0x68, R55, 0xfe, !PT ;  /* 0x0000006800167812 */ /* 0x000fe400078efe37 */
[----:B------:R-:W-:-:S02]  /*8ba0*/  ISETP.GT.U32.AND P0, PT, R2, R6, PT ;  /* 0x000000060200720c */ /* 0x000fc40003f04070 */
[----:B------:R-:W-:Y:S01]  /*8bb0*/  ISETP.GT.U32.AND P1, PT, R2, R8, PT ;  /* 0x000000080200720c */ /* 0x000fe20003f24070 */
[----:B------:R-:W-:Y:S01]  /*8bc0*/  @!P5 IMAD.IADD R10, R10, 0x1, -R2 ;  /* 0x000000010a0ad824 */ /* 0x000fe200078e0a02 */
[----:B------:R-:W-:Y:S02]  /*8bd0*/  IABS R11, R15 ;  /* 0x0000000f000b7213 */ /* 0x000fe40000000000 */
[----:B------:R-:W-:Y:S02]  /*8be0*/  IABS R9, R22 ;  /* 0x0000001600097213 */ /* 0x000fe40000000000 */
[----:B------:R-:W-:Y:S01]  /*8bf0*/  ISETP.GT.U32.AND P5, PT, R2, R10, PT ;  /* 0x0000000a0200720c */ /* 0x000fe20003fa4070 */
[----:B------:R-:W-:-:S04]  /*8c00*/  IMAD.HI.U32 R21, R3, R11, RZ ;  /* 0x0000000b03157227 */ /* 0x000fc800078e00ff */
[----:B------:R-:W-:Y:S01]  /*8c10*/  IMAD.HI.U32 R20, R3, R9, RZ ;  /* 0x0000000903147227 */ /* 0x000fe200078e00ff */
[----:B------:R-:W-:-:S03]  /*8c20*/  LOP3.LUT R25, R0, 0x70, R55, 0xfe, !PT ;  /* 0x0000007000197812 */ /* 0x000fc600078efe37 */
[----:B------:R-:W-:Y:S02]  /*8c30*/  IMAD.MOV R24, RZ, RZ, -R21 ;  /* 0x000000ffff187224 */ /* 0x000fe400078e0a15 */
[----:B------:R-:W-:Y:S02]  /*8c40*/  IMAD.MOV R21, RZ, RZ, -R20 ;  /* 0x000000ffff157224 */ /* 0x000fe400078e0a14 */
[--C-:B------:R-:W-:Y:S02]  /*8c50*/  @!P0 IMAD.IADD R6, R6, 0x1, -R2.reuse ;  /* 0x0000000106068824 */ /* 0x100fe400078e0a02 */
[----:B------:R-:W-:Y:S01]  /*8c60*/  @!P1 IMAD.IADD R8, R8, 0x1, -R2 ;  /* 0x0000000108089824 */ /* 0x000fe200078e0a02 */
[----:B------:R-:W-:Y:S01]  /*8c70*/  ISETP.GE.AND P0, PT, R16, RZ, PT ;  /* 0x000000ff1000720c */ /* 0x000fe20003f06270 */
[----:B------:R-:W-:Y:S01]  /*8c80*/  IMAD R11, R2, R24, R11 ;  /* 0x00000018020b7224 */ /* 0x000fe200078e020b */
[----:B------:R-:W-:Y:S01]  /*8c90*/  LOP3.LUT R23, R0, 0x69, R55, 0xfe, !PT ;  /* 0x0000006900177812 */ /* 0x000fe200078efe37 */
[C---:B------:R-:W-:Y:S01]  /*8ca0*/  IMAD R9, R2.reuse, R21, R9 ;  /* 0x0000001502097224 */ /* 0x040fe200078e0209 */
[----:B------:R-:W-:Y:S01]  /*8cb0*/  IABS R26, R25 ;  /* 0x00000019001a7213 */ /* 0x000fe20000000000 */
[----:B------:R-:W-:Y:S01]  /*8cc0*/  IMAD.MOV.U32 R16, RZ, RZ, R6 ;  /* 0x000000ffff107224 */ /* 0x000fe200078e0006 */
[----:B------:R-:W-:Y:S01]  /*8cd0*/  ISETP.GT.U32.AND P1, PT, R2, R8, PT ;  /* 0x000000080200720c */ /* 0x000fe20003f24070 */
[----:B------:R-:W-:Y:S01]  /*8ce0*/  @!P5 IMAD.IADD R10, R10, 0x1, -R2 ;  /* 0x000000010a0ad824 */ /* 0x000fe200078e0a02 */
[----:B------:R-:W-:Y:S01]  /*8cf0*/  IABS R14, R23 ;  /* 0x00000017000e7213 */ /* 0x000fe20000000000 */
[----:B------:R-:W-:Y:S01]  /*8d00*/  @!P4 IMAD.MOV R16, RZ, RZ, -R16 ;  /* 0x000000ffff10c224 */ /* 0x000fe200078e0a10 */
[C---:B------:R-:W-:Y:S01]  /*8d10*/  ISETP.GT.U32.AND P5, PT, R2.reuse, R11, PT ;  /* 0x0000000b0200720c */ /* 0x040fe20003fa4070 */
[----:B------:R-:W-:Y:S01]  /*8d20*/  IMAD.MOV.U32 R20, RZ, RZ, R26 ;  /* 0x000000ffff147224 */ /* 0x000fe200078e001a */
[----:B------:R-:W-:Y:S01]  /*8d30*/  ISETP.GT.U32.AND P4, PT, R2, R9, PT ;  /* 0x000000090200720c */ /* 0x000fe20003f84070 */
[----:B------:R-:W-:-:S04]  /*8d40*/  IMAD.HI.U32 R29, R3, R14, RZ ;  /* 0x0000000e031d7227 */ /* 0x000fc800078e00ff */
[----:B------:R-:W-:Y:S01]  /*8d50*/  IMAD.HI.U32 R21, R3, R20, RZ ;  /* 0x0000001403157227 */ /* 0x000fe200078e00ff */
[----:B------:R-:W-:-:S03]  /*8d60*/  LOP3.LUT R24, R0, 0x71, R55, 0xfe, !PT ;  /* 0x0000007100187812 */ /* 0x000fc600078efe37 */
[----:B------:R-:W-:Y:S02]  /*8d70*/  IMAD.MOV.U32 R26, RZ, RZ, R10 ;  /* 0x000000ffff1a7224 */ /* 0x000fe400078e000a */
[----:B------:R-:W-:Y:S02]  /*8d80*/  IMAD.MOV R29, RZ, RZ, -R29 ;  /* 0x000000ffff1d7224 */ /* 0x000fe400078e0a1d */
[----:B------:R-:W-:Y:S02]  /*8d90*/  IMAD.MOV R21, RZ, RZ, -R21 ;  /* 0x000000ffff157224 */ /* 0x000fe400078e0a15 */
[----:B------:R-:W-:Y:S02]  /*8da0*/  @!P1 IMAD.IADD R8, R8, 0x1, -R2 ;  /* 0x0000000108089824 */ /* 0x000fe400078e0a02 */
[----:B------:R-:W-:Y:S01]  /*8db0*/  @!P3 IMAD.MOV R26, RZ, RZ, -R26 ;  /* 0x000000ffff1ab224 */ /* 0x000fe200078e0a1a */
[----:B------:R-:W-:Y:S01]  /*8dc0*/  ISETP.GE.AND P3, PT, R15, RZ, PT ;  /* 0x000000ff0f00720c */ /* 0x000fe20003f66270 */
[----:B------:R-:W-:-:S02]  /*8dd0*/  IMAD R10, R2, R29, R14 ;  /* 0x0000001d020a7224 */ /* 0x000fc400078e020e */
[C---:B------:R-:W-:Y:S01]  /*8de0*/  IMAD R6, R2.reuse, R21, R20 ;  /* 0x0000001502067224 */ /* 0x040fe200078e0214 */
[----:B------:R-:W-:Y:S01]  /*8df0*/  IABS R20, R24 ;  /* 0x0000001800147213 */ /* 0x000fe20000000000 */
[--C-:B------:R-:W-:Y:S02]  /*8e00*/  @!P5 IMAD.IADD R11, R11, 0x1, -R2.reuse ;  /* 0x000000010b0bd824 */ /* 0x100fe400078e0a02 */
[----:B------:R-:W-:Y:S02]  /*8e10*/  @!P4 IMAD.IADD R9, R9, 0x1, -R2 ;  /* 0x000000010909c824 */ /* 0x000fe400078e0a02 */
[----:B------:R-:W-:Y:S01]  /*8e20*/  IMAD.MOV.U32 R15, RZ, RZ, R8 ;  /* 0x000000ffff0f7224 */ /* 0x000fe200078e0008 */
[C---:B------:R-:W-:Y:S01]  /*8e30*/  ISETP.GT.U32.AND P5, PT, R2.reuse, R11, PT ;  /* 0x0000000b0200720c */ /* 0x040fe20003fa4070 */
[----:B------:R-:W-:Y:S01]  /*8e40*/  IMAD.HI.U32 R14, R3, R20, RZ ;  /* 0x00000014030e7227 */ /* 0x000fe200078e00ff */
[C---:B------:R-:W-:Y:S02]  /*8e50*/  ISETP.GT.U32.AND P1, PT, R2.reuse, R10, PT ;  /* 0x0000000a0200720c */ /* 0x040fe40003f24070 */
[C---:B------:R-:W-:Y:S01]  /*8e60*/  ISETP.GT.U32.AND P4, PT, R2.reuse, R9, PT ;  /* 0x000000090200720c */ /* 0x040fe20003f84070 */
[----:B------:R-:W-:Y:S01]  /*8e70*/  @!P0 IMAD.MOV R15, RZ, RZ, -R15 ;  /* 0x000000ffff0f8224 */ /* 0x000fe200078e0a0f */
[----:B------:R-:W-:-:S02]  /*8e80*/  ISETP.GT.U32.AND P0, PT, R2, R6, PT ;  /* 0x000000060200720c */ /* 0x000fc40003f04070 */
[C-C-:B------:R-:W-:Y:S01]  /*8e90*/  LOP3.LUT R21, R0.reuse, 0x78, R55.reuse, 0xfe, !PT ;  /* 0x0000007800157812 */ /* 0x140fe200078efe37 */
[----:B------:R-:W-:Y:S01]  /*8ea0*/  IMAD.MOV R8, RZ, RZ, -R14 ;  /* 0x000000ffff087224 */ /* 0x000fe200078e0a0e */
[----:B------:R-:W-:Y:S02]  /*8eb0*/  LOP3.LUT R32, R0, 0x79, R55, 0xfe, !PT ;  /* 0x0000007900207812 */ /* 0x000fe400078efe37 */
[----:B------:R-:W-:Y:S01]  /*8ec0*/  IABS R29, R21 ;  /* 0x00000015001d7213 */ /* 0x000fe20000000000 */
[----:B------:R-:W-:Y:S01]  /*8ed0*/  IMAD R8, R2, R8, R20 ;  /* 0x0000000802087224 */ /* 0x000fe200078e0214 */
[----:B------:R-:W-:-:S03]  /*8ee0*/  IABS R30, R32 ;  /* 0x00000020001e7213 */ /* 0x000fc60000000000 */
[----:B------:R-:W-:Y:S01]  /*8ef0*/  IMAD.MOV.U32 R14, RZ, RZ, R29 ;  /* 0x000000ffff0e7224 */ /* 0x000fe200078e001d */
[----:B------:R-:W-:Y:S01]  /*8f00*/  STL [R1+0x744], R91 ;  /* 0x0007445b01007387 */ /* 0x000fe20000100800 */
[--C-:B------:R-:W-:Y:S02]  /*8f10*/  @!P5 IMAD.IADD R11, R11, 0x1, -R2.reuse ;  /* 0x000000010b0bd824 */ /* 0x100fe400078e0a02 */
[--C-:B------:R-:W-:Y:S01]  /*8f20*/  @!P1 IMAD.IADD R10, R10, 0x1, -R2.reuse ;  /* 0x000000010a0a9824 */ /* 0x100fe200078e0a02 */
[----:B------:R-:W-:Y:S01]  /*8f30*/  STL [R1+0x748], R90 ;  /* 0x0007485a01007387 */ /* 0x000fe20000100800 */
[--C-:B------:R-:W-:Y:S01]  /*8f40*/  @!P4 IMAD.IADD R9, R9, 0x1, -R2.reuse ;  /* 0x000000010909c824 */ /* 0x100fe200078e0a02 */
[----:B------:R-:W-:Y:S01]  /*8f50*/  ISETP.GT.U32.AND P4, PT, R2, R8, PT ;  /* 0x000000080200720c */ /* 0x000fe20003f84070 */
[----:B------:R-:W-:Y:S01]  /*8f60*/  @!P0 IMAD.IADD R6, R6, 0x1, -R2 ;  /* 0x0000000106068824 */ /* 0x000fe200078e0a02 */
[----:B------:R-:W-:Y:S01]  /*8f70*/  STL [R1+0x74c], R89 ;  /* 0x00074c5901007387 */ /* 0x000fe20000100800 */
[----:B------:R-:W-:Y:S01]  /*8f80*/  IMAD.HI.U32 R29, R3, R14, RZ ;  /* 0x0000000e031d7227 */ /* 0x000fe200078e00ff */
[----:B------:R-:W-:-:S02]  /*8f90*/  ISETP.GE.AND P5, PT, R22, RZ, PT ;  /* 0x000000ff1600720c */ /* 0x000fc40003fa6270 */
[----:B------:R-:W-:Y:S01]  /*8fa0*/  STL [R1+0x750], R88 ;  /* 0x0007505801007387 */ /* 0x000fe20000100800 */
[----:B------:R-:W-:Y:S01]  /*8fb0*/  IMAD.MOV.U32 R20, RZ, RZ, R30 ;  /* 0x000000ffff147224 */ /* 0x000fe200078e001e */
[C---:B------:R-:W-:Y:S01]  /*8fc0*/  ISETP.GT.U32.AND P1, PT, R2.reuse, R10, PT ;  /* 0x0000000a0200720c */ /* 0x040fe20003f24070 */
[----:B------:R-:W-:Y:S01]  /*8fd0*/  IMAD.MOV.U32 R22, RZ, RZ, R11 ;  /* 0x000000ffff167224 */ /* 0x000fe200078e000b */
[----:B------:R-:W-:Y:S01]  /*8fe0*/  STL [R1+0x754], R86 ;  /* 0x0007545601007387 */ /* 0x000fe20000100800 */
[----:B------:R-:W-:Y:S01]  /*8ff0*/  IMAD.MOV R11, RZ, RZ, -R29 ;  /* 0x000000ffff0b7224 */ /* 0x000fe200078e0a1d */
[----:B------:R-:W-:Y:S01]  /*9000*/  ISETP.GT.U32.AND P0, PT, R2, R6, PT ;  /* 0x000000060200720c */ /* 0x000fe20003f04070 */
[----:B------:R-:W-:Y:S01]  /*9010*/  IMAD.HI.U32 R29, R3, R20, RZ ;  /* 0x00000014031d7227 */ /* 0x000fe200078e00ff */
[----:B------:R-:W-:Y:S04]  /*9020*/  STL [R1+0x758], R85 ;  /* 0x0007585501007387 */ /* 0x000fe80000100800 */
[----:B------:R-:W-:Y:S01]  /*9030*/  STL [R1+0x75c], R84 ;  /* 0x00075c5401007387 */ /* 0x000fe20000100800 */
[----:B------:R-:W-:Y:S01]  /*9040*/  @!P3 IMAD.MOV R22, RZ, RZ, -R22 ;  /* 0x000000ffff16b224 */ /* 0x000fe200078e0a16 */
[----:B------:R-:W-:-:S02]  /*9050*/  ISETP.GE.AND P3, PT, R23, RZ, PT ;  /* 0x000000ff1700720c */ /* 0x000fc40003f66270 */
[----:B------:R-:W-:Y:S01]  /*9060*/  STL [R1+0x760], R83 ;  /* 0x0007605301007387 */ /* 0x000fe20000100800 */
[----:B------:R-:W-:-:S03]  /*9070*/  IMAD.MOV R23, RZ, RZ, -R29 ;  /* 0x000000ffff177224 */ /* 0x000fc600078e0a1d */
[----:B------:R-:W-:Y:S01]  /*9080*/  STL [R1+0x778], R83 ;  /* 0x0007785301007387 */ /* 0x000fe20000100800 */
[----:B------:R-:W-:-:S03]  /*9090*/  IMAD R11, R2, R11, R14 ;  /* 0x0000000b020b7224 */ /* 0x000fc600078e020e */
[----:B------:R-:W-:Y:S01]  /*90a0*/  STL [R1+0x790], R83 ;  /* 0x0007905301007387 */ /* 0x000fe20000100800 */
[----:B------:R-:W-:-:S03]  /*90b0*/  IMAD.MOV.U32 R14, RZ, RZ, R9 ;  /* 0x000000ffff0e7224 */ /* 0x000fc600078e0009 */
[----:B------:R-:W-:Y:S01]  /*90c0*/  STL [R1+0x7a8], R83 ;  /* 0x0007a85301007387 */ /* 0x000fe20000100800 */
[----:B------:R-:W-:-:S03]  /*90d0*/  @!P4 IMAD.IADD R8, R8, 0x1, -R2 ;  /* 0x000000010808c824 */ /* 0x000fc600078e0a02 */
[----:B------:R-:W-:Y:S01]  /*90e0*/  STL [R1+0x7c0], R83 ;  /* 0x0007c05301007387 */ /* 0x000fe20000100800 */
[----:B------:R-:W-:-:S03]  /*90f0*/  IMAD R9, R2, R23, R20 ;  /* 0x0000001702097224 */ /* 0x000fc600078e0214 */
[----:B------:R-:W-:Y:S04]  /*9100*/  STL [R1+0x7d8], R83 ;  /* 0x0007d85301007387 */ /* 0x000fe80000100800 */
[----:B------:R-:W-:Y:S04]  /*9110*/  STL [R1+0x7f0], R83 ;  /* 0x0007f05301007387 */ /* 0x000fe80000100800 */
[----:B------:R-:W-:Y:S01]  /*9120*/  STL [R1+0x808], R83 ;  /* 0x0008085301007387 */ /* 0x000fe20000100800 */
[----:B------:R-:W-:-:S03]  /*9130*/  @!P1 IMAD.IADD R10, R10, 0x1, -R2 ;  /* 0x000000010a0a9824 */ /* 0x000fc600078e0a02 */
[----:B------:R-:W-:Y:S01]  /*9140*/  STL [R1+0x764], R82 ;  /* 0x0007645201007387 */ /* 0x000fe20000100800 */
[----:B------:R-:W-:-:S03]  /*9150*/  @!P0 IMAD.IADD R6, R6, 0x1, -R2 ;  /* 0x0000000106068824 */ /* 0x000fc600078e0a02 */
[----:B------:R-:W-:Y:S01]  /*9160*/  STL [R1+0x768], R81 ;  /* 0x0007685101007387 */ /* 0x000fe20000100800 */
[----:B------:R-:W-:-:S03]  /*9170*/  ISETP.GT.U32.AND P4, PT, R2, R8, PT ;  /* 0x000000080200720c */ /* 0x000fc60003f84070 */
[----:B------:R-:W-:Y:S01]  /*9180*/  STL [R1+0x76c], R80 ;  /* 0x00076c5001007387 */ /* 0x000fe20000100800 */
[----:B------:R-:W-:-:S03]  /*9190*/  ISETP.GT.U32.AND P0, PT, R2, R9, PT ;  /* 0x000000090200720c */ /* 0x000fc60003f04070 */
[----:B------:R-:W-:Y:S01]  /*91a0*/  STL [R1+0x784], R80 ;  /* 0x0007845001007387 */ /* 0x000fe20000100800 */
[----:B------:R-:W-:-:S03]  /*91b0*/  @!P3 IMAD.MOV R10, RZ, RZ, -R10 ;  /* 0x000000ffff0ab224 */ /* 0x000fc600078e0a0a */
[----:B------:R-:W-:Y:S01]  /*91c0*/  STL [R1+0x79c], R80 ;  /* 0x00079c5001007387 */ /* 0x000fe20000100800 */
[----:B------:R-:W-:-:S03]  /*91d0*/  ISETP.GE.AND P3, PT, R24, RZ, PT ;  /* 0x000000ff1800720c */ /* 0x000fc60003f66270 */
[----:B------:R-:W-:Y:S04]  /*91e0*/  STL [R1+0x7b4], R80 ;  /* 0x0007b45001007387 */ /* 0x000fe80000100800 */
[----:B------:R-:W-:Y:S04]  /*91f0*/  STL [R1+0x7cc], R80 ;  /* 0x0007cc5001007387 */ /* 0x000fe80000100800 */
[----:B------:R-:W-:Y:S01]  /*9200*/  STL [R1+0x7e4], R80 ;  /* 0x0007e45001007387 */ /* 0x000fe20000100800 */
[----:B------:R-:W-:-:S03]  /*9210*/  @!P5 IMAD.MOV R14, RZ, RZ, -R14 ;  /* 0x000000ffff0ed224 */ /* 0x000fc600078e0a0e */
[----:B------:R-:W-:Y:S01]  /*9220*/  STL [R1+0x7fc], R80 ;  /* 0x0007fc5001007387 */ /* 0x000fe20000100800 */
[----:B------:R-:W-:-:S03]  /*9230*/  ISETP.GE.AND P5, PT, R25, RZ, PT ;  /* 0x000000ff1900720c */ /* 0x000fc60003fa6270 */
[----:B------:R-:W-:Y:S04]  /*9240*/  STL [R1+0x770], R73 ;  /* 0x0007704901007387 */ /* 0x000fe80000100800 */
[----:B------:R-:W-:Y:S04]  /*9250*/  STL [R1+0x774], R79 ;  /* 0x0007744f01007387 */ /* 0x000fe80000100800 */
[----:B------:R-:W-:Y:S01]  /*9260*/  STL [R1+0x77c], R78 ;  /* 0x00077c4e01007387 */ /* 0x000fe20000100800 */
[----:B------:R-:W-:-:S03]  /*9270*/  ISETP.GT.U32.AND P1, PT, R2, R11, PT ;  /* 0x0000000b0200720c */ /* 0x000fc60003f24070 */
[----:B------:R-:W-:Y:S04]  /*9280*/  STL [R1+0x780], R77 ;  /* 0x0007804d01007387 */ /* 0x000fe80000100800 */
[----:B------:R-:W-:Y:S01]  /*9290*/  STL [R1+0x788], R76 ;  /* 0x0007884c01007387 */ /* 0x000fe20000100800 */
[----:B------:R-:W-:-:S03]  /*92a0*/  @!P4 IMAD.IADD R8, R8, 0x1, -R2 ;  /* 0x000000010808c824 */ /* 0x000fc600078e0a02 */
[----:B------:R-:W-:Y:S01]  /*92b0*/  STL [R1+0x78c], R75 ;  /* 0x00078c4b01007387 */ /* 0x000fe20000100800 */
[----:B------:R-:W-:-:S03]  /*92c0*/  @!P0 IMAD.IADD R9, R9, 0x1, -R2 ;  /* 0x0000000109098824 */ /* 0x000fc600078e0a02 */
[----:B------:R-:W-:Y:S04]  /*92d0*/  STL [R1+0x794], R74 ;  /* 0x0007944a01007387 */ /* 0x000fe80000100800 */
[----:B------:R-:W-:Y:S04]  /*92e0*/  STL [R1+0x798], R72 ;  /* 0x0007984801007387 */ /* 0x000fe80000100800 */
[----:B------:R-:W-:Y:S01]  /*92f0*/  STL [R1+0x7a0], R71 ;  /* 0x0007a04701007387 */ /* 0x000fe20000100800 */
[----:B------:R-:W-:-:S03]  /*9300*/  @!P3 IMAD.MOV R8, RZ, RZ, -R8 ;  /* 0x000000ffff08b224 */ /* 0x000fc600078e0a08 */
[----:B------:R-:W-:Y:S01]  /*9310*/  STL [R1+0x7a4], R70 ;  /* 0x0007a44601007387 */ /* 0x000fe20000100800 */
[----:B------:R-:W-:-:S03]  /*9320*/  ISETP.GT.U32.AND P0, PT, R2, R9, PT ;  /* 0x000000090200720c */ /* 0x000fc60003f04070 */
[----:B------:R-:W-:Y:S01]  /*9330*/  STL [R1+0x7ac], R69 ;  /* 0x0007ac4501007387 */ /* 0x000fe20000100800 */
[----:B------:R-:W-:-:S03]  /*9340*/  ISETP.NE.AND P3, PT, R7, RZ, PT ;  /* 0x000000ff0700720c */ /* 0x000fc60003f65270 */
[----:B------:R-:W-:Y:S01]  /*9350*/  STL [R1+0x7b0], R68 ;  /* 0x0007b04401007387 */ /* 0x000fe20000100800 */
[----:B------:R-:W-:-:S03]  /*9360*/  LOP3.LUT R20, RZ, R7, RZ, 0x33, !PT ;  /* 0x00000007ff147212 */ /* 0x000fc600078e33ff */
[----:B------:R-:W-:Y:S01]  /*9370*/  STL [R1+0x7b8], R67 ;  /* 0x0007b84301007387 */ /* 0x000fe20000100800 */
[----:B------:R-:W-:-:S03]  /*9380*/  @!P5 IMAD.MOV R6, RZ, RZ, -R6 ;  /* 0x000000ffff06d224 */ /* 0x000fc600078e0a06 */
[----:B------:R-:W-:Y:S01]  /*9390*/  STL [R1+0x7bc], R66 ;  /* 0x0007bc4201007387 */ /* 0x000fe20000100800 */
[----:B------:R-:W-:-:S03]  /*93a0*/  SEL R7, R20, R63, !P3 ;  /* 0x0000003f14077207 */ /* 0x000fc60005800000 */
[----:B------:R-:W-:Y:S04]  /*93b0*/  STL [R1+0x7c4], R65 ;  /* 0x0007c44101007387 */ /* 0x000fe80000100800 */
[----:B------:R-:W-:Y:S01]  /*93c0*/  STL [R1+0x7c8], R64 ;  /* 0x0007c84001007387 */ /* 0x000fe20000100800 */
[----:B------:R-:W-:-:S03]  /*93d0*/  @!P1 IMAD.IADD R11, R11, 0x1, -R2 ;  /* 0x000000010b0b9824 */ /* 0x000fc600078e0a02 */
[----:B------:R-:W-:Y:S01]  /*93e0*/  STL [R1+0x7d0], R61 ;  /* 0x0007d03d01007387 */ /* 0x000fe20000100800 */
[----:B------:R-:W-:-:S03]  /*93f0*/  SEL R25, R20, R46, !P3 ;  /* 0x0000002e14197207 */ /* 0x000fc60005800000 */
[----:B------:R-:W-:Y:S01]  /*9400*/  STL [R1+0x7d4], R59 ;  /* 0x0007d43b01007387 */ /* 0x000fe20000100800 */
[----:B------:R-:W-:-:S03]  /*9410*/  SEL R46, R20, R31, !P3 ;  /* 0x0000001f142e7207 */ /* 0x000fc60005800000 */
[----:B------:R-:W-:Y:S01]  /*9420*/  STL [R1+0x7dc], R58 ;  /* 0x0007dc3a01007387 */ /* 0x000fe20000100800 */
[----:B------:R-:W-:-:S03]  /*9430*/  SEL R31, R20, R6, !P3 ;  /* 0x00000006141f7207 */ /* 0x000fc60005800000 */
[----:B------:R-:W-:Y:S01]  /*9440*/  STL [R1+0x7e0], R57 ;  /* 0x0007e03901007387 */ /* 0x000fe20000100800 */
[----:B------:R-:W-:Y:S01]  /*9450*/  SEL R30, R20, R62, !P3 ;  /* 0x0000003e141e7207 */ /* 0x000fe20005800000 */
[----:B------:R-:W-:Y:S02]  /*9460*/  IMAD R6, R7, UR20, RZ ;  /* 0x0000001407067c24 */ /* 0x000fe4000f8e02ff */
[----:B------:R-:W-:Y:S01]  /*9470*/  STL [R1+0x7e8], R56 ;  /* 0x0007e83801007387 */ /* 0x000fe20000100800 */
[----:B------:R-:W-:-:S03]  /*9480*/  ISETP.GT.U32.AND P1, PT, R2, R11, PT ;  /* 0x0000000b0200720c */ /* 0x000fc60003f24070 */
[----:B------:R-:W-:Y:S04]  /*9490*/  STL [R1+0x7ec], R54 ;  /* 0x0007ec3601007387 */ /* 0x000fe80000100800 */
[----:B------:R-:W-:Y:S01]  /*94a0*/  STL [R1+0x7f4], R53 ;  /* 0x0007f43501007387 */ /* 0x000fe20000100800 */
[----:B------:R-:W-:-:S03]  /*94b0*/  @!P0 IMAD.IADD R9, R9, 0x1, -R2 ;  /* 0x0000000109098824 */ /* 0x000fc600078e0a02 */
[----:B------:R-:W-:Y:S01]  /*94c0*/  STL [R1+0x7f8], R28 ;  /* 0x0007f81c01007387 */ /* 0x000fe20000100800 */
[----:B------:R-:W-:-:S03]  /*94d0*/  SEL R24, R20, R45, !P3 ;  /* 0x0000002d14187207 */ /* 0x000fc60005800000 */
[----:B------:R-:W-:Y:S01]  /*94e0*/  STL [R1+0x800], R52 ;  /* 0x0008003401007387 */ /* 0x000fe20000100800 */
[----:B------:R-:W-:-:S03]  /*94f0*/  IMAD R30, R30, UR6, RZ ;  /* 0x000000061e1e7c24 */ /* 0x000fc6000f8e02ff */
[----:B------:R-:W-:Y:S01]  /*9500*/  STL [R1+0x804], R51 ;  /* 0x0008043301007387 */ /* 0x000fe20000100800 */
[----:B------:R-:W-:-:S03]  /*9510*/  ISETP.GE.AND P4, PT, R21, RZ, PT ;  /* 0x000000ff1500720c */ /* 0x000fc60003f86270 */
[----:B------:R0:W-:Y:S01]  /*9520*/  STL [R1+0x80c], R50 ;  /* 0x00080c3201007387 */ /* 0x0001e20000100800 */
[----:B------:R-:W-:Y:S01]  /*9530*/  ISETP.GE.AND P5, PT, R27, RZ, PT ;  /* 0x000000ff1b00720c */ /* 0x000fe20003fa6270 */
[----:B------:R-:W-:Y:S02]  /*9540*/  IMAD R24, R24, UR6, RZ ;  /* 0x0000000618187c24 */ /* 0x000fe4000f8e02ff */
[----:B------:R1:W-:Y:S01]  /*9550*/  STL [R1+0x810], R13 ;  /* 0x0008100d01007387 */ /* 0x0003e20000100800 */
[----:B------:R-:W-:Y:S02]  /*9560*/  SEL R27, R20, R47, !P3 ;  /* 0x0000002f141b7207 */ /* 0x000fe40005800000 */
[----:B0-----:R-:W-:Y:S02]  /*9570*/  LEA R50, P0, R6, R5, 0x1 ;  /* 0x0000000506327211 */ /* 0x001fe400078008ff */
[----:B------:R-:W-:Y:S02]  /*9580*/  SEL R38, R20, R38, !P3 ;  /* 0x0000002614267207 */ /* 0x000fe40005800000 */
[----:B-1----:R-:W-:-:S02]  /*9590*/  LEA.HI.X.SX32 R13, R6, R4, 0x1, P0 ;  /* 0x00000004060d7211 */ /* 0x002fc400000f0eff */
[----:B------:R-:W-:Y:S01]  /*95a0*/  LEA R52, P0, R30, R5, 0x1 ;  /* 0x000000051e347211 */ /* 0x000fe200078008ff */
[----:B------:R-:W-:Y:S01]  /*95b0*/  @!P1 IMAD.IADD R11, R11, 0x1, -R2 ;  /* 0x000000010b0b9824 */ /* 0x000fe200078e0a02 */
[----:B------:R-:W-:Y:S01]  /*95c0*/  SEL R33, R20, R33, !P3 ;  /* 0x0000002114217207 */ /* 0x000fe20005800000 */
[----:B------:R-:W-:Y:S01]  /*95d0*/  IMAD R27, R27, UR6, RZ ;  /* 0x000000061b1b7c24 */ /* 0x000fe2000f8e02ff */
[----:B------:R-:W-:Y:S01]  /*95e0*/  LEA.HI.X.SX32 R51, R30, R4, 0x1, P0 ;  /* 0x000000041e337211 */ /* 0x000fe200000f0eff */
[----:B------:R-:W-:Y:S01]  /*95f0*/  IMAD R7, R38, UR6, RZ ;  /* 0x0000000626077c24 */ /* 0x000fe2000f8e02ff */
[----:B------:R-:W-:Y:S02]  /*9600*/  SEL R42, R20, R42, !P3 ;  /* 0x0000002a142a7207 */ /* 0x000fe40005800000 */
[----:B------:R-:W-:Y:S01]  /*9610*/  LEA R56, P0, R24, R5, 0x1 ;  /* 0x0000000518387211 */ /* 0x000fe200078008ff */
[----:B------:R-:W-:Y:S01]  /*9620*/  @!P4 IMAD.MOV R11, RZ, RZ, -R11 ;  /* 0x000000ffff0bc224 */ /* 0x000fe200078e0a0b */
[C---:B------:R-:W-:Y:S01]  /*9630*/  SEL R47, R20.reuse, R18, !P3 ;  /* 0x00000012142f7207 */ /* 0x040fe20005800000 */
[----:B------:R-:W-:Y:S01]  /*9640*/  IMAD R33, R33, UR6, RZ ;  /* 0x0000000621217c24 */ /* 0x000fe2000f8e02ff */
[----:B------:R-:W-:Y:S01]  /*9650*/  SEL R18, R20, R14, !P3 ;  /* 0x0000000e14127207 */ /* 0x000fe20005800000 */
[----:B------:R-:W-:Y:S01]  /*9660*/  IMAD R14, R42, UR6, RZ ;  /* 0x000000062a0e7c24 */ /* 0x000fe2000f8e02ff */
[----:B------:R-:W-:-:S02]  /*9670*/  LEA.HI.X.SX32 R54, R24, R4, 0x1, P0 ;  /* 0x0000000418367211 */ /* 0x000fc400000f0eff */
[C---:B------:R-:W-:Y:S02]  /*9680*/  SEL R41, R20.reuse, R41, !P3 ;  /* 0x0000002914297207 */ /* 0x040fe40005800000 */
[C---:B------:R-:W-:Y:S02]  /*9690*/  SEL R35, R20.reuse, R35, !P3 ;  /* 0x0000002314237207 */ /* 0x040fe40005800000 */
[-C--:B------:R-:W-:Y:S02]  /*96a0*/  LEA R53, P4, R27, R5.reuse, 0x1 ;  /* 0x000000051b357211 */ /* 0x080fe400078808ff */
[----:B------:R-:W-:Y:S02]  /*96b0*/  LEA R61, P0, R7, R5, 0x1 ;  /* 0x00000005073d7211 */ /* 0x000fe400078008ff */
[C---:B------:R-:W-:Y:S01]  /*96c0*/  SEL R45, R20.reuse, R36, !P3 ;  /* 0x00000024142d7207 */ /* 0x040fe20005800000 */
[----:B------:R-:W-:Y:S01]  /*96d0*/  IMAD R35, R35, UR6, RZ ;  /* 0x0000000623237c24 */ /* 0x000fe2000f8e02ff */
[----:B------:R-:W-:Y:S01]  /*96e0*/  SEL R36, R20, R11, !P3 ;  /* 0x0000000b14247207 */ /* 0x000fe20005800000 */
[----:B------:R-:W-:Y:S01]  /*96f0*/  IMAD R11, R41, UR6, RZ ;  /* 0x00000006290b7c24 */ /* 0x000fe2000f8e02ff */
[----:B------:R-:W-:-:S02]  /*9700*/  LEA.HI.X.SX32 R28, R27, R4, 0x1, P4 ;  /* 0x000000041b1c7211 */ /* 0x000fc400020f0eff */
[-C--:B------:R-:W-:Y:S02]  /*9710*/  LEA.HI.X.SX32 R59, R7, R4.reuse, 0x1, P0 ;  /* 0x00000004073b7211 */ /* 0x080fe400000f0eff */
[C---:B------:R-:W-:Y:S02]  /*9720*/  SEL R37, R20.reuse, R37, !P3 ;  /* 0x0000002514257207 */ /* 0x040fe40005800000 */
[----:B------:R-:W-:Y:S02]  /*9730*/  SEL R17, R20, R17, !P3 ;  /* 0x0000001114117207 */ /* 0x000fe40005800000 */
[-C--:B------:R-:W-:Y:S02]  /*9740*/  LEA R58, P4, R33, R5.reuse, 0x1 ;  /* 0x00000005213a7211 */ /* 0x080fe400078808ff */
[C---:B------:R-:W-:Y:S01]  /*9750*/  LEA R67, P0, R14.reuse, R5, 0x1 ;  /* 0x000000050e437211 */ /* 0x040fe200078008ff */
[----:B------:R-:W-:Y:S01]  /*9760*/  IMAD R37, R37, UR6, RZ ;  /* 0x0000000625257c24 */ /* 0x000fe2000f8e02ff */
[-C--:B------:R-:W-:Y:S01]  /*9770*/  LEA.HI.X.SX32 R57, R33, R4.reuse, 0x1, P4 ;  /* 0x0000000421397211 */ /* 0x080fe200020f0eff */
[----:B------:R-:W-:Y:S01]  /*9780*/  IMAD R17, R17, UR4, RZ ;  /* 0x0000000411117c24 */ /* 0x000fe2000f8e02ff */
[----:B------:R-:W-:-:S02]  /*9790*/  LEA.HI.X.SX32 R66, R14, R4, 0x1, P0 ;  /* 0x000000040e427211 */ /* 0x000fc400000f0eff */
[C---:B------:R-:W-:Y:S02]  /*97a0*/  SEL R19, R20.reuse, R19, !P3 ;  /* 0x0000001314137207 */ /* 0x040fe40005800000 */
[C---:B------:R-:W-:Y:S02]  /*97b0*/  SEL R15, R20.reuse, R15, !P3 ;  /* 0x0000000f140f7207 */ /* 0x040fe40005800000 */
[C---:B------:R-:W-:Y:S01]  /*97c0*/  SEL R16, R20.reuse, R16, !P3 ;  /* 0x0000001014107207 */ /* 0x040fe20005800000 */
[----:B------:R-:W-:Y:S01]  /*97d0*/  IMAD R6, R31, UR18, RZ ;  /* 0x000000121f067c24 */ /* 0x000fe2000f8e02ff */
[-C--:B------:R-:W-:Y:S02]  /*97e0*/  LEA R65, P4, R11, R5.reuse, 0x1 ;  /* 0x000000050b417211 */ /* 0x080fe400078808ff */
[----:B------:R-:W-:Y:S01]  /*97f0*/  SEL R29, R20, R60, !P3 ;  /* 0x0000003c141d7207 */ /* 0x000fe20005800000 */
[----:B------:R-:W-:Y:S01]  /*9800*/  IMAD R7, R18, UR17, RZ ;  /* 0x0000001112077c24 */ /* 0x000fe2000f8e02ff */
[-C--:B------:R-:W-:Y:S01]  /*9810*/  LEA R71, P0, R35, R5.reuse, 0x1 ;  /* 0x0000000523477211 */ /* 0x080fe200078008ff */
[----:B------:R-:W-:Y:S01]  /*9820*/  IMAD R19, R19, UR6, RZ ;  /* 0x0000000613137c24 */ /* 0x000fe2000f8e02ff */
[-C--:B------:R-:W-:Y:S01]  /*9830*/  LEA.HI.X.SX32 R64, R11, R4.reuse, 0x1, P4 ;  /* 0x000000040b407211 */ /* 0x080fe200020f0eff */
[----:B------:R-:W-:Y:S01]  /*9840*/  IMAD R15, R15, UR16, RZ ;  /* 0x000000100f0f7c24 */ /* 0x000fe2000f8e02ff */
[----:B------:R-:W-:Y:S01]  /*9850*/  LEA.HI.X.SX32 R70, R35, R4, 0x1, P0 ;  /* 0x0000000423467211 */ /* 0x000fe200000f0eff */
[----:B------:R-:W-:Y:S01]  /*9860*/  IMAD R16, R16, UR7, RZ ;  /* 0x0000000710107c24 */ /* 0x000fe2000f8e02ff */
[-C--:B------:R-:W-:Y:S01]  /*9870*/  LEA R69, P4, R37, R5.reuse, 0x1 ;  /* 0x0000000525457211 */ /* 0x080fe200078808ff */
[----:B------:R-:W-:Y:S01]  /*9880*/  IMAD R29, R29, UR6, RZ ;  /* 0x000000061d1d7c24 */ /* 0x000fe2000f8e02ff */
[----:B------:R-:W-:-:S02]  /*9890*/  LEA R76, P0, R17, R5, 0x1 ;  /* 0x00000005114c7211 */ /* 0x000fc400078008ff */
[----:B------:R-:W-:Y:S01]  /*98a0*/  SEL R34, R20, R34, !P3 ;  /* 0x0000002214227207 */ /* 0x000fe20005800000 */
[----:B------:R-:W-:Y:S01]  /*98b0*/  IMAD R11, R36, UR19, RZ ;  /* 0x00000013240b7c24 */ /* 0x000fe2000f8e02ff */
[----:B------:R-:W-:Y:S02]  /*98c0*/  LEA.HI.X.SX32 R68, R37, R4, 0x1, P4 ;  /* 0x0000000425447211 */ /* 0x000fe400020f0eff */
[C---:B------:R-:W-:Y:S01]  /*98d0*/  SEL R40, R20.reuse, R40, !P3 ;  /* 0x0000002814287207 */ /* 0x040fe20005800000 */
[----:B------:R-:W-:Y:S01]  /*98e0*/  IMAD.MOV.U32 R38, RZ, RZ, R87 ;  /* 0x000000ffff267224 */ /* 0x000fe200078e0057 */
[----:B------:R-:W-:Y:S01]  /*98f0*/  LEA.HI.X.SX32 R75, R17, R4, 0x1, P0 ;  /* 0x00000004114b7211 */ /* 0x000fe200000f0eff */
[----:B------:R-:W-:Y:S01]  /*9900*/  IMAD R25, R25, UR6, RZ ;  /* 0x0000000619197c24 */ /* 0x000fe2000f8e02ff */
[----:B------:R-:W-:Y:S02]  /*9910*/  LEA R74, P4, R19, R5, 0x1 ;  /* 0x00000005134a7211 */ /* 0x000fe400078808ff */
[----:B------:R-:W-:-:S02]  /*9920*/  SEL R43, R20, R43, !P3 ;  /* 0x0000002b142b7207 */ /* 0x000fc40005800000 */
[----:B------:R-:W-:Y:S01]  /*9930*/  SEL R39, R20, R39, !P3 ;  /* 0x0000002714277207 */ /* 0x000fe20005800000 */
[----:B------:R-:W-:Y:S01]  /*9940*/  IMAD.MOV.U32 R41, RZ, RZ, R93 ;  /* 0x000000ffff297224 */ /* 0x000fe200078e005d */
[----:B------:R-:W-:Y:S01]  /*9950*/  LEA R73, P0, R15, R5, 0x1 ;  /* 0x000000050f497211 */ /* 0x000fe200078008ff */
[----:B------:R-:W-:Y:S01]  /*9960*/  IMAD.MOV.U32 R63, RZ, RZ, R92 ;  /* 0x000000ffff3f7224 */ /* 0x000fe200078e005c */
[----:B------:R-:W-:Y:S02]  /*9970*/  LEA.HI.X.SX32 R72, R19, R4, 0x1, P4 ;  /* 0x0000000413487211 */ /* 0x000fe400020f0eff */
[----:B------:R-:W-:Y:S02]  /*9980*/  LOP3.LUT R48, R48, 0x7f, RZ, 0xc0, !PT ;  /* 0x0000007f30307812 */ /* 0x000fe400078ec0ff */
[----:B------:R-:W-:Y:S02]  /*9990*/  SEL R44, R20, R44, !P3 ;  /* 0x0000002c142c7207 */ /* 0x000fe40005800000 */
[----:B------:R-:W-:-:S02]  /*99a0*/  LOP3.LUT R21, R0, 0x5a, R55, 0xfe, !PT ;  /* 0x0000005a00157812 */ /* 0x000fc400078efe37 */
[----:B------:R-:W-:Y:S01]  /*99b0*/  PRMT R83, RZ, 0x7610, R83 ;  /* 0x00007610ff537816 */ /* 0x000fe20000000053 */
[----:B------:R-:W-:Y:S01]  /*99c0*/  STL [R1+0x4b0], R50 ;  /* 0x0004b03201007387 */ /* 0x000fe20000100800 */
[-C--:B------:R-:W-:Y:S01]  /*99d0*/  LEA.HI.X.SX32 R79, R15, R4.reuse, 0x1, P0 ;  /* 0x000000040f4f7211 */ /* 0x080fe200000f0eff */
[----:B------:R-:W0:Y:S01]  /*99e0*/  LDCU UR4, c[0x0][0x3b0] ;  /* 0x00007600ff0477ac */ /* 0x000e220008000800 */
[-C--:B------:R-:W-:Y:S02]  /*99f0*/  LEA R78, P4, R16, R5.reuse, 0x1 ;  /* 0x00000005104e7211 */ /* 0x080fe400078808ff */
[----:B------:R-:W-:Y:S01]  /*9a00*/  LEA R85, P0, R6, R5, 0x1 ;  /* 0x0000000506557211 */ /* 0x000fe200078008ff */
[----:B------:R-:W-:Y:S01]  /*9a10*/  IMAD R34, R34, UR6, RZ ;  /* 0x0000000622227c24 */ /* 0x000fe2000f8e02ff */
[-C--:B------:R-:W-:Y:S01]  /*9a20*/  LEA.HI.X.SX32 R77, R16, R4.reuse, 0x1, P4 ;  /* 0x00000004104d7211 */ /* 0x080fe200020f0eff */
[----:B------:R-:W1:Y:S01]  /*9a30*/  LDCU UR7, c[0x0][0x3b0] ;  /* 0x00007600ff0777ac */ /* 0x000e620008000800 */
[----:B------:R-:W-:-:S02]  /*9a40*/  LEA.HI.X.SX32 R84, R6, R4, 0x1, P0 ;  /* 0x0000000406547211 */ /* 0x000fc400000f0eff */
[-C--:B------:R-:W-:Y:S01]  /*9a50*/  LEA R82, P4, R7, R5.reuse, 0x1 ;  /* 0x0000000507527211 */ /* 0x080fe200078808ff */
[----:B------:R-:W2:Y:S01]  /*9a60*/  LDCU UR16, c[0x0][0x3b0] ;  /* 0x00007600ff1077ac */ /* 0x000ea20008000800 */
[-C--:B------:R-:W-:Y:S01]  /*9a70*/  LEA R90, P0, R29, R5.reuse, 0x1 ;  /* 0x000000051d5a7211 */ /* 0x080fe200078008ff */
[----:B------:R-:W-:Y:S01]  /*9a80*/  IMAD R40, R40, UR6, RZ ;  /* 0x0000000628287c24 */ /* 0x000fe2000f8e02ff */
[-C--:B------:R-:W-:Y:S02]  /*9a90*/  LEA.HI.X.SX32 R81, R7, R4.reuse, 0x1, P4 ;  /* 0x0000000407517211 */ /* 0x080fe400020f0eff */
[-C--:B------:R-:W-:Y:S02]  /*9aa0*/  LEA.HI.X.SX32 R89, R29, R4.reuse, 0x1, P0 ;  /* 0x000000041d597211 */ /* 0x080fe400000f0eff */
[-C--:B------:R-:W-:Y:S02]  /*9ab0*/  LEA R88, P4, R11, R5.reuse, 0x1 ;  /* 0x000000050b587211 */ /* 0x080fe400078808ff */
[----:B------:R-:W-:Y:S01]  /*9ac0*/  LEA R87, P0, R34, R5, 0x1 ;  /* 0x0000000522577211 */ /* 0x000fe200078008ff */
[----:B------:R-:W-:Y:S01]  /*9ad0*/  IMAD R6, R43, UR6, RZ ;  /* 0x000000062b067c24 */ /* 0x000fe2000f8e02ff */
[----:B------:R-:W-:Y:S01]  /*9ae0*/  PLOP3.LUT P1, PT, PT, PT, UP1, 0x80, 0x8 ;  /* 0x000000000008781c */ /* 0x000fe20003f2f018 */
[----:B------:R-:W-:Y:S01]  /*9af0*/  IMAD R39, R39, UR6, RZ ;  /* 0x0000000627277c24 */ /* 0x000fe2000f8e02ff */
[----:B------:R-:W-:-:S02]  /*9b00*/  LEA.HI.X.SX32 R86, R11, R4, 0x1, P4 ;  /* 0x000000040b567211 */ /* 0x000fc400020f0eff */
[-C--:B------:R-:W-:Y:S02]  /*9b10*/  LEA.HI.X.SX32 R93, R34, R4.reuse, 0x1, P0 ;  /* 0x00000004225d7211 */ /* 0x080fe400000f0eff */
[-C--:B------:R-:W-:Y:S02]  /*9b20*/  LEA R92, P4, R25, R5.reuse, 0x1 ;  /* 0x00000005195c7211 */ /* 0x080fe400078808ff */
[-C--:B------:R-:W-:Y:S01]  /*9b30*/  LEA R43, P0, R40, R5.reuse, 0x1 ;  /* 0x00000005282b7211 */ /* 0x080fe200078008ff */
[----:B------:R-:W-:Y:S01]  /*9b40*/  IMAD R11, R45, UR6, RZ ;  /* 0x000000062d0b7c24 */ /* 0x000fe2000f8e02ff */
[----:B------:R-:W-:Y:S01]  /*9b50*/  ISETP.LT.AND P1, PT, R48, UR13, P1 ;  /* 0x0000000d30007c0c */ /* 0x000fe20008f21270 */
[----:B------:R-:W-:Y:S01]  /*9b60*/  IMAD R14, R44, UR6, RZ ;  /* 0x000000062c0e7c24 */ /* 0x000fe2000f8e02ff */
[-C--:B------:R-:W-:Y:S01]  /*9b70*/  LEA.HI.X.SX32 R91, R25, R4.reuse, 0x1, P4 ;  /* 0x00000004195b7211 */ /* 0x080fe200020f0eff */
[----:B------:R-:W-:Y:S01]  /*9b80*/  IMAD R15, R46, UR6, RZ ;  /* 0x000000062e0f7c24 */ /* 0x000fe2000f8e02ff */
[-C--:B------:R-:W-:Y:S01]  /*9b90*/  LEA.HI.X.SX32 R45, R40, R4.reuse, 0x1, P0 ;  /* 0x00000004282d7211 */ /* 0x080fe200000f0eff */
[----:B------:R3:W-:Y:S01]  /*9ba0*/  STL [R1+0x4ac], R13 ;  /* 0x0004ac0d01007387 */ /* 0x0007e20000100800 */
[-C--:B------:R-:W-:Y:S01]  /*9bb0*/  LEA R55, P4, R39, R5.reuse, 0x1 ;  /* 0x0000000527377211 */ /* 0x080fe200078808ff */
[----:B------:R-:W-:Y:S01]  /*9bc0*/  IMAD R16, R47, UR6, RZ ;  /* 0x000000062f107c24 */ /* 0x000fe2000f8e02ff */
[----:B------:R-:W-:Y:S01]  /*9bd0*/  LEA R35, P0, R6, R5, 0x1 ;  /* 0x0000000506237211 */ /* 0x000fe200078008ff */
[----:B------:R-:W4:Y:S01]  /*9be0*/  LDCU UR13, c[0x0][0x3b0] ;  /* 0x00007600ff0d77ac */ /* 0x000f220008000800 */
[----:B------:R-:W-:-:S02]  /*9bf0*/  LEA.HI.X.SX32 R39, R39, R4, 0x1, P4 ;  /* 0x0000000427277211 */ /* 0x000fc400020f0eff */
[-C--:B------:R-:W-:Y:S02]  /*9c00*/  LEA.HI.X.SX32 R31, R6, R4.reuse, 0x1, P0 ;  /* 0x00000004061f7211 */ /* 0x080fe400000f0eff */
[CC--:B------:R-:W-:Y:S02]  /*9c10*/  LEA R36, P4, R14.reuse, R5.reuse, 0x1 ;  /* 0x000000050e247211 */ /* 0x0c0fe400078808ff */
[C---:B------:R-:W-:Y:S02]  /*9c20*/  LEA R27, P0, R15.reuse, R5, 0x1 ;  /* 0x000000050f1b7211 */ /* 0x040fe400078008ff */
[-C--:B------:R-:W-:Y:S01]  /*9c30*/  LEA.HI.X.SX32 R44, R14, R4.reuse, 0x1, P4 ;  /* 0x000000040e2c7211 */ /* 0x080fe200020f0eff */
[----:B------:R-:W-:Y:S01]  /*9c40*/  @P1 IMAD.MOV.U32 R14, RZ, RZ, R50 ;  /* 0x000000ffff0e1224 */ /* 0x000fe200078e0032 */
[----:B------:R-:W-:Y:S01]  /*9c50*/  LEA.HI.X.SX32 R24, R15, R4, 0x1, P0 ;  /* 0x000000040f187211 */ /* 0x000fe200000f0eff */
[----:B------:R-:W-:-:S05]  /*9c60*/  @P1 IMAD.MOV.U32 R15, RZ, RZ, R13 ;  /* 0x000000ffff0f1224 */ /* 0x000fca00078e000d */
[----:B------:R-:W2:Y:S04]  /*9c70*/  @P1 LDG.E.U16 R83, desc[UR24][R14.64] ;  /* 0x000000180e531981 */ /* 0x000ea8000c1e1500 */
[----:B------:R-:W-:Y:S04]  /*9c80*/  STL [R1+0xb8], R52 ;  /* 0x0000b83401007387 */ /* 0x000fe80000100800 */
        /* <DEDUP_REMOVED lines=32> */
[----:B------:R-:W-:Y:S01]  /*9e90*/  STL [R1+0x100], R92 ;  /* 0x0001005c01007387 */ /* 0x000fe20000100800 */
[----:B------:R-:W-:-:S03]  /*9ea0*/  LEA R33, P4, R11, R5, 0x1 ;  /* 0x000000050b217211 */ /* 0x000fc600078808ff */
[----:B------:R-:W-:Y:S04]  /*9eb0*/  STL [R1+0xbc], R89 ;  /* 0x0000bc5901007387 */ /* 0x000fe80000100800 */
[----:B------:R-:W-:Y:S04]  /*9ec0*/  STL [R1+0x140], R87 ;  /* 0x0001405701007387 */ /* 0x000fe80000100800 */
[----:B------:R-:W-:Y:S04]  /*9ed0*/  STL [R1+0xfc], R91 ;  /* 0x0000fc5b01007387 */ /* 0x000fe80000100800 */
[----:B------:R-:W-:Y:S01]  /*9ee0*/  STL [R1+0x188], R55 ;  /* 0x0001883701007387 */ /* 0x000fe20000100800 */
[----:B------:R-:W-:-:S03]  /*9ef0*/  LEA.HI.X.SX32 R37, R11, R4, 0x1, P4 ;  /* 0x000000040b257211 */ /* 0x000fc600020f0eff */
[----:B------:R-:W-:Y:S01]  /*9f00*/  STL [R1+0x13c], R93 ;  /* 0x00013c5d01007387 */ /* 0x000fe20000100800 */
[----:B------:R-:W-:-:S03]  /*9f10*/  LEA R42, P4, R16, R5, 0x1 ;  /* 0x00000005102a7211 */ /* 0x000fc600078808ff */
[----:B------:R-:W-:Y:S04]  /*9f20*/  STL [R1+0x1c8], R43 ;  /* 0x0001c82b01007387 */ /* 0x000fe80000100800 */
[----:B------:R-:W-:Y:S04]  /*9f30*/  STL [R1+0x184], R39 ;  /* 0x0001842701007387 */ /* 0x000fe80000100800 */
[----:B------:R-:W-:Y:S04]  /*9f40*/  STL [R1+0x208], R36 ;  /* 0x0002082401007387 */ /* 0x000fe80000100800 */
[----:B------:R-:W-:Y:S01]  /*9f50*/  STL [R1+0x1c4], R45 ;  /* 0x0001c42d01007387 */ /* 0x000fe20000100800 */
[----:B------:R-:W-:-:S03]  /*9f60*/  LEA.HI.X.SX32 R30, R16, R4, 0x1, P4 ;  /* 0x00000004101e7211 */ /* 0x000fc600020f0eff */
        /* <DEDUP_REMOVED lines=9> */
[----:B---3--:R-:W3:Y:S04]  /*a000*/  LDL.LU R13, [R1+0x810] ;  /* 0x00081000010d7983 */ /* 0x008ee80000300800 */
[----:B------:R-:W3:Y:S04]  /*a010*/  LDL.LU R50, [R1+0x80c] ;  /* 0x00080c0001327983 */ /* 0x000ee80000300800 */
[----:B--2---:R2:W-:Y:S04]  /*a020*/  STL [R1+0x2b4], R83 ;  /* 0x0002b45301007387 */ /* 0x0045e80000100800 */
[----:B--2---:R-:W2:Y:S01]  /*a030*/  LDL.LU R83, [R1+0x808] ;  /* 0x0008080001537983 */ /* 0x004ea20000300800 */
[----:B------:R-:W-:Y:S01]  /*a040*/  PRMT R80, RZ, 0x7610, R80 ;  /* 0x00007610ff507816 */ /* 0x000fe20000000050 */
[----:B------:R-:W-:-:S02]  /*a050*/  @P1 IMAD.MOV.U32 R14, RZ, RZ, R52 ;  /* 0x000000ffff0e1224 */ /* 0x000fc400078e0034 */
[----:B------:R-:W-:Y:S02]  /*a060*/  @P1 IMAD.MOV.U32 R15, RZ, RZ, R51 ;  /* 0x000000ffff0f1224 */ /* 0x000fe400078e0033 */
[----:B------:R-:W3:Y:S04]  /*a070*/  LDL.LU R51, [R1+0x804] ;  /* 0x0008040001337983 */ /* 0x000ee80000300800 */
[----:B------:R0:W3:Y:S04]  /*a080*/  @P1 LDG.E.U16 R80, desc[UR24][R14.64] ;  /* 0x000000180e501981 */ /* 0x0000e8000c1e1500 */
[----:B------:R-:W4:Y:S01]  /*a090*/  LDL.LU R52, [R1+0x800] ;  /* 0x0008000001347983 */ /* 0x000f220000300800 */
[----:B0-----:R-:W-:-:S02]  /*a0a0*/  @P1 IMAD.MOV.U32 R14, RZ, RZ, R53 ;  /* 0x000000ffff0e1224 */ /* 0x001fc400078e0035 */
[----:B------:R-:W-:Y:S01]  /*a0b0*/  @P1 IMAD.MOV.U32 R15, RZ, RZ, R28 ;  /* 0x000000ffff0f1224 */ /* 0x000fe200078e001c */
[----:B--2---:R-:W-:-:S06]  /*a0c0*/  PRMT R83, RZ, 0x7610, R83 ;  /* 0x00007610ff537816 */ /* 0x004fcc0000000053 */
[----:B------:R-:W2:Y:S04]  /*a0d0*/  @P1 LDG.E.U16 R83, desc[UR24][R14.64] ;  /* 0x000000180e531981 */ /* 0x000ea8000c1e1500 */
[----:B---3--:R0:W-:Y:S04]  /*a0e0*/  STL [R1+0xdc], R80 ;  /* 0x0000dc5001007387 */ /* 0x0081e80000100800 */
[----:B0-----:R-:W3:Y:S04]  /*a0f0*/  LDL.LU R80, [R1+0x7fc] ;  /* 0x0007fc0001507983 */ /* 0x001ee80000300800 */
[----:B------:R-:W4:Y:S04]  /*a100*/  LDL.LU R28, [R1+0x7f8] ;  /* 0x0007f800011c7983 */ /* 0x000f280000300800 */
[----:B------:R-:W4:Y:S04]  /*a110*/  LDL.LU R53, [R1+0x7f4] ;  /* 0x0007f40001357983 */ /* 0x000f280000300800 */
[----:B--2---:R0:W-:Y:S04]  /*a120*/  STL [R1+0xe8], R83 ;  /* 0x0000e85301007387 */ /* 0x0041e80000100800 */
[----:B0-----:R-:W2:Y:S01]  /*a130*/  LDL.LU R83, [R1+0x7f0] ;  /* 0x0007f00001537983 */ /* 0x001ea20000300800 */
[----:B------:R-:W-:-:S02]  /*a140*/  @P1 IMAD.MOV.U32 R14, RZ, RZ, R56 ;  /* 0x000000ffff0e1224 */ /* 0x000fc400078e0038 */
[----:B------:R-:W-:Y:S01]  /*a150*/  @P1 IMAD.MOV.U32 R15, RZ, RZ, R54 ;  /* 0x000000ffff0f1224 */ /* 0x000fe200078e0036 */
[----:B---3--:R-:W-:Y:S01]  /*a160*/  PRMT R80, RZ, 0x7610, R80 ;  /* 0x00007610ff507816 */ /* 0x008fe20000000050 */
[----:B------:R-:W3:Y:S04]  /*a170*/  LDL.LU R54, [R1+0x7ec] ;  /* 0x0007ec0001367983 */ /* 0x000ee80000300800 */
[----:B------:R-:W3:Y:S04]  /*a180*/  LDL.LU R56, [R1+0x7e8] ;  /* 0x0007e80001387983 */ /* 0x000ee80000300800 */
[----:B------:R0:W3:Y:S02]  /*a190*/  @P1 LDG.E.U16 R80, desc[UR24][R14.64] ;  /* 0x000000180e501981 */ /* 0x0000e4000c1e1500 */
        /* <DEDUP_REMOVED lines=11> */
[----:B------:R-:W-:Y:S02]  /*a250*/  @P1 IMAD.MOV.U32 R15, RZ, RZ, R59 ;  /* 0x000000ffff0f1224 */ /* 0x000fe400078e003b */
[----:B------:R-:W4:Y:S01]  /*a260*/  LDL.LU R59, [R1+0x7d4] ;  /* 0x0007d400013b7983 */ /* 0x000f220000300800 */
[----:B---3--:R-:W-:-:S03]  /*a270*/  PRMT R80, RZ, 0x7610, R80 ;  /* 0x00007610ff507816 */ /* 0x008fc60000000050 */
[----:B------:R-:W3:Y:S04]  /*a280*/  LDL.LU R61, [R1+0x7d0] ;  /* 0x0007d000013d7983 */ /* 0x000ee80000300800 */
[----:B------:R0:W3:Y:S02]  /*a290*/  @P1 LDG.E.U16 R80, desc[UR24][R14.64] ;  /* 0x000000180e501981 */ /* 0x0000e4000c1e1500 */
[----:B0-----:R-:W-:Y:S02]  /*a2a0*/  @P1 IMAD.MOV.U32 R14, RZ, RZ, R65 ;  /* 0x000000ffff0e1224 */ /* 0x001fe400078e0041 */
        /* <DEDUP_REMOVED lines=57> */
[----:B------:R-:W-:Y:S01]  /*a640*/  @P1 IMAD.MOV.U32 R14, RZ, RZ, R73 ;  /* 0x000000ffff0e1224 */ /* 0x000fe200078e0049 */
[----:B------:R-:W-:Y:S01]  /*a650*/  IABS R23, R21 ;  /* 0x0000001500177213 */ /* 0x000fe20000000000 */
[----:B------:R-:W-:Y:S01]  /*a660*/  @P1 IMAD.MOV.U32 R15, RZ, RZ, R79 ;  /* 0x000000ffff0f1224 */ /* 0x000fe200078e004f */
[----:B------:R-:W-:Y:S01]  /*a670*/  PRMT R47, RZ, 0x7610, R47 ;  /* 0x00007610ff2f7816 */ /* 0x000fe2000000002f */
[----:B------:R-:W4:Y:S01]  /*a680*/  LDL.LU R79, [R1+0x774] ;  /* 0x00077400014f7983 */ /* 0x000f220000300800 */
[----:B---3--:R-:W-:Y:S01]  /*a690*/  PRMT R80, RZ, 0x7610, R80 ;  /* 0x00007610ff507816 */ /* 0x008fe20000000050 */
[----:B------:R-:W-:Y:S01]  /*a6a0*/  IMAD.HI.U32 R48, R3, R23, RZ ;  /* 0x0000001703307227 */ /* 0x000fe200078e00ff */
[----:B------:R-:W-:Y:S01]  /*a6b0*/  PRMT R46, RZ, 0x7610, R46 ;  /* 0x00007610ff2e7816 */ /* 0x000fe2000000002e */
[----:B------:R-:W3:Y:S04]  /*a6c0*/  LDL.LU R73, [R1+0x770] ;  /* 0x0007700001497983 */ /* 0x000ee80000300800 */
[----:B------:R0:W3:Y:S01]  /*a6d0*/  @P1 LDG.E.U16 R80, desc[UR24][R14.64] ;  /* 0x000000180e501981 */ /* 0x0000e2000c1e1500 */
[--C-:B------:R-:W-:Y:S01]  /*a6e0*/  IMAD.MOV R7, RZ, RZ, -R48.reuse ;  /* 0x000000ffff077224 */ /* 0x100fe200078e0a30 */
[----:B------:R-:W-:Y:S01]  /*a6f0*/  PRMT R48, RZ, 0x7610, R48 ;  /* 0x00007610ff307816 */ /* 0x000fe20000000030 */
[----:B0-----:R-:W-:-:S02]  /*a700*/  @P1 IMAD.MOV.U32 R14, RZ, RZ, R82 ;  /* 0x000000ffff0e1224 */ /* 0x001fc400078e0052 */
[----:B------:R-:W-:Y:S01]  /*a710*/  @P1 IMAD.MOV.U32 R15, RZ, RZ, R81 ;  /* 0x000000ffff0f1224 */ /* 0x000fe200078e0051 */
[----:B------:R-:W-:Y:S02]  /*a720*/  PRMT R40, RZ, 0x7610, R40 ;  /* 0x00007610ff287816 */ /* 0x000fe40000000028 */
[----:B------:R-:W-:Y:S02]  /*a730*/  PRMT R34, RZ, 0x7610, R34 ;  /* 0x00007610ff227816 */ /* 0x000fe40000000022 */
[----:B------:R-:W-:Y:S02]  /*a740*/  ISETP.GE.AND P4, PT, R32, RZ, PT ;  /* 0x000000ff2000720c */ /* 0x000fe40003f86270 */
[----:B------:R-:W-:Y:S02]  /*a750*/  PRMT R32, RZ, 0x7610, R32 ;  /* 0x00007610ff207816 */ /* 0x000fe40000000020 */
[----:B------:R-:W-:Y:S02]  /*a760*/  PRMT R29, RZ, 0x7610, R29 ;  /* 0x00007610ff1d7816 */ /* 0x000fe4000000001d */
[----:B------:R-:W-:Y:S01]  /*a770*/  PRMT R25, RZ, 0x7610, R25 ;  /* 0x00007610ff197816 */ /* 0x000fe20000000019 */
[--C-:B------:R-:W-:Y:S01]  /*a780*/  IMAD R7, R2, R7, R23.reuse ;  /* 0x0000000702077224 */ /* 0x100fe200078e0217 */
[----:B------:R-:W-:-:S02]  /*a790*/  PRMT R23, RZ, 0x7610, R23 ;  /* 0x00007610ff177816 */ /* 0x000fc40000000017 */
[----:B------:R-:W-:Y:S02]  /*a7a0*/  ISETP.GE.AND P0, PT, R21, RZ, PT ;  /* 0x000000ff1500720c */ /* 0x000fe40003f06270 */
[----:B------:R-:W-:Y:S02]  /*a7b0*/  PRMT R21, RZ, 0x7610, R21 ;  /* 0x00007610ff157816 */ /* 0x000fe40000000015 */
[----:B------:R-:W-:Y:S02]  /*a7c0*/  PRMT R11, RZ, 0x7610, R11 ;  /* 0x00007610ff0b7816 */ /* 0x000fe4000000000b */
[----:B------:R-:W-:Y:S02]  /*a7d0*/  PRMT R6, RZ, 0x7610, R6 ;  /* 0x00007610ff067816 */ /* 0x000fe40000000006 */
[----:B--2---:R-:W-:-:S06]  /*a7e0*/  PRMT R83, RZ, 0x7610, R83 ;  /* 0x00007610ff537816 */ /* 0x004fcc0000000053 */
[----:B------:R0:W2:Y:S02]  /*a7f0*/  @P1 LDG.E.U16 R83, desc[UR24][R14.64] ;  /* 0x000000180e531981 */ /* 0x0000a4000c1e1500 */
[----:B0-----:R-:W-:Y:S02]  /*a800*/  @P1 IMAD.MOV.U32 R14, RZ, RZ, R85 ;  /* 0x000000ffff0e1224 */ /* 0x001fe400078e0055 */
[----:B------:R-:W-:-:S05]  /*a810*/  @P1 IMAD.MOV.U32 R15, RZ, RZ, R84 ;  /* 0x000000ffff0f1224 */ /* 0x000fca00078e0054 */
        /* <DEDUP_REMOVED lines=33> */
[----:B------:R-:W2:Y:S04]  /*aa30*/  @P1 LDG.E.U16 R6, desc[UR24][R14.64] ;  /* 0x000000180e061981 */ /* 0x000ea8000c1e1500 */
[----:B---3--:R0:W-:Y:S04]  /*aa40*/  STL [R1+0x164], R80 ;  /* 0x0001645001007387 */ /* 0x0081e80000100800 */
[----:B0-----:R-:W3:Y:S04]  /*aa50*/  LDL.LU R80, [R1+0x76c] ;  /* 0x00076c0001507983 */ /* 0x001ee80000300800 */
[----:B------:R-:W3:Y:S04]  /*aa60*/  LDL.LU R81, [R1+0x768] ;  /* 0x0007680001517983 */ /* 0x000ee80000300800 */
[----:B------:R-:W3:Y:S01]  /*aa70*/  LDL.LU R82, [R1+0x764] ;  /* 0x0007640001527983 */ /* 0x000ee20000300800 */
[----:B----4-:R-:W-:Y:S01]  /*aa80*/  SEL R28, R20, R28, !P3 ;  /* 0x0000001c141c7207 */ /* 0x010fe20005800000 */
[----:B------:R-:W-:-:S04]  /*aa90*/  @!P4 IMAD.MOV R9, RZ, RZ, -R9 ;  /* 0x000000ffff09c224 */ /* 0x000fc800078e0a09 */
[----:B------:R-:W-:Y:S01]  /*aaa0*/  IMAD R28, R28, UR4, RZ ;  /* 0x000000041c1c7c24 */ /* 0x000fe2000f8e02ff */
[----:B------:R-:W-:Y:S01]  /*aab0*/  PRMT R19, RZ, 0x7610, R19 ;  /* 0x00007610ff137816 */ /* 0x000fe20000000013 */
[----:B------:R-:W0:Y:S01]  /*aac0*/  LDCU UR4, c[0x0][0x3b0] ;  /* 0x00007600ff0477ac */ /* 0x000e220008000800 */
[----:B--2---:R2:W-:Y:S04]  /*aad0*/  STL [R1+0x178], R83 ;  /* 0x0001785301007387 */ /* 0x0045e80000100800 */
[----:B--2---:R-:W2:Y:S04]  /*aae0*/  LDL.LU R83, [R1+0x760] ;  /* 0x0007600001537983 */ /* 0x004ea80000300800 */
[----:B------:R-:W4:Y:S04]  /*aaf0*/  LDL.LU R84, [R1+0x75c] ;  /* 0x00075c0001547983 */ /* 0x000f280000300800 */
[----:B------:R-:W2:Y:S04]  /*ab00*/  LDL.LU R85, [R1+0x758] ;  /* 0x0007580001557983 */ /* 0x000ea80000300800 */
        /* <DEDUP_REMOVED lines=8> */
[----:B------:R-:W-:Y:S04]  /*ab90*/  STL [R1+0x16c], R48 ;  /* 0x00016c3001007387 */ /* 0x000fe80000100800 */
[----:B------:R-:W-:Y:S04]  /*aba0*/  STL [R1+0x1ac], R47 ;  /* 0x0001ac2f01007387 */ /* 0x000fe80000100800 */
[----:B------:R-:W-:Y:S04]  /*abb0*/  STL [R1+0x1b4], R46 ;  /* 0x0001b42e01007387 */ /* 0x000fe80000100800 */
[----:B------:R-:W-:Y:S04]  /*abc0*/  STL [R1+0x1a4], R40 ;  /* 0x0001a42801007387 */ /* 0x000fe80000100800 */
[----:B------:R-:W-:Y:S04]  /*abd0*/  STL [R1+0x1e8], R34 ;  /* 0x0001e82201007387 */ /* 0x000fe80000100800 */
[----:B------:R-:W-:Y:S04]  /*abe0*/  STL [R1+0x1b0], R32 ;  /* 0x0001b02001007387 */ /* 0x000fe80000100800 */
[----:B------:R0:W-:Y:S04]  /*abf0*/  STL [R1+0x228], R11 ;  /* 0x0002280b01007387 */ /* 0x0001e80000100800 */
[----:B------:R-:W-:Y:S01]  /*ac00*/  STL [R1+0x1f8], R29 ;  /* 0x0001f81d01007387 */ /* 0x000fe20000100800 */
[----:B0-----:R-:W-:-:S04]  /*ac10*/  LEA R11, P4, R28, R5, 0x1 ;  /* 0x000000051c0b7211 */ /* 0x001fc800078808ff */
[----:B------:R-:W-:Y:S01]  /*ac20*/  LEA.HI.X.SX32 R24, R28, R4, 0x1, P4 ;  /* 0x000000041c187211 */ /* 0x000fe200020f0eff */
[----:B------:R-:W-:Y:S04]  /*ac30*/  STL [R1+0x458], R11 ;  /* 0x0004580b01007387 */ /* 0x000fe80000100800 */
[----:B------:R-:W-:Y:S04]  /*ac40*/  STL [R1+0x1e4], R25 ;  /* 0x0001e41901007387 */ /* 0x000fe80000100800 */
[----:B------:R-:W-:Y:S04]  /*ac50*/  STL [R1+0x1f4], R21 ;  /* 0x0001f41501007387 */ /* 0x000fe80000100800 */
[----:B------:R0:W-:Y:S02]  /*ac60*/  STL [R1+0x1f0], R6 ;  /* 0x0001f00601007387 */ /* 0x0001e40000100800 */
[----:B0-----:R-:W-:Y:S01]  /*ac70*/  SEL R6, R20, R10, !P3 ;  /* 0x0000000a14067207 */ /* 0x001fe20005800000 */
[----:B------:R-:W-:-:S02]  /*ac80*/  @P1 IMAD.MOV.U32 R10, RZ, RZ, R11 ;  /* 0x000000ffff0a1224 */ /* 0x000fc400078e000b */
[----:B------:R-:W-:-:S05]  /*ac90*/  @P1 IMAD.MOV.U32 R11, RZ, RZ, R24 ;  /* 0x000000ffff0b1224 */ /* 0x000fca00078e0018 */
[----:B------:R0:W2:Y:S01]  /*aca0*/  @P1 LDG.E.U16 R19, desc[UR24][R10.64] ;  /* 0x000000180a131981 */ /* 0x0000a2000c1e1500 */
[----:B------:R-:W-:-:S05]  /*acb0*/  SEL R26, R20, R26, !P3 ;  /* 0x0000001a141a7207 */ /* 0x000fca0005800000 */
[----:B-1----:R-:W-:Y:S01]  /*acc0*/  IMAD R26, R26, UR7, RZ ;  /* 0x000000071a1a7c24 */ /* 0x002fe2000f8e02ff */
[C---:B------:R-:W-:Y:S01]  /*acd0*/  SEL R22, R20.reuse, R22, !P3 ;  /* 0x0000001614167207 */ /* 0x040fe20005800000 */
[----:B------:R1:W-:Y:S01]  /*ace0*/  STL [R1+0x224], R23 ;  /* 0x0002241701007387 */ /* 0x0003e20000100800 */
[----:B------:R-:W-:Y:S02]  /*acf0*/  PRMT R18, RZ, 0x7610, R18 ;  /* 0x00007610ff127816 */ /* 0x000fe40000000012 */
[----:B------:R-:W-:Y:S01]  /*ad00*/  SEL R8, R20, R8, !P3 ;  /* 0x0000000814087207 */ /* 0x000fe20005800000 */
[----:B------:R-:W-:Y:S01]  /*ad10*/  IMAD R14, R6, UR16, RZ ;  /* 0x00000010060e7c24 */ /* 0x000fe2000f8e02ff */
[----:B------:R-:W-:Y:S01]  /*ad20*/  LEA R21, P4, R26, R5, 0x1 ;  /* 0x000000051a157211 */ /* 0x000fe200078808ff */
[----:B------:R-:W-:Y:S01]  /*ad30*/  IMAD R22, R22, UR13, RZ ;  /* 0x0000000d16167c24 */ /* 0x000fe2000f8e02ff */
[----:B------:R-:W-:Y:S01]  /*ad40*/  STL [R1+0x344], R24 ;  /* 0x0003441801007387 */ /* 0x000fe20000100800 */
[----:B------:R-:W-:Y:S01]  /*ad50*/  PRMT R17, RZ, 0x7610, R17 ;  /* 0x00007610ff117816 */ /* 0x000fe20000000011 */
[----:B------:R-:W2:Y:S01]  /*ad60*/  LDCU UR7, c[0x0][0x3b0] ;  /* 0x00007600ff0777ac */ /* 0x000ea20008000800 */
[----:B-1----:R-:W-:Y:S01]  /*ad70*/  LEA.HI.X.SX32 R23, R26, R4, 0x1, P4 ;  /* 0x000000041a177211 */ /* 0x002fe200020f0eff */
[----:B------:R-:W-:Y:S01]  /*ad80*/  STL [R1+0x468], R21 ;  /* 0x0004681501007387 */ /* 0x000fe20000100800 */
[----:B0-----:R-:W-:-:S03]  /*ad90*/  @P1 IMAD.MOV.U32 R10, RZ, RZ, R21 ;  /* 0x000000ffff0a1224 */ /* 0x001fc600078e0015 */
[----:B------:R-:W-:Y:S01]  /*ada0*/  STL [R1+0x464], R23 ;  /* 0x0004641701007387 */ /* 0x000fe20000100800 */
[----:B------:R-:W-:-:S05]  /*adb0*/  @P1 IMAD.MOV.U32 R11, RZ, RZ, R23 ;  /* 0x000000ffff0b1224 */ /* 0x000fca00078e0017 */
[----:B------:R0:W3:Y:S01]  /*adc0*/  @P1 LDG.E.U16 R18, desc[UR24][R10.64] ;  /* 0x000000180a121981 */ /* 0x0000e2000c1e1500 */
[----:B------:R-:W-:Y:S02]  /*add0*/  SEL R6, R20, R9, !P3 ;  /* 0x0000000914067207 */ /* 0x000fe40005800000 */
[----:B0-----:R-:W-:Y:S01]  /*ade0*/  PRMT R10, RZ, 0x7610, R10 ;  /* 0x00007610ff0a7816 */ /* 0x001fe2000000000a */
[----:B------:R-:W-:Y:S01]  /*adf0*/  IMAD R11, R8, UR4, RZ ;  /* 0x00000004080b7c24 */ /* 0x000fe2000f8e02ff */
[----:B--2---:R0:W-:Y:S02]  /*ae00*/  STL [R1+0x1ec], R19 ;  /* 0x0001ec1301007387 */ /* 0x0041e40000100800 */
[----:B0-----:R-:W-:-:S04]  /*ae10*/  LEA R19, P4, R22, R5, 0x1 ;  /* 0x0000000516137211 */ /* 0x001fc800078808ff */
[----:B------:R-:W-:Y:S01]  /*ae20*/  LEA.HI.X.SX32 R22, R22, R4, 0x1, P4 ;  /* 0x0000000416167211 */ /* 0x000fe200020f0eff */
[----:B------:R-:W-:-:S04]  /*ae30*/  @P1 IMAD.MOV.U32 R8, RZ, RZ, R19 ;  /* 0x000000ffff081224 */ /* 0x000fc800078e0013 */
[----:B------:R-:W-:-:S05]  /*ae40*/  @P1 IMAD.MOV.U32 R9, RZ, RZ, R22 ;  /* 0x000000ffff091224 */ /* 0x000fca00078e0016 */
[----:B------:R0:W2:Y:S04]  /*ae50*/  @P1 LDG.E.U16 R10, desc[UR24][R8.64] ;  /* 0x00000018080a1981 */ /* 0x0000a8000c1e1500 */
[----:B------:R-:W-:Y:S04]  /*ae60*/  STL [R1+0x478], R19 ;  /* 0x0004781301007387 */ /* 0x000fe80000100800 */
[----:B---3--:R1:W-:Y:S02]  /*ae70*/  STL [R1+0x1b8], R18 ;  /* 0x0001b81201007387 */ /* 0x0083e40000100800 */
[----:B-1----:R-:W-:-:S04]  /*ae80*/  LEA R18, P4, R14, R5, 0x1 ;  /* 0x000000050e127211 */ /* 0x002fc800078808ff */
[----:B------:R-:W-:Y:S01]  /*ae90*/  LEA.HI.X.SX32 R21, R14, R4, 0x1, P4 ;  /* 0x000000040e157211 */ /* 0x000fe200020f0eff */
[----:B------:R-:W-:Y:S01]  /*aea0*/  STL [R1+0x474], R22 ;  /* 0x0004741601007387 */ /* 0x000fe20000100800 */
[----:B------:R-:W-:Y:S01]  /*aeb0*/  LEA R19, P4, R11, R5, 0x1 ;  /* 0x000000050b137211 */ /* 0x000fe200078808ff */
[----:B0-----:R-:W-:Y:S02]  /*aec0*/  @P1 IMAD.MOV.U32 R8, RZ, RZ, R18 ;  /* 0x000000ffff081224 */ /* 0x001fe400078e0012 */
[----:B------:R-:W-:Y:S01]  /*aed0*/  STL [R1+0x488], R18 ;  /* 0x0004881201007387 */ /* 0x000fe20000100800 */
[----:B------:R-:W-:Y:S01]  /*aee0*/  @P1 IMAD.MOV.U32 R9, RZ, RZ, R21 ;  /* 0x000000ffff091224 */ /* 0x000fe200078e0015 */
[----:B------:R-:W-:-:S04]  /*aef0*/  PRMT R15, RZ, 0x7610, R15 ;  /* 0x00007610ff0f7816 */ /* 0x000fc8000000000f */
[----:B------:R0:W3:Y:S02]  /*af00*/  @P1 LDG.E.U16 R17, desc[UR24][R8.64] ;  /* 0x0000001808111981 */ /* 0x0000e4000c1e1500 */
[----:B0-----:R-:W-:Y:S02]  /*af10*/  @P1 IMAD.MOV.U32 R8, RZ, RZ, R19 ;  /* 0x000000ffff081224 */ /* 0x001fe400078e0013 */
[----:B--2---:R-:W-:Y:S04]  /*af20*/  STL [R1+0x1a8], R10 ;  /* 0x0001a80a01007387 */ /* 0x004fe80000100800 */
[----:B------:R0:W-:Y:S02]  /*af30*/  STL [R1+0x484], R21 ;  /* 0x0004841501007387 */ /* 0x0001e40000100800 */
[----:B0-----:R-:W-:-:S05]  /*af40*/  LEA.HI.X.SX32 R21, R11, R4, 0x1, P4 ;  /* 0x000000040b157211 */ /* 0x001fca00020f0eff */
[----:B------:R-:W-:-:S05]  /*af50*/  @P1 IMAD.MOV.U32 R9, RZ, RZ, R21 ;  /* 0x000000ffff091224 */ /* 0x000fca00078e0015 */
[----:B------:R0:W2:Y:S01]  /*af60*/  @P1 LDG.E.U16 R15, desc[UR24][R8.64] ;  /* 0x00000018080f1981 */ /* 0x0000a2000c1e1500 */
[----:B------:R-:W1:Y:S01]  /*af70*/  S2R R55, SR_CgaCtaId ;  /* 0x0000000000377919 */ /* 0x000e620000008800 */
[----:B------:R-:W-:Y:S01]  /*af80*/  IMAD R10, R6, UR7, RZ ;  /* 0x00000007060a7c24 */ /* 0x000fe2000f8e02ff */
[----:B------:R-:W-:Y:S01]  /*af90*/  SEL R6, R20, R87, !P3 ;  /* 0x0000005714067207 */ /* 0x000fe20005800000 */
[----:B------:R-:W-:Y:S04]  /*afa0*/  STL [R1+0x498], R19 ;  /* 0x0004981301007387 */ /* 0x000fe80000100800 */
[----:B---3--:R3:W-:Y:S01]  /*afb0*/  STL [R1+0x170], R17 ;  /* 0x0001701101007387 */ /* 0x0087e20000100800 */
[----:B------:R-:W-:-:S03]  /*afc0*/  IMAD R11, R6, UR6, RZ ;  /* 0x00000006060b7c24 */ /* 0x000fc6000f8e02ff */
[----:B------:R-:W-:Y:S01]  /*afd0*/  STL [R1+0x494], R21 ;  /* 0x0004941501007387 */ /* 0x000fe20000100800 */
[----:B---3--:R-:W-:-:S04]  /*afe0*/  LEA R17, P4, R10, R5, 0x1 ;  /* 0x000000050a117211 */ /* 0x008fc800078808ff */
[----:B------:R-:W-:Y:S01]  /*aff0*/  LEA.HI.X.SX32 R18, R10, R4, 0x1, P4 ;  /* 0x000000040a127211 */ /* 0x000fe200020f0eff */
[----:B------:R-:W-:Y:S01]  /*b000*/  STL [R1+0x4a8], R17 ;  /* 0x0004a81101007387 */ /* 0x000fe20000100800 */
[----:B-1----:R-:W-:-:S05]  /*b010*/  IMAD.SHL.U32 R55, R55, 0x80, RZ ;  /* 0x0000008037377824 */ /* 0x002fca00078e00ff */
[----:B------:R-:W-:Y:S01]  /*b020*/  LOP3.LUT R55, R55, 0x80, RZ, 0xc0, !PT ;  /* 0x0000008037377812 */ /* 0x000fe200078ec0ff */
[----:B0-----:R-:W-:Y:S01]  /*b030*/  @P1 IMAD.MOV.U32 R8, RZ, RZ, R17 ;  /* 0x000000ffff081224 */ /* 0x001fe200078e0011 */
[----:B------:R-:W-:Y:S02]  /*b040*/  PRMT R16, RZ, 0x7610, R16 ;  /* 0x00007610ff107816 */ /* 0x000fe40000000010 */
[----:B------:R-:W-:Y:S01]  /*b050*/  LOP3.LUT R6, R0, 0x5b, R55, 0xfe, !PT ;  /* 0x0000005b00067812 */ /* 0x000fe200078efe37 */
[----:B------:R-:W-:Y:S02]  /*b060*/  @P1 IMAD.MOV.U32 R9, RZ, RZ, R18 ;  /* 0x000000ffff091224 */ /* 0x000fe400078e0012 */
[----:B------:R-:W-:Y:S01]  /*b070*/  IMAD.MOV.U32 R37, RZ, RZ, R13 ;  /* 0x000000ffff257224 */ /* 0x000fe200078e000d */
[----:B------:R-:W-:Y:S02]  /*b080*/  IABS R10, R6 ;  /* 0x00000006000a7213 */ /* 0x000fe40000000000 */
[----:B------:R0:W3:Y:S01]  /*b090*/  @P1 LDG.E.U16 R16, desc[UR24][R8.64] ;  /* 0x0000001808101981 */ /* 0x0000e2000c1e1500 */
[----:B------:R-:W-:Y:S01]  /*b0a0*/  @!P6 IMAD.MOV R37, RZ, RZ, -R37 ;  /* 0x000000ffff25e224 */ /* 0x000fe200078e0a25 */
[----:B------:R-:W-:-:S02]  /*b0b0*/  PRMT R14, RZ, 0x7610, R14 ;  /* 0x00007610ff0e7816 */ /* 0x000fc4000000000e */
[----:B------:R-:W-:Y:S01]  /*b0c0*/  ISETP.GT.U32.AND P6, PT, R2, R7, PT ;  /* 0x000000070200720c */ /* 0x000fe20003fc4070 */
[----:B0-----:R-:W-:-:S12]  /*b0d0*/  IMAD.MOV.U32 R9, RZ, RZ, R10 ;  /* 0x000000ffff097224 */ /* 0x001fd800078e000a */
[----:B------:R-:W-:-:S05]  /*b0e0*/  @!P6 IMAD.IADD R7, R7, 0x1, -R2 ;  /* 0x000000010707e824 */ /* 0x000fca00078e0a02 */
[----:B------:R-:W-:-:S13]  /*b0f0*/  ISETP.GT.U32.AND P6, PT, R2, R7, PT ;  /* 0x000000070200720c */ /* 0x000fda0003fc4070 */
[----:B------:R-:W-:-:S04]  /*b100*/  @!P6 IMAD.IADD R7, R7, 0x1, -R2 ;  /* 0x000000010707e824 */ /* 0x000fc800078e0a02 */
[----:B------:R-:W-:-:S04]  /*b110*/  IMAD.MOV.U32 R35, RZ, RZ, R7 ;  /* 0x000000ffff237224 */ /* 0x000fc800078e0007 */
[----:B------:R-:W-:Y:S01]  /*b120*/  @!P0 IMAD.MOV R35, RZ, RZ, -R35 ;  /* 0x000000ffff238224 */ /* 0x000fe200078e0a23 */
[----:B--2---:R0:W-:Y:S02]  /*b130*/  STL [R1+0x130], R15 ;  /* 0x0001300f01007387 */ /* 0x0041e40000100800 */
[----:B0-----:R-:W-:-:S04]  /*b140*/  LEA R15, P4, R11, R5, 0x1 ;  /* 0x000000050b0f7211 */ /* 0x001fc800078808ff */
[----:B------:R-:W-:Y:S02]  /*b150*/  LEA.HI.X.SX32 R11, R11, R4, 0x1, P4 ;  /* 0x000000040b0b7211 */ /* 0x000fe400020f0eff */
[----:B------:R-:W-:Y:S01]  /*b160*/  ISETP.GT.U32.AND P4, PT, R2, R12, PT ;  /* 0x0000000c0200720c */ /* 0x000fe20003f84070 */
[----:B------:R-:W-:Y:S01]  /*b170*/  @P1 IMAD.MOV.U32 R10, RZ, RZ, R15 ;  /* 0x000000ffff0a1224 */ /* 0x000fe200078e000f */
[----:B------:R-:W-:Y:S04]  /*b180*/  STL [R1+0x4a4], R18 ;  /* 0x0004a41201007387 */ /* 0x000fe80000100800 */
[----:B------:R0:W2:Y:S04]  /*b190*/  @P1 LDG.E.U16 R14, desc[UR24][R10.64] ;  /* 0x000000180a0e1981 */ /* 0x0000a8000c1e1500 */
[----:B------:R-:W-:Y:S04]  /*b1a0*/  STL [R1+0xc8], R15 ;  /* 0x0000c80f01007387 */ /* 0x000fe80000100800 */
[----:B------:R1:W-:Y:S01]  /*b1b0*/  STL [R1+0xc4], R11 ;  /* 0x0000c40b01007387 */ /* 0x0003e20000100800 */
[----:B0-----:R-:W-:-:S04]  /*b1c0*/  IMAD.HI.U32 R10, R3, R9, RZ ;  /* 0x00000009030a7227 */ /* 0x001fc800078e00ff */
[----:B------:R-:W-:Y:S02]  /*b1d0*/  IMAD.MOV R10, RZ, RZ, -R10 ;  /* 0x000000ffff0a7224 */ /* 0x000fe400078e0a0a */
[----:B------:R-:W-:Y:S01]  /*b1e0*/  @!P4 IMAD.IADD R12, R12, 0x1, -R2 ;  /* 0x000000010c0cc824 */ /* 0x000fe200078e0a02 */
[----:B-1----:R-:W-:Y:S02]  /*b1f0*/  LOP3.LUT R11, R0, 0x5c, R55, 0xfe, !PT ;  /* 0x0000005c000b7812 */ /* 0x002fe400078efe37 */
[----:B------:R-:W-:Y:S01]  /*b200*/  ISETP.GE.AND P4, PT, R6, RZ, PT ;  /* 0x000000ff0600720c */ /* 0x000fe20003f86270 */
[----:B------:R-:W-:Y:S01]  /*b210*/  IMAD R6, R2, R10, R9 ;  /* 0x0000000a02067224 */ /* 0x000fe200078e0209 */
[----:B------:R-:W-:Y:S01]  /*b220*/  IABS R8, R11 ;  /* 0x0000000b00087213 */ /* 0x000fe20000000000 */
[----:B------:R-:W-:-:S04]  /*b230*/  IMAD.MOV.U32 R36, RZ, RZ, R12 ;  /* 0x000000ffff247224 */ /* 0x000fc800078e000c */
[----:B------:R-:W-:-:S04]  /*b240*/  IMAD.HI.U32 R9, R3, R8, RZ ;  /* 0x0000000803097227 */ /* 0x000fc800078e00ff */
[----:B------:R-:W-:Y:S01]  /*b250*/  @!P5 IMAD.MOV R36, RZ, RZ, -R36 ;  /* 0x000000ffff24d224 */ /* 0x000fe200078e0a24 */
[----:B------:R-:W-:Y:S01]  /*b260*/  ISETP.GT.U32.AND P5, PT, R2, R6, PT ;  /* 0x000000060200720c */ /* 0x000fe20003fa4070 */
[----:B------:R-:W-:Y:S01]  /*b270*/  IMAD.MOV R9, RZ, RZ, -R9 ;  /* 0x000000ffff097224 */ /* 0x000fe200078e0a09 */
[----:B------:R-:W-:-:S03]  /*b280*/  LOP3.LUT R10, R0, 0x5d, R55, 0xfe, !PT ;  /* 0x0000005d000a7812 */ /* 0x000fc600078efe37 */
[----:B------:R-:W-:Y:S01]  /*b290*/  IMAD R8, R2, R9, R8 ;  /* 0x0000000902087224 */ /* 0x000fe200078e0208 */
[----:B------:R-:W-:-:S04]  /*b2a0*/  IABS R9, R10 ;  /* 0x0000000a00097213 */ /* 0x000fc80000000000 */
[----:B------:R-:W-:-:S03]  /*b2b0*/  ISETP.GT.U32.AND P6, PT, R2, R8, PT ;  /* 0x000000080200720c */ /* 0x000fc60003fc4070 */
[----:B------:R-:W-:Y:S02]  /*b2c0*/  @!P5 IMAD.IADD R6, R6, 0x1, -R2 ;  /* 0x000000010606d824 */ /* 0x000fe400078e0a02 */
[----:B------:R-:W-:-:S03]  /*b2d0*/  IMAD.HI.U32 R12, R3, R9, RZ ;  /* 0x00000009030c7227 */ /* 0x000fc600078e00ff */
[----:B------:R-:W-:Y:S01]  /*b2e0*/  ISETP.GT.U32.AND P5, PT, R2, R6, PT ;  /* 0x000000060200720c */ /* 0x000fe20003fa4070 */
[----:B------:R-:W-:-:S04]  /*b2f0*/  IMAD.MOV R7, RZ, RZ, -R12 ;  /* 0x000000ffff077224 */ /* 0x000fc800078e0a0c */
[--C-:B------:R-:W-:Y:S02]  /*b300*/  @!P6 IMAD.IADD R8, R8, 0x1, -R2.reuse ;  /* 0x000000010808e824 */ /* 0x100fe400078e0a02 */
[----:B------:R-:W-:Y:S01]  /*b310*/  IMAD R7, R2, R7, R9 ;  /* 0x0000000702077224 */ /* 0x000fe200078e0209 */
[----:B------:R-:W-:Y:S02]  /*b320*/  LOP3.LUT R9, R0, 0x5e, R55, 0xfe, !PT ;  /* 0x0000005e00097812 */ /* 0x000fe400078efe37 */
[----:B------:R-:W-:Y:S02]  /*b330*/  ISETP.GT.U32.AND P6, PT, R2, R8, PT ;  /* 0x000000080200720c */ /* 0x000fe40003fc4070 */
[----:B------:R-:W-:Y:S01]  /*b340*/  ISETP.GE.AND P0, PT, R11, RZ, PT ;  /* 0x000000ff0b00720c */ /* 0x000fe20003f06270 */
[----:B------:R-:W-:Y:S01]  /*b350*/  @!P5 IMAD.IADD R6, R6, 0x1, -R2 ;  /* 0x000000010606d824 */ /* 0x000fe200078e0a02 */
[----:B------:R-:W-:-:S03]  /*b360*/  IABS R11, R9 ;  /* 0x00000009000b7213 */ /* 0x000fc60000000000 */
[----:B------:R-:W-:Y:S02]  /*b370*/  IMAD.MOV.U32 R34, RZ, RZ, R6 ;  /* 0x000000ffff227224 */ /* 0x000fe400078e0006 */
[----:B------:R-:W-:Y:S01]  /*b380*/  IMAD.MOV.U32 R6, RZ, RZ, R11 ;  /* 0x000000ffff067224 */ /* 0x000fe200078e000b */
[----:B------:R-:W-:Y:S01]  /*b390*/  ISETP.GT.U32.AND P5, PT, R2, R7, PT ;  /* 0x000000070200720c */ /* 0x000fe20003fa4070 */
[----:B------:R-:W-:Y:S01]  /*b3a0*/  @!P4 IMAD.MOV R34, RZ, RZ, -R34 ;  /* 0x000000ffff22c224 */ /* 0x000fe200078e0a22 */
[----:B------:R-:W-:Y:S01]  /*b3b0*/  ISETP.GE.AND P4, PT, R10, RZ, PT ;  /* 0x000000ff0a00720c */ /* 0x000fe20003f86270 */
[----:B------:R-:W-:-:S04]  /*b3c0*/  IMAD.HI.U32 R10, R3, R6, RZ ;  /* 0x00000006030a7227 */ /* 0x000fc800078e00ff */
[----:B------:R-:W-:Y:S01]  /*b3d0*/  @!P6 IMAD.IADD R8, R8, 0x1, -R2 ;  /* 0x000000010808e824 */ /* 0x000fe200078e0a02 */
[----:B------:R-:W-:Y:S01]  /*b3e0*/  ISETP.GE.AND P6, PT, R9, RZ, PT ;  /* 0x000000ff0900720c */ /* 0x000fe20003fc6270 */
[----:B------:R-:W-:Y:S02]  /*b3f0*/  IMAD.MOV R9, RZ, RZ, -R10 ;  /* 0x000000ffff097224 */ /* 0x000fe400078e0a0a */
[----:B------:R-:W-:Y:S02]  /*b400*/  IMAD.MOV.U32 R32, RZ, RZ, R8 ;  /* 0x000000ffff207224 */ /* 0x000fe400078e0008 */
[C---:B------:R-:W-:Y:S02]  /*b410*/  IMAD R6, R2.reuse, R9, R6 ;  /* 0x0000000902067224 */ /* 0x040fe400078e0206 */
[----:B------:R-:W-:Y:S02]  /*b420*/  @!P5 IMAD.IADD R7, R7, 0x1, -R2 ;  /* 0x000000010707d824 */ /* 0x000fe400078e0a02 */
[----:B------:R-:W-:Y:S01]  /*b430*/  @!P0 IMAD.MOV R32, RZ, RZ, -R32 ;  /* 0x000000ffff208224 */ /* 0x000fe200078e0a20 */
[----:B------:R-:W-:-:S02]  /*b440*/  ISETP.GT.U32.AND P0, PT, R2, R6, PT ;  /* 0x000000060200720c */ /* 0x000fc40003f04070 */
[----:B------:R-:W-:Y:S02]  /*b450*/  ISETP.GT.U32.AND P5, PT, R2, R7, PT ;  /* 0x000000070200720c */ /* 0x000fe40003fa4070 */
[----:B------:R-:W-:-:S04]  /*b460*/  LOP3.LUT R10, R0, 0x5f, R55, 0xfe, !PT ;  /* 0x0000005f000a7812 */ /* 0x000fc800078efe37 */
[----:B------:R-:W-:-:S05]  /*b470*/  IABS R9, R10 ;  /* 0x0000000a00097213 */ /* 0x000fca0000000000 */
[----:B------:R-:W-:-:S04]  /*b480*/  IMAD.HI.U32 R8, R3, R9, RZ ;  /* 0x0000000903087227 */ /* 0x000fc800078e00ff */
[--C-:B------:R-:W-:Y:S02]  /*b490*/  @!P0 IMAD.IADD R6, R6, 0x1, -R2.reuse ;  /* 0x0000000106068824 */ /* 0x100fe400078e0a02 */
[----:B------:R-:W-:Y:S01]  /*b4a0*/  @!P5 IMAD.IADD R7, R7, 0x1, -R2 ;  /* 0x000000010707d824 */ /* 0x000fe200078e0a02 */
[----:B------:R-:W-:Y:S01]  /*b4b0*/  ISETP.GE.AND P5, PT, R10, RZ, PT ;  /* 0x000000ff0a00720c */ /* 0x000fe20003fa6270 */
[----:B------:R-:W-:Y:S01]  /*b4c0*/  IMAD.MOV R8, RZ, RZ, -R8 ;  /* 0x000000ffff087224 */ /* 0x000fe200078e0a08 */
[----:B------:R-:W-:Y:S02]  /*b4d0*/  ISETP.GT.U32.AND P0, PT, R2, R6, PT ;  /* 0x000000060200720c */ /* 0x000fe40003f04070 */
[----:B------:R-:W-:Y:S01]  /*b4e0*/  LOP3.LUT R10, R0, 0x62, R55, 0xfe, !PT ;  /* 0x00000062000a7812 */ /* 0x000fe200078efe37 */
[----:B------:R-:W-:Y:S02]  /*b4f0*/  IMAD R9, R2, R8, R9 ;  /* 0x0000000802097224 */ /* 0x000fe400078e0209 */
[----:B------:R-:W-:Y:S01]  /*b500*/  IMAD.MOV.U32 R31, RZ, RZ, R7 ;  /* 0x000000ffff1f7224 */ /* 0x000fe200078e0007 */
[----:B------:R-:W-:-:S03]  /*b510*/  IABS R8, R10 ;  /* 0x0000000a00087213 */ /* 0x000fc60000000000 */
[----:B------:R-:W-:Y:S01]  /*b520*/  @!P4 IMAD.MOV R31, RZ, RZ, -R31 ;  /* 0x000000ffff1fc224 */ /* 0x000fe200078e0a1f */
[----:B------:R-:W-:Y:S01]  /*b530*/  ISETP.GT.U32.AND P4, PT, R2, R9, PT ;  /* 0x000000090200720c */ /* 0x000fe20003f84070 */
[----:B------:R-:W-:-:S04]  /*b540*/  IMAD.HI.U32 R7, R3, R8, RZ ;  /* 0x0000000803077227 */ /* 0x000fc800078e00ff */
[----:B------:R-:W-:Y:S02]  /*b550*/  @!P0 IMAD.IADD R6, R6, 0x1, -R2 ;  /* 0x0000000106068824 */ /* 0x000fe400078e0a02 */
[----:B------:R-:W-:Y:S02]  /*b560*/  IMAD.MOV R7, RZ, RZ, -R7 ;  /* 0x000000ffff077224 */ /* 0x000fe400078e0a07 */
[----:B------:R-:W-:Y:S02]  /*b570*/  IMAD.MOV.U32 R30, RZ, RZ, R6 ;  /* 0x000000ffff1e7224 */ /* 0x000fe400078e0006 */
[C---:B------:R-:W-:Y:S02]  /*b580*/  IMAD R8, R2.reuse, R7, R8 ;  /* 0x0000000702087224 */ /* 0x040fe400078e0208 */
[----:B------:R-:W-:Y:S02]  /*b590*/  @!P4 IMAD.IADD R9, R9, 0x1, -R2 ;  /* 0x000000010909c824 */ /* 0x000fe400078e0a02 */
[----:B------:R-:W-:Y:S01]  /*b5a0*/  @!P6 IMAD.MOV R30, RZ, RZ, -R30 ;  /* 0x000000ffff1ee224 */ /* 0x000fe200078e0a1e */
[----:B------:R-:W-:-:S02]  /*b5b0*/  ISETP.GT.U32.AND P6, PT, R2, R8, PT ;  /* 0x000000080200720c */ /* 0x000fc40003fc4070 */
[----:B------:R-:W-:Y:S02]  /*b5c0*/  ISETP.GE.AND P0, PT, R10, RZ, PT ;  /* 0x000000ff0a00720c */ /* 0x000fe40003f06270 */
[----:B------:R-:W-:Y:S02]  /*b5d0*/  ISETP.GT.U32.AND P4, PT, R2, R9, PT ;  /* 0x000000090200720c */ /* 0x000fe40003f84070 */
[----:B------:R-:W-:-:S04]  /*b5e0*/  LOP3.LUT R10, R0, 0x63, R55, 0xfe, !PT ;  /* 0x00000063000a7812 */ /* 0x000fc800078efe37 */
[----:B------:R-:W-:-:S03]  /*b5f0*/  IABS R7, R10 ;  /* 0x0000000a00077213 */ /* 0x000fc60000000000 */
[----:B------:R-:W-:Y:S02]  /*b600*/  @!P6 IMAD.IADD R8, R8, 0x1, -R2 ;  /* 0x000000010808e824 */ /* 0x000fe400078e0a02 */
[----:B------:R-:W-:-:S04]  /*b610*/  IMAD.HI.U32 R6, R3, R7, RZ ;  /* 0x0000000703067227 */ /* 0x000fc800078e00ff */
        /* <DEDUP_REMOVED lines=21> */
[--C-:B------:R-:W-:Y:S02]  /*b770*/  @!P0 IMAD.IADD R6, R6, 0x1, -R2.reuse ;  /* 0x0000000106068824 */ /* 0x100fe400078e0a02 */
[----:B------:R-:W-:Y:S01]  /*b780*/  @!P5 IMAD.IADD R7, R7, 0x1, -R2 ;  /* 0x000000010707d824 */ /* 0x000fe200078e0a02 */
[----:B------:R-:W-:Y:S01]  /*b790*/  ISETP.GE.AND P5, PT, R8, RZ, PT ;  /* 0x000000ff0800720c */ /* 0x000fe20003fa6270 */
[----:B------:R-:W-:Y:S01]  /*b7a0*/  IMAD.HI.U32 R8, R3, R9, RZ ;  /* 0x0000000903087227 */ /* 0x000fe200078e00ff */
[----:B------:R-:W-:-:S03]  /*b7b0*/  ISETP.GT.U32.AND P0, PT, R2, R6, PT ;  /* 0x000000060200720c */ /* 0x000fc60003f04070 */
[----:B------:R-:W-:-:S04]  /*b7c0*/  IMAD.MOV R8, RZ, RZ, -R8 ;  /* 0x000000ffff087224 */ /* 0x000fc800078e0a08 */
[----:B------:R-:W-:-:S06]  /*b7d0*/  IMAD R8, R2, R8, R9 ;  /* 0x0000000802087224 */ /* 0x000fcc00078e0209 */
[----:B------:R-:W-:Y:S01]  /*b7e0*/  @!P0 IMAD.IADD R6, R6, 0x1, -R2 ;  /* 0x0000000106068824 */ /* 0x000fe200078e0a02 */
[----:B------:R-:W-:Y:S02]  /*b7f0*/  ISETP.GT.U32.AND P0, PT, R2, R8, PT ;  /* 0x000000080200720c */ /* 0x000fe40003f04070 */
[----:B------:R-:W-:Y:S01]  /*b800*/  LOP3.LUT R9, R0, 0x66, R55, 0xfe, !PT ;  /* 0x0000006600097812 */ /* 0x000fe200078efe37 */
[----:B------:R-:W-:-:S03]  /*b810*/  IMAD.MOV.U32 R27, RZ, RZ, R7 ;  /* 0x000000ffff1b7224 */ /* 0x000fc600078e0007 */
[----:B------:R-:W-:Y:S01]  /*b820*/  IABS R7, R9 ;  /* 0x0000000900077213 */ /* 0x000fe20000000000 */
[----:B------:R-:W-:Y:S01]  /*b830*/  @!P4 IMAD.MOV R27, RZ, RZ, -R27 ;  /* 0x000000ffff1bc224 */ /* 0x000fe200078e0a1b */
[----:B------:R-:W-:-:S03]  /*b840*/  ISETP.GE.AND P4, PT, R9, RZ, PT ;  /* 0x000000ff0900720c */ /* 0x000fc60003f86270 */
[----:B------:R-:W-:Y:S02]  /*b850*/  IMAD.MOV.U32 R9, RZ, RZ, R7 ;  /* 0x000000ffff097224 */ /* 0x000fe400078e0007 */
[----:B------:R-:W-:Y:S01]  /*b860*/  @!P0 IMAD.IADD R8, R8, 0x1, -R2 ;  /* 0x0000000108088824 */ /* 0x000fe200078e0a02 */
[----:B------:R-:W-:Y:S01]  /*b870*/  ISETP.GE.AND P6, PT, R10, RZ, PT ;  /* 0x000000ff0a00720c */ /* 0x000fe20003fc6270 */
[----:B------:R-:W-:-:S03]  /*b880*/  IMAD.HI.U32 R10, R3, R9, RZ ;  /* 0x00000009030a7227 */ /* 0x000fc600078e00ff */
[----:B------:R-:W-:Y:S01]  /*b890*/  ISETP.GT.U32.AND P0, PT, R2, R8, PT ;  /* 0x000000080200720c */ /* 0x000fe20003f04070 */
[----:B------:R-:W-:Y:S01]  /*b8a0*/  IMAD.MOV.U32 R26, RZ, RZ, R6 ;  /* 0x000000ffff1a7224 */ /* 0x000fe200078e0006 */
[----:B------:R-:W-:Y:S01]  /*b8b0*/  LOP3.LUT R7, R0, 0x67, R55, 0xfe, !PT ;  /* 0x0000006700077812 */ /* 0x000fe200078efe37 */
[----:B------:R-:W-:-:S03]  /*b8c0*/  IMAD.MOV R6, RZ, RZ, -R10 ;  /* 0x000000ffff067224 */ /* 0x000fc600078e0a0a */
[----:B------:R-:W-:Y:S01]  /*b8d0*/  IABS R11, R7 ;  /* 0x00000007000b7213 */ /* 0x000fe20000000000 */
[----:B------:R-:W-:Y:S02]  /*b8e0*/  IMAD R6, R2, R6, R9 ;  /* 0x0000000602067224 */ /* 0x000fe400078e0209 */
[----:B------:R-:W-:Y:S02]  /*b8f0*/  @!P6 IMAD.MOV R26, RZ, RZ, -R26 ;  /* 0x000000ffff1ae224 */ /* 0x000fe400078e0a1a */
[----:B------:R-:W-:Y:S02]  /*b900*/  IMAD.MOV.U32 R10, RZ, RZ, R11 ;  /* 0x000000ffff0a7224 */ /* 0x000fe400078e000b */
[----:B------:R-:W-:Y:S01]  /*b910*/  @!P0 IMAD.IADD R8, R8, 0x1, -R2 ;  /* 0x0000000108088824 */ /* 0x000fe200078e0a02 */
[----:B------:R-:W-:Y:S02]  /*b920*/  ISETP.GT.U32.AND P0, PT, R2, R6, PT ;  /* 0x000000060200720c */ /* 0x000fe40003f04070 */
[----:B------:R-:W-:Y:S01]  /*b930*/  ISETP.GE.AND P6, PT, R7, RZ, PT ;  /* 0x000000ff0700720c */ /* 0x000fe20003fc6270 */
[----:B------:R-:W-:Y:S01]  /*b940*/  IMAD.HI.U32 R7, R3, R10, RZ ;  /* 0x0000000a03077227 */ /* 0x000fe200078e00ff */
[----:B------:R-:W-:-:S03]  /*b950*/  LOP3.LUT R12, R0, 0x6a, R55, 0xfe, !PT ;  /* 0x0000006a000c7812 */ /* 0x000fc600078efe37 */
[----:B------:R-:W-:Y:S01]  /*b960*/  IMAD.MOV R7, RZ, RZ, -R7 ;  /* 0x000000ffff077224 */ /* 0x000fe200078e0a07 */
[----:B------:R-:W-:Y:S01]  /*b970*/  LOP3.LUT R13, R0, 0x6b, R55, 0xfe, !PT ;  /* 0x0000006b000d7812 */ /* 0x000fe200078efe37 */
[----:B------:R-:W-:Y:S01]  /*b980*/  IMAD.MOV.U32 R25, RZ, RZ, R8 ;  /* 0x000000ffff197224 */ /* 0x000fe200078e0008 */
[----:B------:R-:W-:Y:S01]  /*b990*/  IABS R9, R12 ;  /* 0x0000000c00097213 */ /* 0x000fe20000000000 */
[----:B------:R-:W-:Y:S02]  /*b9a0*/  IMAD R10, R2, R7, R10 ;  /* 0x00000007020a7224 */ /* 0x000fe400078e020a */
[----:B------:R-:W-:Y:S01]  /*b9b0*/  @!P0 IMAD.IADD R6, R6, 0x1, -R2 ;  /* 0x0000000106068824 */ /* 0x000fe200078e0a02 */
[----:B------:R-:W-:Y:S01]  /*b9c0*/  IABS R7, R13 ;  /* 0x0000000d00077213 */ /* 0x000fe20000000000 */
[----:B------:R-:W-:Y:S01]  /*b9d0*/  @!P5 IMAD.MOV R25, RZ, RZ, -R25 ;  /* 0x000000ffff19d224 */ /* 0x000fe200078e0a19 */
[C---:B------:R-:W-:Y:S01]  /*b9e0*/  ISETP.GT.U32.AND P5, PT, R2.reuse, R10, PT ;  /* 0x0000000a0200720c */ /* 0x040fe20003fa4070 */
[----:B------:R-:W-:Y:S01]  /*b9f0*/  IMAD.HI.U32 R11, R3, R9, RZ ;  /* 0x00000009030b7227 */ /* 0x000fe200078e00ff */
[----:B------:R-:W-:-:S03]  /*ba00*/  ISETP.GT.U32.AND P0, PT, R2, R6, PT ;  /* 0x000000060200720c */ /* 0x000fc60003f04070 */
[----:B------:R-:W-:Y:S02]  /*ba10*/  IMAD.MOV.U32 R8, RZ, RZ, R7 ;  /* 0x000000ffff087224 */ /* 0x000fe400078e0007 */
[----:B------:R-:W-:-:S04]  /*ba20*/  IMAD.MOV R7, RZ, RZ, -R11 ;  /* 0x000000ffff077224 */ /* 0x000fc800078e0a0b */
[----:B------:R-:W-:Y:S02]  /*ba30*/  IMAD R9, R2, R7, R9 ;  /* 0x0000000702097224 */ /* 0x000fe400078e0209 */
[--C-:B------:R-:W-:Y:S02]  /*ba40*/  @!P5 IMAD.IADD R10, R10, 0x1, -R2.reuse ;  /* 0x000000010a0ad824 */ /* 0x100fe400078e0a02 */
[----:B------:R-:W-:Y:S01]  /*ba50*/  @!P0 IMAD.IADD R6, R6, 0x1, -R2 ;  /* 0x0000000106068824 */ /* 0x000fe200078e0a02 */
[C---:B------:R-:W-:Y:S01]  /*ba60*/  ISETP.GT.U32.AND P0, PT, R2.reuse, R9, PT ;  /* 0x000000090200720c */ /* 0x040fe20003f04070 */
[----:B------:R-:W-:Y:S01]  /*ba70*/  IMAD.HI.U32 R7, R3, R8, RZ ;  /* 0x0000000803077227 */ /* 0x000fe200078e00ff */
[----:B------:R-:W-:Y:S02]  /*ba80*/  ISETP.GT.U32.AND P5, PT, R2, R10, PT ;  /* 0x0000000a0200720c */ /* 0x000fe40003fa4070 */
[----:B------:R-:W-:Y:S01]  /*ba90*/  LOP3.LUT R11, R0, 0x6c, R55, 0xfe, !PT ;  /* 0x0000006c000b7812 */ /* 0x000fe200078efe37 */
[----:B------:R-:W-:-:S02]  /*baa0*/  IMAD.MOV R7, RZ, RZ, -R7 ;  /* 0x000000ffff077224 */ /* 0x000fc400078e0a07 */
[----:B------:R-:W-:Y:S02]  /*bab0*/  IMAD.MOV.U32 R24, RZ, RZ, R6 ;  /* 0x000000ffff187224 */ /* 0x000fe400078e0006 */
[----:B------:R-:W-:Y:S01]  /*bac0*/  IMAD R8, R2, R7, R8 ;  /* 0x0000000702087224 */ /* 0x000fe200078e0208 */
[----:B------:R-:W-:-:S03]  /*bad0*/  IABS R7, R11 ;  /* 0x0000000b00077213 */ /* 0x000fc60000000000 */
[--C-:B------:R-:W-:Y:S02]  /*bae0*/  @!P0 IMAD.IADD R9, R9, 0x1, -R2.reuse ;  /* 0x0000000109098824 */ /* 0x100fe400078e0a02 */
[----:B------:R-:W-:Y:S01]  /*baf0*/  @!P5 IMAD.IADD R10, R10, 0x1, -R2 ;  /* 0x000000010a0ad824 */ /* 0x000fe200078e0a02 */
[C---:B------:R-:W-:Y:S01]  /*bb00*/  ISETP.GT.U32.AND P5, PT, R2.reuse, R8, PT ;  /* 0x000000080200720c */ /* 0x040fe20003fa4070 */
[----:B------:R-:W-:Y:S01]  /*bb10*/  @!P4 IMAD.MOV R24, RZ, RZ, -R24 ;  /* 0x000000ffff18c224 */ /* 0x000fe200078e0a18 */
[----:B------:R-:W-:Y:S01]  /*bb20*/  ISETP.GT.U32.AND P4, PT, R2, R9, PT ;  /* 0x000000090200720c */ /* 0x000fe20003f84070 */
[----:B------:R-:W-:-:S04]  /*bb30*/  IMAD.HI.U32 R6, R3, R7, RZ ;  /* 0x0000000703067227 */ /* 0x000fc800078e00ff */
[----:B------:R-:W-:-:S04]  /*bb40*/  IMAD.MOV R6, RZ, RZ, -R6 ;  /* 0x000000ffff067224 */ /* 0x000fc800078e0a06 */
[----:B------:R-:W-:Y:S02]  /*bb50*/  IMAD R7, R2, R6, R7 ;  /* 0x0000000602077224 */ /* 0x000fe400078e0207 */
[--C-:B------:R-:W-:Y:S02]  /*bb60*/  @!P5 IMAD.IADD R8, R8, 0x1, -R2.reuse ;  /* 0x000000010808d824 */ /* 0x100fe400078e0a02 */
[----:B------:R-:W-:Y:S01]  /*bb70*/  @!P4 IMAD.IADD R9, R9, 0x1, -R2 ;  /* 0x000000010909c824 */ /* 0x000fe200078e0a02 */
[C---:B------:R-:W-:Y:S02]  /*bb80*/  ISETP.GT.U32.AND P4, PT, R2.reuse, R7, PT ;  /* 0x000000070200720c */ /* 0x040fe40003f84070 */
[----:B------:R-:W-:Y:S01]  /*bb90*/  ISETP.GT.U32.AND P5, PT, R2, R8, PT ;  /* 0x000000080200720c */ /* 0x000fe20003fa4070 */
[----:B------:R-:W-:Y:S01]  /*bba0*/  IMAD.MOV.U32 R23, RZ, RZ, R10 ;  /* 0x000000ffff177224 */ /* 0x000fe200078e000a */
[----:B------:R-:W-:Y:S02]  /*bbb0*/  LOP3.LUT R6, R0, 0x6d, R55, 0xfe, !PT ;  /* 0x0000006d00067812 */ /* 0x000fe400078efe37 */
[----:B------:R-:W-:Y:S01]  /*bbc0*/  ISETP.GE.AND P0, PT, R12, RZ, PT ;  /* 0x000000ff0c00720c */ /* 0x000fe20003f06270 */
[----:B------:R-:W-:Y:S01]  /*bbd0*/  @!P6 IMAD.MOV R23, RZ, RZ, -R23 ;  /* 0x000000ffff17e224 */ /* 0x000fe200078e0a17 */
[----:B------:R-:W-:Y:S01]  /*bbe0*/  ISETP.GE.AND P6, PT, R13, RZ, PT ;  /* 0x000000ff0d00720c */ /* 0x000fe20003fc6270 */
[----:B------:R-:W-:Y:S01]  /*bbf0*/  IMAD.MOV.U32 R22, RZ, RZ, R9 ;  /* 0x000000ffff167224 */ /* 0x000fe200078e0009 */
[----:B------:R-:W-:-:S03]  /*bc00*/  IABS R9, R6 ;  /* 0x0000000600097213 */ /* 0x000fc60000000000 */
[--C-:B------:R-:W-:Y:S02]  /*bc10*/  @!P4 IMAD.IADD R7, R7, 0x1, -R2.reuse ;  /* 0x000000010707c824 */ /* 0x100fe400078e0a02 */
[----:B------:R-:W-:Y:S02]  /*bc20*/  @!P5 IMAD.IADD R8, R8, 0x1, -R2 ;  /* 0x000000010808d824 */ /* 0x000fe400078e0a02 */
[----:B------:R-:W-:Y:S01]  /*bc30*/  IMAD.HI.U32 R10, R3, R9, RZ ;  /* 0x00000009030a7227 */ /* 0x000fe200078e00ff */
[----:B------:R-:W-:Y:S02]  /*bc40*/  ISETP.GT.U32.AND P4, PT, R2, R7, PT ;  /* 0x000000070200720c */ /* 0x000fe40003f84070 */
[----:B------:R-:W-:Y:S01]  /*bc50*/  ISETP.GE.AND P5, PT, R6, RZ, PT ;  /* 0x000000ff0600720c */ /* 0x000fe20003fa6270 */
[----:B------:R-:W-:Y:S01]  /*bc60*/  IMAD.MOV.U32 R21, RZ, RZ, R8 ;  /* 0x000000ffff157224 */ /* 0x000fe200078e0008 */
[----:B------:R-:W-:Y:S01]  /*bc70*/  LOP3.LUT R6, R0, 0x6e, R55, 0xfe, !PT ;  /* 0x0000006e00067812 */ /* 0x000fe200078efe37 */
[----:B------:R-:W-:-:S02]  /*bc80*/  IMAD.MOV R8, RZ, RZ, -R10 ;  /* 0x000000ffff087224 */ /* 0x000fc400078e0a0a */
[----:B------:R-:W-:Y:S01]  /*bc90*/  @!P0 IMAD.MOV R22, RZ, RZ, -R22 ;  /* 0x000000ffff168224 */ /* 0x000fe200078e0a16 */
[----:B------:R-:W-:Y:S01]  /*bca0*/  ISETP.GE.AND P0, PT, R11, RZ, PT ;  /* 0x000000ff0b00720c */ /* 0x000fe20003f06270 */
[----:B------:R-:W-:Y:S01]  /*bcb0*/  @!P6 IMAD.MOV R21, RZ, RZ, -R21 ;  /* 0x000000ffff15e224 */ /* 0x000fe200078e0a15 */
[----:B------:R-:W-:Y:S02]  /*bcc0*/  IABS R11, R6 ;  /* 0x00000006000b7213 */ /* 0x000fe40000000000 */
[----:B------:R-:W-:Y:S01]  /*bcd0*/  ISETP.GE.AND P6, PT, R6, RZ, PT ;  /* 0x000000ff0600720c */ /* 0x000fe20003fc6270 */
[----:B------:R-:W-:Y:S02]  /*bce0*/  IMAD R6, R2, R8, R9 ;  /* 0x0000000802067224 */ /* 0x000fe400078e0209 */
[----:B------:R-:W-:-:S03]  /*bcf0*/  @!P4 IMAD.IADD R7, R7, 0x1, -R2 ;  /* 0x000000010707c824 */ /* 0x000fc600078e0a02 */
[----:B------:R-:W-:Y:S01]  /*bd00*/  ISETP.GT.U32.AND P4, PT, R2, R6, PT ;  /* 0x000000060200720c */ /* 0x000fe20003f84070 */
[----:B------:R-:W-:-:S04]  /*bd10*/  IMAD.MOV.U32 R10, RZ, RZ, R11 ;  /* 0x000000ffff0a7224 */ /* 0x000fc800078e000b */
[----:B------:R-:W-:-:S04]  /*bd20*/  IMAD.HI.U32 R8, R3, R10, RZ ;  /* 0x0000000a03087227 */ /* 0x000fc800078e00ff */
[----:B------:R-:W-:-:S04]  /*bd30*/  IMAD.MOV R8, RZ, RZ, -R8 ;  /* 0x000000ffff087224 */ /* 0x000fc800078e0a08 */
[----:B------:R-:W-:Y:S01]  /*bd40*/  @!P4 IMAD.IADD R6, R6, 0x1, -R2 ;  /* 0x000000010606c824 */ /* 0x000fe200078e0a02 */
[--C-:B------:R-:W-:Y:S01]  /*bd50*/  LOP3.LUT R13, R0, 0x72, R55.reuse, 0xfe, !PT ;  /* 0x00000072000d7812 */ /* 0x100fe200078efe37 */
[----:B------:R-:W-:Y:S01]  /*bd60*/  IMAD R10, R2, R8, R10 ;  /* 0x00000008020a7224 */ /* 0x000fe200078e020a */
[----:B------:R-:W-:Y:S02]  /*bd70*/  LOP3.LUT R8, R0, 0x6f, R55, 0xfe, !PT ;  /* 0x0000006f00087812 */ /* 0x000fe400078efe37 */
[C---:B------:R-:W-:Y:S01]  /*bd80*/  ISETP.GT.U32.AND P4, PT, R2.reuse, R6, PT ;  /* 0x000000060200720c */ /* 0x040fe20003f84070 */
[----:B------:R-:W-:Y:S01]  /*bd90*/  IMAD.MOV.U32 R19, RZ, RZ, R7 ;  /* 0x000000ffff137224 */ /* 0x000fe200078e0007 */
[----:B------:R-:W-:Y:S02]  /*bda0*/  IABS R11, R13 ;  /* 0x0000000d000b7213 */ /* 0x000fe40000000000 */
[----:B------:R-:W-:Y:S01]  /*bdb0*/  IABS R9, R8 ;  /* 0x0000000800097213 */ /* 0x000fe20000000000 */
[----:B------:R-:W-:Y:S01]  /*bdc0*/  @!P0 IMAD.MOV R19, RZ, RZ, -R19 ;  /* 0x000000ffff138224 */ /* 0x000fe200078e0a13 */
[----:B------:R-:W-:Y:S01]  /*bdd0*/  ISETP.GT.U32.AND P0, PT, R2, R10, PT ;  /* 0x0000000a0200720c */ /* 0x000fe20003f04070 */
[----:B------:R-:W-:-:S02]  /*bde0*/  IMAD.MOV.U32 R7, RZ, RZ, R11 ;  /* 0x000000ffff077224 */ /* 0x000fc400078e000b */
[----:B------:R-:W-:-:S04]  /*bdf0*/  IMAD.HI.U32 R11, R3, R9, RZ ;  /* 0x00000009030b7227 */ /* 0x000fc800078e00ff */
[----:B------:R-:W-:Y:S02]  /*be00*/  IMAD.MOV R11, RZ, RZ, -R11 ;  /* 0x000000ffff0b7224 */ /* 0x000fe400078e0a0b */
[----:B------:R-:W-:Y:S02]  /*be10*/  @!P4 IMAD.IADD R6, R6, 0x1, -R2 ;  /* 0x000000010606c824 */ /* 0x000fe400078e0a02 */
[----:B------:R-:W-:Y:S02]  /*be20*/  IMAD R9, R2, R11, R9 ;  /* 0x0000000b02097224 */ /* 0x000fe400078e0209 */
[----:B------:R-:W-:Y:S02]  /*be30*/  IMAD.MOV.U32 R18, RZ, RZ, R6 ;  /* 0x000000ffff127224 */ /* 0x000fe400078e0006 */
[----:B------:R-:W-:Y:S02]  /*be40*/  @!P0 IMAD.IADD R10, R10, 0x1, -R2 ;  /* 0x000000010a0a8824 */ /* 0x000fe400078e0a02 */
[----:B------:R-:W-:Y:S01]  /*be50*/  @!P5 IMAD.MOV R18, RZ, RZ, -R18 ;  /* 0x000000ffff12d224 */ /* 0x000fe200078e0a12 */
[C---:B------:R-:W-:Y:S01]  /*be60*/  ISETP.GT.U32.AND P5, PT, R2.reuse, R9, PT ;  /* 0x000000090200720c */ /* 0x040fe20003fa4070 */
[----:B------:R-:W-:Y:S01]  /*be70*/  IMAD.HI.U32 R12, R3, R7, RZ ;  /* 0x00000007030c7227 */ /* 0x000fe200078e00ff */
[----:B------:R-:W-:-:S02]  /*be80*/  ISETP.GT.U32.AND P0, PT, R2, R10, PT ;  /* 0x0000000a0200720c */ /* 0x000fc40003f04070 */
[----:B------:R-:W-:Y:S01]  /*be90*/  LOP3.LUT R11, R0, 0x73, R55, 0xfe, !PT ;  /* 0x00000073000b7812 */ /* 0x000fe200078efe37 */
[----:B------:R-:W-:Y:S01]  /*bea0*/  IMAD.MOV R12, RZ, RZ, -R12 ;  /* 0x000000ffff0c7224 */ /* 0x000fe200078e0a0c */
[----:B------:R-:W-:-:S03]  /*beb0*/  ISETP.GE.AND P4, PT, R8, RZ, PT ;  /* 0x000000ff0800720c */ /* 0x000fc60003f86270 */
[----:B------:R-:W-:Y:S01]  /*bec0*/  IMAD R8, R2, R12, R7 ;  /* 0x0000000c02087224 */ /* 0x000fe200078e0207 */
[----:B------:R-:W-:-:S03]  /*bed0*/  IABS R7, R11 ;  /* 0x0000000b00077213 */ /* 0x000fc60000000000 */
[--C-:B------:R-:W-:Y:S01]  /*bee0*/  @!P5 IMAD.IADD R9, R9, 0x1, -R2.reuse ;  /* 0x000000010909d824 */ /* 0x100fe200078e0a02 */
[----:B---3--:R-:W-:Y:S01]  /*bef0*/  STL [R1+0x12c], R16 ;  /* 0x00012c1001007387 */ /* 0x008fe20000100800 */
[----:B------:R-:W-:Y:S01]  /*bf00*/  @!P0 IMAD.IADD R10, R10, 0x1, -R2 ;  /* 0x000000010a0a8824 */ /* 0x000fe200078e0a02 */
[C---:B------:R-:W-:Y:S02]  /*bf10*/  ISETP.GT.U32.AND P0, PT, R2.reuse, R8, PT ;  /* 0x000000080200720c */ /* 0x040fe40003f04070 */
[----:B--2---:R0:W-:Y:S01]  /*bf20*/  STL [R1+0xec], R14 ;  /* 0x0000ec0e01007387 */ /* 0x0041e20000100800 */
[----:B------:R-:W-:Y:S01]  /*bf30*/  ISETP.GT.U32.AND P5, PT, R2, R9, PT ;  /* 0x000000090200720c */ /* 0x000fe20003fa4070 */
[----:B0-----:R-:W-:-:S04]  /*bf40*/  IMAD.HI.U32 R14, R3, R7, RZ ;  /* 0x00000007030e7227 */ /* 0x001fc800078e00ff */
[----:B------:R-:W-:-:S04]  /*bf50*/  IMAD.MOV R14, RZ, RZ, -R14 ;  /* 0x000000ffff0e7224 */ /* 0x000fc800078e0a0e */
[----:B------:R-:W-:-:S04]  /*bf60*/  IMAD R7, R2, R14, R7 ;  /* 0x0000000e02077224 */ /* 0x000fc800078e0207 */
[--C-:B------:R-:W-:Y:S02]  /*bf70*/  @!P5 IMAD.IADD R9, R9, 0x1, -R2.reuse ;  /* 0x000000010909d824 */ /* 0x100fe400078e0a02 */
[----:B------:R-:W-:Y:S01]  /*bf80*/  @!P0 IMAD.IADD R8, R8, 0x1, -R2 ;  /* 0x0000000108088824 */ /* 0x000fe200078e0a02 */
[----:B------:R-:W-:Y:S02]  /*bf90*/  ISETP.GT.U32.AND P5, PT, R2, R7, PT ;  /* 0x000000070200720c */ /* 0x000fe40003fa4070 */
[----:B------:R-:W-:Y:S02]  /*bfa0*/  LOP3.LUT R12, R0, 0x74, R55, 0xfe, !PT ;  /* 0x00000074000c7812 */ /* 0x000fe400078efe37 */
[----:B------:R-:W-:Y:S02]  /*bfb0*/  ISETP.GT.U32.AND P0, PT, R2, R8, PT ;  /* 0x000000080200720c */ /* 0x000fe40003f04070 */
[----:B------:R-:W-:Y:S01]  /*bfc0*/  IABS R6, R12 ;  /* 0x0000000c00067213 */ /* 0x000fe20000000000 */
[----:B------:R-:W-:Y:S01]  /*bfd0*/  IMAD.MOV.U32 R16, RZ, RZ, R9 ;  /* 0x000000ffff107224 */ /* 0x000fe200078e0009 */
[----:B------:R-:W-:-:S03]  /*bfe0*/  LOP3.LUT R9, R0, 0x75, R55, 0xfe, !PT ;  /* 0x0000007500097812 */ /* 0x000fc600078efe37 */
[----:B------:R-:W-:-:S04]  /*bff0*/  IMAD.HI.U32 R14, R3, R6, RZ ;  /* 0x00000006030e7227 */ /* 0x000fc800078e00ff */
[----:B------:R-:W-:Y:S02]  /*c000*/  @!P5 IMAD.IADD R7, R7, 0x1, -R2 ;  /* 0x000000010707d824 */ /* 0x000fe400078e0a02 */
[----:B------:R-:W-:Y:S02]  /*c010*/  IMAD.MOV R14, RZ, RZ, -R14 ;  /* 0x000000ffff0e7224 */ /* 0x000fe400078e0a0e */
[----:B------:R-:W-:Y:S01]  /*c020*/  IMAD.MOV.U32 R17, RZ, RZ, R10 ;  /* 0x000000ffff117224 */ /* 0x000fe200078e000a */
[----:B------:R-:W-:Y:S01]  /*c030*/  IABS R10, R9 ;  /* 0x00000009000a7213 */ /* 0x000fe20000000000 */
[----:B------:R-:W-:Y:S01]  /*c040*/  @!P0 IMAD.IADD R8, R8, 0x1, -R2 ;  /* 0x0000000108088824 */ /* 0x000fe200078e0a02 */
[C---:B------:R-:W-:Y:S01]  /*c050*/  ISETP.GT.U32.AND P5, PT, R2.reuse, R7, PT ;  /* 0x000000070200720c */ /* 0x040fe20003fa4070 */
[----:B------:R-:W-:Y:S02]  /*c060*/  IMAD R6, R2, R14, R6 ;  /* 0x0000000e02067224 */ /* 0x000fe400078e0206 */
[----:B------:R-:W-:-:S02]  /*c070*/  IMAD.MOV.U32 R15, RZ, RZ, R8 ;  /* 0x000000ffff0f7224 */ /* 0x000fc400078e0008 */
[----:B------:R-:W-:Y:S01]  /*c080*/  IMAD.MOV.U32 R8, RZ, RZ, R10 ;  /* 0x000000ffff087224 */ /* 0x000fe200078e000a */
[----:B------:R-:W-:Y:S01]  /*c090*/  ISETP.GT.U32.AND P0, PT, R2, R6, PT ;  /* 0x000000060200720c */ /* 0x000fe20003f04070 */
[----:B------:R-:W-:Y:S01]  /*c0a0*/  @!P4 IMAD.MOV R16, RZ, RZ, -R16 ;  /* 0x000000ffff10c224 */ /* 0x000fe200078e0a10 */
[----:B------:R-:W-:Y:S01]  /*c0b0*/  ISETP.GE.AND P4, PT, R11, RZ, PT ;  /* 0x000000ff0b00720c */ /* 0x000fe20003f86270 */
[----:B------:R-:W-:-:S04]  /*c0c0*/  IMAD.HI.U32 R10, R3, R8, RZ ;  /* 0x00000008030a7227 */ /* 0x000fc800078e00ff */
[----:B------:R-:W-:Y:S02]  /*c0d0*/  IMAD.MOV R10, RZ, RZ, -R10 ;  /* 0x000000ffff0a7224 */ /* 0x000fe400078e0a0a */
[----:B------:R-:W-:Y:S02]  /*c0e0*/  @!P5 IMAD.IADD R7, R7, 0x1, -R2 ;  /* 0x000000010707d824 */ /* 0x000fe400078e0a02 */
[----:B------:R-:W-:Y:S02]  /*c0f0*/  IMAD R8, R2, R10, R8 ;  /* 0x0000000a02087224 */ /* 0x000fe400078e0208 */
[----:B------:R-:W-:Y:S02]  /*c100*/  IMAD.MOV.U32 R14, RZ, RZ, R7 ;  /* 0x000000ffff0e7224 */ /* 0x000fe400078e0007 */
[----:B------:R-:W-:Y:S01]  /*c110*/  @!P6 IMAD.MOV R17, RZ, RZ, -R17 ;  /* 0x000000ffff11e224 */ /* 0x000fe200078e0a11 */
[----:B------:R-:W-:Y:S01]  /*c120*/  ISETP.GE.AND P6, PT, R13, RZ, PT ;  /* 0x000000ff0d00720c */ /* 0x000fe20003fc6270 */
[----:B------:R-:W-:-:S02]  /*c130*/  @!P0 IMAD.IADD R6, R6, 0x1, -R2 ;  /* 0x0000000106068824 */ /* 0x000fc400078e0a02 */
[----:B------:R-:W-:Y:S01]  /*c140*/  @!P4 IMAD.MOV R14, RZ, RZ, -R14 ;  /* 0x000000ffff0ec224 */ /* 0x000fe200078e0a0e */
[C---:B------:R-:W-:Y:S02]  /*c150*/  ISETP.GT.U32.AND P4, PT, R2.reuse, R8, PT ;  /* 0x000000080200720c */ /* 0x040fe40003f84070 */
[----:B------:R-:W-:Y:S02]  /*c160*/  ISETP.GT.U32.AND P0, PT, R2, R6, PT ;  /* 0x000000060200720c */ /* 0x000fe40003f04070 */
[----:B------:R-:W-:Y:S02]  /*c170*/  LOP3.LUT R7, R0, 0x76, R55, 0xfe, !PT ;  /* 0x0000007600077812 */ /* 0x000fe400078efe37 */
[----:B------:R-:W-:-:S03]  /*c180*/  ISETP.GE.AND P5, PT, R9, RZ, PT ;  /* 0x000000ff0900720c */ /* 0x000fc60003fa6270 */
[----:B------:R-:W-:Y:S01]  /*c190*/  @!P6 IMAD.MOV R15, RZ, RZ, -R15 ;  /* 0x000000ffff0fe224 */ /* 0x000fe200078e0a0f */
[----:B------:R-:W-:Y:S02]  /*c1a0*/  ISETP.GE.AND P6, PT, R12, RZ, PT ;  /* 0x000000ff0c00720c */ /* 0x000fe40003fc6270 */
[----:B------:R-:W-:Y:S01]  /*c1b0*/  IABS R9, R7 ;  /* 0x0000000700097213 */ /* 0x000fe20000000000 */
        /* <DEDUP_REMOVED lines=9> */
[----:B------:R-:W-:Y:S02]  /*c250*/  IABS R10, R7 ;  /* 0x00000007000a7213 */ /* 0x000fe40000000000 */
[----:B------:R-:W-:Y:S01]  /*c260*/  ISETP.GE.AND P6, PT, R7, RZ, PT ;  /* 0x000000ff0700720c */ /* 0x000fe20003fc6270 */
[----:B------:R-:W-:Y:S02]  /*c270*/  IMAD R7, R2, R6, R9 ;  /* 0x0000000602077224 */ /* 0x000fe400078e0209 */
[----:B------:R-:W-:-:S03]  /*c280*/  @!P4 IMAD.IADD R8, R8, 0x1, -R2 ;  /* 0x000000010808c824 */ /* 0x000fc600078e0a02 */
[----:B------:R-:W-:Y:S02]  /*c290*/  ISETP.GT.U32.AND P4, PT, R2, R7, PT ;  /* 0x000000070200720c */ /* 0x000fe40003f84070 */
[----:B------:R-:W-:-:S04]  /*c2a0*/  LOP3.LUT R33, R0, 0x7a, R55, 0xfe, !PT ;  /* 0x0000007a00217812 */ /* 0x000fc800078efe37 */
[----:B------:R-:W-:Y:S01]  /*c2b0*/  IABS R9, R33 ;  /* 0x0000002100097213 */ /* 0x000fe20000000000 */
[----:B------:R-:W-:-:S06]  /*c2c0*/  IMAD.MOV.U32 R12, RZ, RZ, R8 ;  /* 0x000000ffff0c7224 */ /* 0x000fcc00078e0008 */
[----:B------:R-:W-:Y:S02]  /*c2d0*/  @!P4 IMAD.IADD R7, R7, 0x1, -R2 ;  /* 0x000000010707c824 */ /* 0x000fe400078e0a02 */
[----:B------:R-:W-:-:S03]  /*c2e0*/  IMAD.HI.U32 R8, R3, R9, RZ ;  /* 0x0000000903087227 */ /* 0x000fc600078e00ff */
[----:B------:R-:W-:Y:S01]  /*c2f0*/  ISETP.GT.U32.AND P4, PT, R2, R7, PT ;  /* 0x000000070200720c */ /* 0x000fe20003f84070 */
[----:B------:R-:W-:Y:S02]  /*c300*/  IMAD.MOV R8, RZ, RZ, -R8 ;  /* 0x000000ffff087224 */ /* 0x000fe400078e0a08 */
[----:B------:R-:W-:-:S04]  /*c310*/  IMAD.HI.U32 R6, R3, R10, RZ ;  /* 0x0000000a03067227 */ /* 0x000fc800078e00ff */
[----:B------:R-:W-:Y:S02]  /*c320*/  IMAD R8, R2, R8, R9 ;  /* 0x0000000802087224 */ /* 0x000fe400078e0209 */
[----:B------:R-:W-:-:S04]  /*c330*/  IMAD.MOV R6, RZ, RZ, -R6 ;  /* 0x000000ffff067224 */ /* 0x000fc800078e0a06 */
[----:B------:R-:W-:Y:S01]  /*c340*/  @!P4 IMAD.IADD R7, R7, 0x1, -R2 ;  /* 0x000000010707c824 */ /* 0x000fe200078e0a02 */
[C---:B------:R-:W-:Y:S01]  /*c350*/  ISETP.GT.U32.AND P4, PT, R2.reuse, R8, PT ;  /* 0x000000080200720c */ /* 0x040fe20003f84070 */
[----:B------:R-:W-:Y:S02]  /*c360*/  IMAD R6, R2, R6, R10 ;  /* 0x0000000602067224 */ /* 0x000fe400078e020a */
[----:B------:R-:W-:-:S03]  /*c370*/  @!P5 IMAD.MOV R12, RZ, RZ, -R12 ;  /* 0x000000ffff0cd224 */ /* 0x000fc600078e0a0c */
[----:B------:R-:W-:Y:S02]  /*c380*/  ISETP.GT.U32.AND P5, PT, R2, R6, PT ;  /* 0x000000060200720c */ /* 0x000fe40003fa4070 */
[----:B------:R-:W-:-:S04]  /*c390*/  LOP3.LUT R40, R0, 0x7b, R55, 0xfe, !PT ;  /* 0x0000007b00287812 */ /* 0x000fc800078efe37 */
[----:B------:R-:W-:Y:S01]  /*c3a0*/  IABS R11, R40 ;  /* 0x00000028000b7213 */ /* 0x000fe20000000000 */
[----:B------:R-:W-:Y:S01]  /*c3b0*/  @!P4 IMAD.IADD R8, R8, 0x1, -R2 ;  /* 0x000000010808c824 */ /* 0x000fe200078e0a02 */
[----:B------:R-:W-:-:S03]  /*c3c0*/  LOP3.LUT R39, R0, 0x7c, R55, 0xfe, !PT ;  /* 0x0000007c00277812 */ /* 0x000fc600078efe37 */
[----:B------:R-:W-:Y:S01]  /*c3d0*/  IMAD.HI.U32 R9, R3, R11, RZ ;  /* 0x0000000b03097227 */ /* 0x000fe200078e00ff */
[----:B------:R-:W-:-:S03]  /*c3e0*/  ISETP.GT.U32.AND P4, PT, R2, R8, PT ;  /* 0x000000080200720c */ /* 0x000fc60003f84070 */
[----:B------:R-:W-:Y:S01]  /*c3f0*/  @!P5 IMAD.IADD R6, R6, 0x1, -R2 ;  /* 0x000000010606d824 */ /* 0x000fe200078e0a02 */
[----:B------:R-:W-:Y:S01]  /*c400*/  IABS R10, R39 ;  /* 0x00000027000a7213 */ /* 0x000fe20000000000 */
[----:B------:R-:W-:-:S03]  /*c410*/  IMAD.MOV R9, RZ, RZ, -R9 ;  /* 0x000000ffff097224 */ /* 0x000fc600078e0a09 */
[C---:B------:R-:W-:Y:S01]  /*c420*/  ISETP.GT.U32.AND P5, PT, R2.reuse, R6, PT ;  /* 0x000000060200720c */ /* 0x040fe20003fa4070 */
[----:B------:R-:W-:Y:S02]  /*c430*/  IMAD R11, R2, R9, R11 ;  /* 0x00000009020b7224 */ /* 0x000fe400078e020b */
[----:B------:R-:W-:-:S04]  /*c440*/  IMAD.HI.U32 R9, R3, R10, RZ ;  /* 0x0000000a03097227 */ /* 0x000fc800078e00ff */
[----:B------:R-:W-:Y:S01]  /*c450*/  @!P4 IMAD.IADD R8, R8, 0x1, -R2 ;  /* 0x000000010808c824 */ /* 0x000fe200078e0a02 */
[----:B------:R-:W-:Y:S01]  /*c460*/  ISETP.GT.U32.AND P4, PT, R2, R11, PT ;  /* 0x0000000b0200720c */ /* 0x000fe20003f84070 */
[----:B------:R-:W-:Y:S01]  /*c470*/  IMAD.MOV.U32 R43, RZ, RZ, R38 ;  /* 0x000000ffff2b7224 */ /* 0x000fe200078e0026 */
[C---:B------:R-:W-:Y:S01]  /*c480*/  LOP3.LUT R38, R0.reuse, 0x7d, R55, 0xfe, !PT ;  /* 0x0000007d00267812 */ /* 0x040fe200078efe37 */
[----:B------:R-:W-:Y:S02]  /*c490*/  IMAD.MOV R9, RZ, RZ, -R9 ;  /* 0x000000ffff097224 */ /* 0x000fe400078e0a09 */
[----:B------:R-:W-:Y:S01]  /*c4a0*/  IMAD.MOV.U32 R44, RZ, RZ, R41 ;  /* 0x000000ffff2c7224 */ /* 0x000fe200078e0029 */
[----:B------:R-:W-:Y:S01]  /*c4b0*/  LOP3.LUT R41, R0, 0x7e, R55, 0xfe, !PT ;  /* 0x0000007e00297812 */ /* 0x000fe200078efe37 */
[----:B------:R-:W-:Y:S01]  /*c4c0*/  @!P5 IMAD.IADD R6, R6, 0x1, -R2 ;  /* 0x000000010606d824 */ /* 0x000fe200078e0a02 */
[----:B------:R-:W-:Y:S01]  /*c4d0*/  ISETP.GE.AND P5, PT, R33, RZ, PT ;  /* 0x000000ff2100720c */ /* 0x000fe20003fa6270 */
[----:B------:R-:W-:Y:S01]  /*c4e0*/  IMAD R10, R2, R9, R10 ;  /* 0x00000009020a7224 */ /* 0x000fe200078e020a */
[----:B------:R-:W-:-:S02]  /*c4f0*/  IABS R9, R38 ;  /* 0x0000002600097213 */ /* 0x000fc40000000000 */
[----:B------:R-:W-:Y:S01]  /*c500*/  IABS R33, R41 ;  /* 0x0000002900217213 */ /* 0x000fe20000000000 */
[----:B------:R-:W-:Y:S02]  /*c510*/  @!P4 IMAD.IADD R11, R11, 0x1, -R2 ;  /* 0x000000010b0bc824 */ /* 0x000fe400078e0a02 */
[----:B------:R-:W-:-:S04]  /*c520*/  IMAD.HI.U32 R42, R3, R9, RZ ;  /* 0x00000009032a7227 */ /* 0x000fc800078e00ff */
[----:B------:R-:W-:Y:S01]  /*c530*/  IMAD.HI.U32 R3, R3, R33, RZ ;  /* 0x0000002103037227 */ /* 0x000fe200078e00ff */
[----:B------:R-:W-:-:S03]  /*c540*/  ISETP.GT.U32.AND P4, PT, R2, R10, PT ;  /* 0x0000000a0200720c */ /* 0x000fc60003f84070 */
[----:B------:R-:W-:Y:S02]  /*c550*/  IMAD.MOV R3, RZ, RZ, -R3 ;  /* 0x000000ffff037224 */ /* 0x000fe400078e0a03 */
[----:B------:R-:W-:Y:S01]  /*c560*/  @!P0 IMAD.MOV R7, RZ, RZ, -R7 ;  /* 0x000000ffff078224 */ /* 0x000fe200078e0a07 */
[C---:B------:R-:W-:Y:S01]  /*c570*/  ISETP.GT.U32.AND P0, PT, R2.reuse, R11, PT ;  /* 0x0000000b0200720c */ /* 0x040fe20003f04070 */
[----:B------:R-:W-:Y:S01]  /*c580*/  IMAD R3, R2, R3, R33 ;  /* 0x0000000302037224 */ /* 0x000fe200078e0221 */
[----:B------:R-:W-:Y:S01]  /*c590*/  SEL R33, R20, R43, !P3 ;  /* 0x0000002b14217207 */ /* 0x000fe20005800000 */
[----:B------:R0:W-:Y:S04]  /*c5a0*/  STL [R1+0x720], R0 ;  /* 0x0007200001007387 */ /* 0x0001e80000100800 */
[----:B------:R-:W-:-:S02]  /*c5b0*/  IMAD R33, R33, UR6, RZ ;  /* 0x0000000621217c24 */ /* 0x000fc4000f8e02ff */
[----:B------:R-:W-:Y:S02]  /*c5c0*/  IMAD.MOV R42, RZ, RZ, -R42 ;  /* 0x000000ffff2a7224 */ /* 0x000fe400078e0a2a */
[--C-:B------:R-:W-:Y:S01]  /*c5d0*/  @!P4 IMAD.IADD R10, R10, 0x1, -R2.reuse ;  /* 0x000000010a0ac824 */ /* 0x100fe200078e0a02 */
[----:B0-----:R-:W-:Y:S01]  /*c5e0*/  LEA R0, P4, R33, R5, 0x1 ;  /* 0x0000000521007211 */ /* 0x001fe200078808ff */
[----:B------:R-:W-:Y:S01]  /*c5f0*/  @!P0 IMAD.IADD R11, R11, 0x1, -R2 ;  /* 0x000000010b0b8824 */ /* 0x000fe200078e0a02 */
[C---:B------:R-:W-:Y:S01]  /*c600*/  ISETP.GT.U32.AND P0, PT, R2.reuse, R3, PT ;  /* 0x000000030200720c */ /* 0x040fe20003f04070 */
[C---:B------:R-:W-:Y:S01]  /*c610*/  IMAD R9, R2.reuse, R42, R9 ;  /* 0x0000002a02097224 */ /* 0x040fe200078e0209 */
[----:B------:R-:W-:Y:S01]  /*c620*/  LEA.HI.X.SX32 R42, R33, R4, 0x1, P4 ;  /* 0x00000004212a7211 */ /* 0x000fe200020f0eff */
[----:B------:R-:W-:Y:S01]  /*c630*/  @!P6 IMAD.MOV R6, RZ, RZ, -R6 ;  /* 0x000000ffff06e224 */ /* 0x000fe200078e0a06 */
[----:B------:R-:W-:Y:S02]  /*c640*/  ISETP.GT.U32.AND P6, PT, R2, R10, PT ;  /* 0x0000000a0200720c */ /* 0x000fe40003fc4070 */
[----:B------:R-:W-:Y:S01]  /*c650*/  SEL R33, R20, R44, !P3 ;  /* 0x0000002c14217207 */ /* 0x000fe20005800000 */
[----:B------:R-:W-:Y:S01]  /*c660*/  STL [R1+0x108], R0 ;  /* 0x0001080001007387 */ /* 0x000fe20000100800 */
[----:B------:R-:W-:-:S03]  /*c670*/  @P1 IMAD.MOV.U32 R43, RZ, RZ, R42 ;  /* 0x000000ffff2b1224 */ /* 0x000fc600078e002a */
[----:B------:R-:W-:Y:S01]  /*c680*/  IMAD R33, R33, UR6, RZ ;  /* 0x0000000621217c24 */ /* 0x000fe2000f8e02ff */
[----:B------:R0:W-:Y:S01]  /*c690*/  STL [R1+0x104], R42 ;  /* 0x0001042a01007387 */ /* 0x0001e20000100800 */
[----:B------:R-:W-:Y:S01]  /*c6a0*/  @!P0 IMAD.IADD R3, R3, 0x1, -R2 ;  /* 0x0000000103038824 */ /* 0x000fe200078e0a02 */
[----:B------:R-:W-:-:S03]  /*c6b0*/  PRMT R62, RZ, 0x7610, R62 ;  /* 0x00007610ff3e7816 */ /* 0x000fc6000000003e */
[----:B------:R-:W-:Y:S01]  /*c6c0*/  @!P6 IMAD.IADD R10, R10, 0x1, -R2 ;  /* 0x000000010a0ae824 */ /* 0x000fe200078e0a02 */
[----:B------:R-:W-:Y:S01]  /*c6d0*/  ISETP.GE.AND P6, PT, R40, RZ, PT ;  /* 0x000000ff2800720c */ /* 0x000fe20003fc6270 */
[----:B0-----:R-:W-:Y:S01]  /*c6e0*/  @P1 IMAD.MOV.U32 R42, RZ, RZ, R0 ;  /* 0x000000ffff2a1224 */ /* 0x001fe200078e0000 */
[----:B------:R-:W-:-:S04]  /*c6f0*/  LEA R0, P0, R33, R5, 0x1 ;  /* 0x0000000521007211 */ /* 0x000fc800078008ff */
[----:B------:R-:W-:Y:S01]  /*c700*/  LEA.HI.X.SX32 R40, R33, R4, 0x1, P0 ;  /* 0x0000000421287211 */ /* 0x000fe200000f0eff */
[----:B------:R0:W2:Y:S01]  /*c710*/  @P1 LDG.E.U16 R62, desc[UR24][R42.64] ;  /* 0x000000182a3e1981 */ /* 0x0000a2000c1e1500 */
[----:B------:R-:W-:Y:S01]  /*c720*/  PRMT R60, RZ, 0x7610, R60 ;  /* 0x00007610ff3c7816 */ /* 0x000fe2000000003c */
[----:B0-----:R-:W-:Y:S02]  /*c730*/  @P1 IMAD.MOV.U32 R42, RZ, RZ, R0 ;  /* 0x000000ffff2a1224 */ /* 0x001fe400078e0000 */
[----:B------:R-:W-:-:S05]  /*c740*/  @P1 IMAD.MOV.U32 R43, RZ, RZ, R40 ;  /* 0x000000ffff2b1224 */ /* 0x000fca00078e0028 */
[----:B------:R-:W3:Y:S01]  /*c750*/  @P1 LDG.E.U16 R60, desc[UR24][R42.64] ;  /* 0x000000182a3c1981 */ /* 0x000ee2000c1e1500 */
[C---:B------:R-:W-:Y:S02]  /*c760*/  ISETP.GT.U32.AND P4, PT, R2.reuse, R9, PT ;  /* 0x000000090200720c */ /* 0x040fe40003f84070 */
[----:B------:R-:W-:Y:S01]  /*c770*/  ISETP.GT.U32.AND P0, PT, R2, R3, PT ;  /* 0x000000030200720c */ /* 0x000fe20003f04070 */
[----:B------:R-:W-:Y:S01]  /*c780*/  @!P5 IMAD.MOV R8, RZ, RZ, -R8 ;  /* 0x000000ffff08d224 */ /* 0x000fe200078e0a08 */
[----:B------:R-:W-:-:S09]  /*c790*/  SEL R33, R20, R63, !P3 ;  /* 0x0000003f14217207 */ /* 0x000fd20005800000 */
[----:B------:R-:W-:-:S05]  /*c7a0*/  @!P4 IMAD.IADD R9, R9, 0x1, -R2 ;  /* 0x000000010909c824 */ /* 0x000fca00078e0a02 */
[----:B------:R-:W-:Y:S01]  /*c7b0*/  ISETP.GT.U32.AND P5, PT, R2, R9, PT ;  /* 0x000000090200720c */ /* 0x000fe20003fa4070 */
[----:B------:R-:W-:Y:S02]  /*c7c0*/  IMAD R33, R33, UR6, RZ ;  /* 0x0000000621217c24 */ /* 0x000fe4000f8e02ff */
[----:B------:R-:W-:Y:S01]  /*c7d0*/  @!P0 IMAD.IADD R3, R3, 0x1, -R2 ;  /* 0x0000000103038824 */ /* 0x000fe200078e0a02 */
[----:B------:R-:W-:Y:S02]  /*c7e0*/  ISETP.GE.AND P4, PT, R39, RZ, PT ;  /* 0x000000ff2700720c */ /* 0x000fe40003f86270 */
[----:B------:R-:W-:-:S07]  /*c7f0*/  PRMT R55, RZ, 0x7610, R55 ;  /* 0x00007610ff377816 */ /* 0x000fce0000000037 */
[----:B------:R-:W-:Y:S01]  /*c800*/  @!P5 IMAD.IADD R9, R9, 0x1, -R2 ;  /* 0x000000010909d824 */ /* 0x000fe200078e0a02 */
[----:B------:R-:W-:Y:S01]  /*c810*/  ISETP.GE.AND P5, PT, R38, RZ, PT ;  /* 0x000000ff2600720c */ /* 0x000fe20003fa6270 */
[----:B--2---:R-:W-:Y:S04]  /*c820*/  STL [R1+0x728], R62 ;  /* 0x0007283e01007387 */ /* 0x004fe80000100800 */
[----:B------:R0:W-:Y:S04]  /*c830*/  STL [R1+0x148], R0 ;  /* 0x0001480001007387 */ /* 0x0001e80000100800 */
[----:B------:R-:W-:Y:S04]  /*c840*/  STL [R1+0x144], R40 ;  /* 0x0001442801007387 */ /* 0x000fe80000100800 */
[----:B------:R-:W2:Y:S01]  /*c850*/  LDL.LU R44, [R1+0x1a0] ;  /* 0x0001a000012c7983 */ /* 0x000ea20000300800 */
[----:B0-----:R-:W-:-:S03]  /*c860*/  LEA R0, P0, R33, R5, 0x1 ;  /* 0x0000000521007211 */ /* 0x001fc600078008ff */
[----:B------:R-:W2:Y:S01]  /*c870*/  LDL.LU R87, [R1+0x19c] ;  /* 0x00019c0001577983 */ /* 0x000ea20000300800 */
[----:B------:R-:W-:Y:S01]  /*c880*/  LEA.HI.X.SX32 R39, R33, R4, 0x1, P0 ;  /* 0x0000000421277211 */ /* 0x000fe200000f0eff */
[----:B------:R-:W-:Y:S02]  /*c890*/  @P1 IMAD.MOV.U32 R38, RZ, RZ, R0 ;  /* 0x000000ffff261224 */ /* 0x000fe400078e0000 */
[----:B---3--:R0:W-:Y:S04]  /*c8a0*/  STL [R1+0x72c], R60 ;  /* 0x00072c3c01007387 */ /* 0x0081e80000100800 */
[----:B------:R-:W3:Y:S04]  /*c8b0*/  @P1 LDG.E.U16 R55, desc[UR24][R38.64] ;  /* 0x0000001826371981 */ /* 0x000ee8000c1e1500 */
[----:B0-----:R-:W2:Y:S01]  /*c8c0*/  LDL.LU R60, [R1+0x198] ;  /* 0x00019800013c7983 */ /* 0x001ea20000300800 */
[----:B------:R-:W-:-:S03]  /*c8d0*/  ISETP.GE.AND P0, PT, R41, RZ, PT ;  /* 0x000000ff2900720c */ /* 0x000fc60003f06270 */
[----:B------:R0:W-:Y:S04]  /*c8e0*/  STL [R1+0x190], R0 ;  /* 0x0001900001007387 */ /* 0x0001e80000100800 */
[----:B------:R1:W-:Y:S04]  /*c8f0*/  STL [R1+0x18c], R39 ;  /* 0x00018c2701007387 */ /* 0x0003e80000100800 */
[----:B------:R-:W4:Y:S04]  /*c900*/  LDL.LU R45, [R1+0x154] ;  /* 0x00015400012d7983 */ /* 0x000f280000300800 */
        /* <DEDUP_REMOVED lines=9> */
[----:B0-----:R-:W4:Y:S04]  /*c9a0*/  LDL.LU R0, [R1+0xc] ;  /* 0x00000c0001007983 */ /* 0x001f280000300800 */
[----:B------:R-:W4:Y:S04]  /*c9b0*/  LDL.LU R48, [R1+0x8] ;  /* 0x0000080001307983 */ /* 0x000f280000300800 */
[----:B------:R-:W4:Y:S04]  /*c9c0*/  LDL.LU R63, [R1] ;  /* 0x00000000013f7983 */ /* 0x000f280000300800 */
[----:B------:R-:W4:Y:S04]  /*c9d0*/  LDL.LU R38, [R1+0x150] ;  /* 0x0001500001267983 */ /* 0x000f280000300800 */
[----:B-1----:R-:W4:Y:S04]  /*c9e0*/  LDL.LU R39, [R1+0x118] ;  /* 0x0001180001277983 */ /* 0x002f280000300800 */
[----:B---3--:R0:W-:Y:S01]  /*c9f0*/  STL [R1+0x724], R55 ;  /* 0x0007243701007387 */ /* 0x0081e20000100800 */
[----:B--2---:R-:W-:-:S03]  /*ca00*/  SEL R60, R20, R60, !P3 ;  /* 0x0000003c143c7207 */ /* 0x004fc60005800000 */
[----:B0-----:R-:W2:Y:S04]  /*ca10*/  LDL.LU R55, [R1+0x158] ;  /* 0x0001580001377983 */ /* 0x001ea80000300800 */
[----:B------:R0:W-:Y:S04]  /*ca20*/  STL [R1+0x730], R60 ;  /* 0x0007303c01007387 */ /* 0x0001e80000100800 */
[----:B0-----:R-:W3:Y:S01]  /*ca30*/  LDL.LU R60, [R1+0x194] ;  /* 0x00019400013c7983 */ /* 0x001ee20000300800 */
[C---:B----4-:R-:W-:Y:S02]  /*ca40*/  SEL R62, R20.reuse, R62, !P3 ;  /* 0x0000003e143e7207 */ /* 0x050fe40005800000 */
[----:B------:R-:W-:-:S02]  /*ca50*/  SEL R38, R20, R38, !P3 ;  /* 0x0000002614267207 */ /* 0x000fc40005800000 */
[C---:B------:R-:W-:Y:S01]  /*ca60*/  SEL R39, R20.reuse, R39, !P3 ;  /* 0x0000002714277207 */ /* 0x040fe20005800000 */
[----:B------:R-:W-:Y:S01]  /*ca70*/  @!P0 IMAD.MOV R3, RZ, RZ, -R3 ;  /* 0x000000ffff038224 */ /* 0x000fe200078e0a03 */
[C---:B--2---:R-:W-:Y:S02]  /*ca80*/  SEL R55, R20.reuse, R55, !P3 ;  /* 0x0000003714377207 */ /* 0x044fe40005800000 */
[----:B---3--:R-:W-:-:S05]  /*ca90*/  SEL R60, R20, R60, !P3 ;  /* 0x0000003c143c7207 */ /* 0x008fca0005800000 */
[----:B------:R-:W-:Y:S04]  /*caa0*/  STL [R1+0x238], R60 ;  /* 0x0002383c01007387 */ /* 0x000fe80000100800 */
[----:B------:R0:W-:Y:S04]  /*cab0*/  STL [R1+0x278], R55 ;  /* 0x0002783701007387 */ /* 0x0001e80000100800 */
[----:B------:R1:W-:Y:S04]  /*cac0*/  STL [R1+0x734], R62 ;  /* 0x0007343e01007387 */ /* 0x0003e80000100800 */
[----:B------:R2:W-:Y:S01]  /*cad0*/  STL [R1+0x4], R38 ;  /* 0x0000042601007387 */ /* 0x0005e20000100800 */
[----:B0-----:R-:W-:-:S02]  /*cae0*/  SEL R55, R20, R2, !P3 ;  /* 0x0000000214377207 */ /* 0x001fc40005800000 */
[C---:B------:R-:W-:Y:S02]  /*caf0*/  SEL R2, R20.reuse, R43, !P3 ;  /* 0x0000002b14027207 */ /* 0x040fe40005800000 */
[C---:B-1----:R-:W-:Y:S02]  /*cb00*/  SEL R62, R20.reuse, R33, !P3 ;  /* 0x00000021143e7207 */ /* 0x042fe40005800000 */
[C---:B------:R-:W-:Y:S02]  /*cb10*/  SEL R33, R20.reuse, R42, !P3 ;  /* 0x0000002a14217207 */ /* 0x040fe40005800000 */
[C---:B--2---:R-:W-:Y:S01]  /*cb20*/  SEL R38, R20.reuse, R41, !P3 ;  /* 0x0000002914267207 */ /* 0x044fe20005800000 */
[----:B------:R-:W-:Y:S04]  /*cb30*/  STL [R1+0x26c], R39 ;  /* 0x00026c2701007387 */ /* 0x000fe80000100800 */
[----:B------:R-:W-:Y:S04]  /*cb40*/  STL [R1+0x2b8], R38 ;  /* 0x0002b82601007387 */ /* 0x000fe80000100800 */
[----:B------:R0:W-:Y:S04]  /*cb50*/  STL [R1+0x270], R33 ;  /* 0x0002702101007387 */ /* 0x0001e80000100800 */
[----:B------:R1:W-:Y:S01]  /*cb60*/  STL [R1+0x2f4], R2 ;  /* 0x0002f40201007387 */ /* 0x0003e20000100800 */
[----:B0-----:R-:W-:-:S02]  /*cb70*/  SEL R33, R20, R0, !P3 ;  /* 0x0000000014217207 */ /* 0x001fc40005800000 */
[C---:B------:R-:W-:Y:S02]  /*cb80*/  SEL R0, R20.reuse, R63, !P3 ;  /* 0x0000003f14007207 */ /* 0x040fe40005800000 */
[C---:B-1----:R-:W-:Y:S01]  /*cb90*/  SEL R2, R20.reuse, R48, !P3 ;  /* 0x0000003014027207 */ /* 0x042fe20005800000 */
[----:B------:R-:W-:Y:S04]  /*cba0*/  STL [R1+0xc], R33 ;  /* 0x00000c2101007387 */ /* 0x000fe80000100800 */
[----:B------:R-:W-:Y:S04]  /*cbb0*/  STL [R1+0x8], R2 ;  /* 0x0000080201007387 */ /* 0x000fe80000100800 */
[----:B------:R0:W-:Y:S02]  /*cbc0*/  STL [R1+0x370], R0 ;  /* 0x0003700001007387 */ /* 0x0001e40000100800 */
[----:B0-----:R-:W-:-:S05]  /*cbd0*/  SEL R0, R20, R88, !P3 ;  /* 0x0000005814007207 */ /* 0x001fca0005800000 */
[----:B------:R0:W-:Y:S02]  /*cbe0*/  STL [R1+0x338], R0 ;  /* 0x0003380001007387 */ /* 0x0001e40000100800 */
[----:B0-----:R-:W-:-:S05]  /*cbf0*/  SEL R0, R20, R81, !P3 ;  /* 0x0000005114007207 */ /* 0x001fca0005800000 */
[----:B------:R0:W-:Y:S02]  /*cc00*/  STL [R1+0x334], R0 ;  /* 0x0003340001007387 */ /* 0x0001e40000100800 */
[----:B0-----:R-:W-:-:S05]  /*cc10*/  SEL R0, R20, R76, !P3 ;  /* 0x0000004c14007207 */ /* 0x001fca0005800000 */
[----:B------:R0:W-:Y:S01]  /*cc20*/  STL [R1+0x2f8], R0 ;  /* 0x0002f80001007387 */ /* 0x0001e20000100800 */
[C---:B------:R-:W-:Y:S02]  /*cc30*/  SEL R2, R20.reuse, R64, !P3 ;  /* 0x0000004014027207 */ /* 0x040fe40005800000 */
[----:B0-----:R-:W-:-:S05]  /*cc40*/  SEL R0, R20, R69, !P3 ;  /* 0x0000004514007207 */ /* 0x001fca0005800000 */
[----:B------:R0:W-:Y:S04]  /*cc50*/  STL [R1+0x718], R0 ;  /* 0x0007180001007387 */ /* 0x0001e80000100800 */
[----:B------:R1:W-:Y:S01]  /*cc60*/  STL [R1+0x274], R2 ;  /* 0x0002740201007387 */ /* 0x0003e20000100800 */
[C---:B0-----:R-:W-:Y:S02]  /*cc70*/  SEL R0, R20.reuse, R61, !P3 ;  /* 0x0000003d14007207 */ /* 0x041fe40005800000 */
[----:B-1----:R-:W-:-:S03]  /*cc80*/  SEL R2, R20, R54, !P3 ;  /* 0x0000003614027207 */ /* 0x002fc60005800000 */
[----:B------:R0:W-:Y:S04]  /*cc90*/  STL [R1+0x3d4], R0 ;  /* 0x0003d40001007387 */ /* 0x0001e80000100800 */
[----:B------:R-:W-:Y:S01]  /*cca0*/  STL [R1], R2 ;  /* 0x0000000201007387 */ /* 0x000fe20000100800 */
[----:B0-----:R-:W-:-:S05]  /*ccb0*/  SEL R0, R20, R53, !P3 ;  /* 0x0000003514007207 */ /* 0x001fca0005800000 */
[----:B------:R0:W-:Y:S01]  /*ccc0*/  STL [R1+0x3a4], R0 ;  /* 0x0003a40001007387 */ /* 0x0001e20000100800 */
[C---:B------:R-:W-:Y:S02]  /*ccd0*/  SEL R39, R20.reuse, R80, !P3 ;  /* 0x0000005014277207 */ /* 0x040fe40005800000 */
[C---:B------:R-:W-:Y:S02]  /*cce0*/  SEL R80, R20.reuse, R70, !P3 ;  /* 0x0000004614507207 */ /* 0x040fe40005800000 */
[C---:B0-----:R-:W-:Y:S02]  /*ccf0*/  SEL R0, R20.reuse, R36, !P3 ;  /* 0x0000002414007207 */ /* 0x041fe40005800000 */
[----:B------:R-:W-:-:S03]  /*cd00*/  SEL R70, R20, R31, !P3 ;  /* 0x0000001f14467207 */ /* 0x000fc60005800000 */
[----:B------:R0:W-:Y:S01]  /*cd10*/  STL [R1+0x374], R0 ;  /* 0x0003740001007387 */ /* 0x0001e20000100800 */
[----:B------:R-:W1:Y:S01]  /*cd20*/  S2R R31, SR_TID.X ;  /* 0x00000000001f7919 */ /* 0x000e620000002100 */
[----:B0-----:R-:W-:-:S05]  /*cd30*/  SEL R0, R20, R29, !P3 ;  /* 0x0000001d14007207 */ /* 0x001fca0005800000 */
[----:B------:R0:W-:Y:S01]  /*cd40*/  STL [R1+0x3a0], R0 ;  /* 0x0003a00001007387 */ /* 0x0001e20000100800 */
[C---:B------:R-:W-:Y:S02]  /*cd50*/  SEL R42, R20.reuse, R59, !P3 ;  /* 0x0000003b142a7207 */ /* 0x040fe40005800000 */
[C---:B------:R-:W-:Y:S02]  /*cd60*/  SEL R69, R20.reuse, R25, !P3 ;  /* 0x0000001914457207 */ /* 0x040fe40005800000 */
[C---:B------:R-:W-:Y:S01]  /*cd70*/  SEL R59, R20.reuse, R50, !P3 ;  /* 0x00000032143b7207 */ /* 0x040fe20005800000 */
[----:B------:R-:W2:Y:S01]  /*cd80*/  LDL.LU R25, [R1+0x1cc] ;  /* 0x0001cc0001197983 */ /* 0x000ea20000300800 */
[C---:B0-----:R-:W-:Y:S02]  /*cd90*/  SEL R0, R20.reuse, R23, !P3 ;  /* 0x0000001714007207 */ /* 0x041fe40005800000 */
[C---:B------:R-:W-:Y:S02]  /*cda0*/  SEL R50, R20.reuse, R19, !P3 ;  /* 0x0000001314327207 */ /* 0x040fe40005800000 */
[C---:B------:R-:W-:Y:S01]  /*cdb0*/  SEL R54, R20.reuse, R26, !P3 ;  /* 0x0000001a14367207 */ /* 0x040fe20005800000 */
[----:B------:R0:W-:Y:S04]  /*cdc0*/  STL [R1+0x3d0], R0 ;  /* 0x0003d00001007387 */ /* 0x0001e80000100800 */
[----:B------:R-:W3:Y:S04]  /*cdd0*/  LDL.LU R19, [R1+0x1d0] ;  /* 0x0001d00001137983 */ /* 0x000ee80000300800 */
[----:B------:R-:W4:Y:S01]  /*cde0*/  LDL.LU R26, [R1+0x20c] ;  /* 0x00020c00011a7983 */ /* 0x000f220000300800 */
[----:B------:R-:W-:-:S02]  /*cdf0*/  SEL R76, R20, R56, !P3 ;  /* 0x00000038144c7207 */ /* 0x000fc40005800000 */
[C---:B0-----:R-:W-:Y:S02]  /*ce00*/  SEL R0, R20.reuse, R16, !P3 ;  /* 0x0000001014007207 */ /* 0x041fe40005800000 */
[C---:B------:R-:W-:Y:S02]  /*ce10*/  SEL R56, R20.reuse, R32, !P3 ;  /* 0x0000002014387207 */ /* 0x040fe40005800000 */
[C---:B------:R-:W-:Y:S02]  /*ce20*/  SEL R32, R20.reuse, R27, !P3 ;  /* 0x0000001b14207207 */ /* 0x040fe40005800000 */
[----:B------:R-:W3:Y:S04]  /*ce30*/  LDL.LU R27, [R1+0x1d4] ;  /* 0x0001d400011b7983 */ /* 0x000ee80000300800 */
[----:B------:R0:W-:Y:S04]  /*ce40*/  STL [R1+0x404], R0 ;  /* 0x0004040001007387 */ /* 0x0001e80000100800 */
[----:B------:R-:W3:Y:S01]  /*ce50*/  LDL.LU R29, [R1+0x250] ;  /* 0x00025000011d7983 */ /* 0x000ee20000300800 */
[----:B------:R-:W-:-:S02]  /*ce60*/  SEL R48, R20, R92, !P3 ;  /* 0x0000005c14307207 */ /* 0x000fc40005800000 */
[C---:B------:R-:W-:Y:S02]  /*ce70*/  SEL R92, R20.reuse, R30, !P3 ;  /* 0x0000001e145c7207 */ /* 0x040fe40005800000 */
[----:B------:R-:W3:Y:S01]  /*ce80*/  LDL.LU R30, [R1+0x24c] ;  /* 0x00024c00011e7983 */ /* 0x000ee20000300800 */
[C---:B------:R-:W-:Y:S01]  /*ce90*/  SEL R81, R20.reuse, R77, !P3 ;  /* 0x0000004d14517207 */ /* 0x040fe20005800000 */
[----:B-1----:R-:W-:Y:S01]  /*cea0*/  IMAD.SHL.U32 R2, R31, 0x2, RZ ;  /* 0x000000021f027824 */ /* 0x002fe200078e00ff */
[C---:B------:R-:W-:Y:S02]  /*ceb0*/  SEL R88, R20.reuse, R24, !P3 ;  /* 0x0000001814587207 */ /* 0x040fe40005800000 */
[----:B------:R-:W-:Y:S01]  /*cec0*/  SEL R77, R20, R3, !P3 ;  /* 0x00000003144d7207 */ /* 0x000fe20005800000 */
[----:B------:R-:W3:Y:S01]  /*ced0*/  LDL.LU R24, [R1+0x290] ;  /* 0x0002900001187983 */ /* 0x000ee20000300800 */
[----:B------:R-:W-:-:S03]  /*cee0*/  SHF.R.S32.HI R3, RZ, 0x6, R31 ;  /* 0x00000006ff037819 */ /* 0x000fc6000001141f */
[----:B------:R-:W3:Y:S01]  /*cef0*/  LDL.LU R31, [R1+0x28c] ;  /* 0x00028c00011f7983 */ /* 0x000ee20000300800 */
[C---:B------:R-:W-:Y:S02]  /*cf00*/  SEL R33, R20.reuse, R93, !P3 ;  /* 0x0000005d14217207 */ /* 0x040fe40005800000 */
[C---:B------:R-:W-:Y:S02]  /*cf10*/  SEL R93, R20.reuse, R37, !P3 ;  /* 0x00000025145d7207 */ /* 0x040fe40005800000 */
[C---:B------:R-:W-:Y:S02]  /*cf20*/  SEL R37, R20.reuse, R21, !P3 ;  /* 0x0000001514257207 */ /* 0x040fe40005800000 */
[----:B------:R-:W-:Y:S02]  /*cf30*/  SEL R21, R20, R8, !P3 ;  /* 0x0000000814157207 */ /* 0x000fe40005800000 */
[----:B------:R-:W-:Y:S02]  /*cf40*/  LOP3.LUT R8, R2, 0x7e, RZ, 0xc0, !PT ;  /* 0x0000007e02087812 */ /* 0x000fe400078ec0ff */
[----:B------:R-:W-:Y:S01]  /*cf50*/  SGXT R2, R3, 0x1 ;  /* 0x000000010302781a */ /* 0x000fe20000000200 */
[----:B------:R-:W-:Y:S01]  /*cf60*/  IMAD R3, R33, UR6, RZ ;  /* 0x0000000621037c24 */ /* 0x000fe2000f8e02ff */
[----:B------:R-:W-:-:S04]  /*cf70*/  @!UP2 UIADD3 UR4, UPT, UPT, -UR5, 0x100000, URZ ;  /* 0x001000000504a890 */ /* 0x000fc8000fffe1ff */
[----:B------:R-:W-:Y:S02]  /*cf80*/  @!UP2 USHF.L.U32 UR5, UR4, 0xb, URZ ;  /* 0x0000000b0405a899 */ /* 0x000fe400080006ff */
[----:B------:R-:W-:Y:S01]  /*cf90*/  @!UP2 USHF.L.U32 UR4, UR4, 0x1, URZ ;  /* 0x000000010404a899 */ /* 0x000fe200080006ff */
[----:B------:R-:W-:Y:S01]  /*cfa0*/  @!P5 IMAD.MOV R9, RZ, RZ, -R9 ;  /* 0x000000ffff09d224 */ /* 0x000fe200078e0a09 */
[----:B------:R-:W-:Y:S02]  /*cfb0*/  LOP3.LUT R2, R8, 0x90, R2, 0x78, !PT ;  /* 0x0000009008027812 */ /* 0x000fe400078e7802 */
[C---:B------:R-:W-:Y:S02]  /*cfc0*/  SEL R38, R20.reuse, R86, !P3 ;  /* 0x0000005614267207 */ /* 0x040fe40005800000 */
[C---:B------:R-:W-:Y:S01]  /*cfd0*/  LEA R8, P0, R3.reuse, R5, 0x1 ;  /* 0x0000000503087211 */ /* 0x040fe200078008ff */
[----:B------:R-:W-:Y:S01]  /*cfe0*/  VOTEU.ALL UP1, P2 ;  /* 0x0000000000ff7886 */ /* 0x000fe20001020000 */
[----:B------:R-:W-:Y:S01]  /*cff0*/  SEL R61, R20, R9, !P3 ;  /* 0x00000009143d7207 */ /* 0x000fe20005800000 */
[----:B------:R-:W-:Y:S01]  /*d000*/  @!P4 IMAD.MOV R10, RZ, RZ, -R10 ;  /* 0x000000ffff0ac224 */ /* 0x000fe200078e0a0a */
[----:B------:R-:W-:Y:S01]  /*d010*/  LEA.HI.X.SX32 R9, R3, R4, 0x1, P0 ;  /* 0x0000000403097211 */ /* 0x000fe200000f0eff */
[----:B------:R-:W-:Y:S01]  /*d020*/  IMAD R3, R38, UR6, RZ ;  /* 0x0000000626037c24 */ /* 0x000fe2000f8e02ff */
[C---:B0-----:R-:W-:Y:S01]  /*d030*/  SEL R0, R20.reuse, R6, !P3 ;  /* 0x0000000614007207 */ /* 0x041fe20005800000 */
[----:B------:R-:W-:Y:S01]  /*d040*/  @!P6 IMAD.MOV R11, RZ, RZ, -R11 ;  /* 0x000000ffff0be224 */ /* 0x000fe200078e0a0b */
[----:B------:R-:W-:Y:S01]  /*d050*/  PRMT R6, RZ, 0x7610, R6 ;  /* 0x00007610ff067816 */ /* 0x000fe20000000006 */
[----:B------:R0:W1:Y:S01]  /*d060*/  @!UP1 SYNCS.EXCH.64 URZ, [UR8+0x18008], UR4 ;  /* 0x0180080408ff95b2 */ /* 0x0000620008000100 */
[C---:B------:R-:W-:Y:S01]  /*d070*/  SEL R43, R20.reuse, R52, !P3 ;  /* 0x00000034142b7207 */ /* 0x040fe20005800000 */
[----:B------:R0:W-:Y:S01]  /*d080*/  STL [R1+0x1d0], R8 ;  /* 0x0001d00801007387 */ /* 0x0001e20000100800 */
[----:B------:R-:W-:-:S02]  /*d090*/  SEL R52, R20, R10, !P3 ;  /* 0x0000000a14347207 */ /* 0x000fc40005800000 */
[----:B------:R-:W-:Y:S01]  /*d0a0*/  LEA R10, P0, R3, R5, 0x1 ;  /* 0x00000005030a7211 */ /* 0x000fe200078008ff */
[----:B------:R-:W-:Y:S01]  /*d0b0*/  STL [R1+0x1cc], R9 ;  /* 0x0001cc0901007387 */ /* 0x000fe20000100800 */
[----:B------:R-:W-:-:S03]  /*d0c0*/  SEL R36, R20, R11, !P3 ;  /* 0x0000000b14247207 */ /* 0x000fc60005800000 */
[----:B------:R1:W3:Y:S01]  /*d0d0*/  @P1 LDG.E.U16 R6, desc[UR24][R8.64] ;  /* 0x0000001808061981 */ /* 0x0002e2000c1e1500 */
[----:B------:R-:W-:Y:S01]  /*d0e0*/  LEA.HI.X.SX32 R11, R3, R4, 0x1, P0 ;  /* 0x00000004030b7211 */ /* 0x000fe200000f0eff */
[----:B------:R-:W-:Y:S01]  /*d0f0*/  IMAD R3, R39, UR6, RZ ;  /* 0x0000000627037c24 */ /* 0x000fe2000f8e02ff */
[C---:B------:R-:W-:Y:S01]  /*d100*/  SEL R60, R20.reuse, R40, !P3 ;  /* 0x00000028143c7207 */ /* 0x040fe20005800000 */
[----:B0-----:R-:W0:Y:S01]  /*d110*/  LDCU UR4, c[0x0][0x3b0] ;  /* 0x00007600ff0477ac */ /* 0x001e220008000800 */
[C---:B------:R-:W-:Y:S02]  /*d120*/  SEL R63, R20.reuse, R85, !P3 ;  /* 0x00000055143f7207 */ /* 0x040fe40005800000 */
[----:B------:R-:W-:Y:S01]  /*d130*/  SEL R64, R20, R12, !P3 ;  /* 0x0000000c14407207 */ /* 0x000fe20005800000 */
[----:B------:R-:W0:Y:S01]  /*d140*/  LDCU UR5, c[0x0][0x3b0] ;  /* 0x00007600ff0577ac */ /* 0x000e220008000800 */
[----:B-1----:R-:W-:-:S06]  /*d150*/  PRMT R8, RZ, 0x7610, R8 ;  /* 0x00007610ff087816 */ /* 0x002fcc0000000008 */
[----:B------:R1:W3:Y:S04]  /*d160*/  @P1 LDG.E.U16 R8, desc[UR24][R10.64] ;  /* 0x000000180a081981 */ /* 0x0002e8000c1e1500 */
[----:B--2---:R2:W-:Y:S04]  /*d170*/  STS.U16 [R2+UR8+0x10400], R25 ;  /* 0x0104001902007988 */ /* 0x0045e80008000408 */
[----:B--2---:R-:W2:Y:S04]  /*d180*/  LDL.LU R25, [R1+0x2d0] ;  /* 0x0002d00001197983 */ /* 0x004ea80000300800 */
[----:B----4-:R4:W-:Y:S04]  /*d190*/  STS.U16 [R2+UR8+0x10800], R26 ;  /* 0x0108001a02007988 */ /* 0x0109e80008000408 */
[----:B----4-:R-:W4:Y:S04]  /*d1a0*/  LDL.LU R26, [R1+0x2cc] ;  /* 0x0002cc00011a7983 */ /* 0x010f280000300800 */
[----:B------:R1:W-:Y:S04]  /*d1b0*/  STL [R1+0x210], R10 ;  /* 0x0002100a01007387 */ /* 0x0003e80000100800 */
[----:B---3--:R3:W-:Y:S04]  /*d1c0*/  STS.U16 [R2+UR8+0x10c00], R27 ;  /* 0x010c001b02007988 */ /* 0x0087e80008000408 */
[----:B------:R0:W-:Y:S01]  /*d1d0*/  STL [R1+0x20c], R11 ;  /* 0x00020c0b01007387 */ /* 0x0001e20000100800 */
[----:B-1----:R-:W-:-:S03]  /*d1e0*/  LEA R10, P0, R3, R5, 0x1 ;  /* 0x00000005030a7211 */ /* 0x002fc600078008ff */
[----:B------:R1:W-:Y:S04]  /*d1f0*/  STS.U16 [R2+UR8+0x11000], R29 ;  /* 0x0110001d02007988 */ /* 0x0003e80008000408 */
[----:B---3--:R-:W3:Y:S01]  /*d200*/  LDL.LU R27, [R1+0x310] ;  /* 0x00031000011b7983 */ /* 0x008ee20000300800 */
[----:B0-----:R-:W-:-:S03]  /*d210*/  LEA.HI.X.SX32 R11, R3, R4, 0x1, P0 ;  /* 0x00000004030b7211 */ /* 0x001fc600000f0eff */
[----:B-1----:R-:W3:Y:S04]  /*d220*/  LDL.LU R29, [R1+0x30c] ;  /* 0x00030c00011d7983 */ /* 0x002ee80000300800 */
[----:B------:R-:W-:Y:S04]  /*d230*/  STL [R1+0x250], R10 ;  /* 0x0002500a01007387 */ /* 0x000fe80000100800 */
[----:B------:R0:W-:Y:S04]  /*d240*/  STS.U16 [R2+UR8+0x11400], R30 ;  /* 0x0114001e02007988 */ /* 0x0001e80008000408 */
[----:B------:R-:W-:Y:S04]  /*d250*/  STL [R1+0x24c], R11 ;  /* 0x00024c0b01007387 */ /* 0x000fe80000100800 */
[----:B0-----:R-:W3:Y:S04]  /*d260*/  LDL.LU R30, [R1+0x34c] ;  /* 0x00034c00011e7983 */ /* 0x001ee80000300800 */
[----:B------:R0:W-:Y:S04]  /*d270*/  STS.U16 [R2+UR8+0x11c00], R31 ;  /* 0x011c001f02007988 */ /* 0x0001e80008000408 */
[----:B0-----:R-:W3:Y:S01]  /*d280*/  LDL.LU R31, [R1+0x348] ;  /* 0x00034800011f7983 */ /* 0x001ee20000300800 */
[----:B------:R-:W-:-:S02]  /*d290*/  SEL R40, R20, R75, !P3 ;  /* 0x0000004b14287207 */ /* 0x000fc40005800000 */
[----:B------:R-:W-:Y:S02]  /*d2a0*/  SEL R85, R20, R7, !P3 ;  /* 0x0000000714557207 */ /* 0x000fe40005800000 */
[----:B------:R-:W-:Y:S01]  /*d2b0*/  PRMT R7, RZ, 0x7610, R7 ;  /* 0x00007610ff077816 */ /* 0x000fe20000000007 */
[----:B------:R-:W-:Y:S01]  /*d2c0*/  IMAD R3, R40, UR6, RZ ;  /* 0x0000000628037c24 */ /* 0x000fe2000f8e02ff */
[----:B------:R-:W-:-:S04]  /*d2d0*/  SEL R41, R20, R68, !P3 ;  /* 0x0000004414297207 */ /* 0x000fc80005800000 */
[C---:B------:R-:W-:Y:S01]  /*d2e0*/  LEA R12, P0, R3.reuse, R5, 0x1 ;  /* 0x00000005030c7211 */ /* 0x040fe200078008ff */
[----:B------:R0:W3:Y:S01]  /*d2f0*/  @P1 LDG.E.U16 R7, desc[UR24][R10.64] ;  /* 0x000000180a071981 */ /* 0x0000e2000c1e1500 */
[----:B------:R-:W-:Y:S02]  /*d300*/  SEL R53, R20, R13, !P3 ;  /* 0x0000000d14357207 */ /* 0x000fe40005800000 */
[----:B------:R-:W-:Y:S01]  /*d310*/  LEA.HI.X.SX32 R13, R3, R4, 0x1, P0 ;  /* 0x00000004030d7211 */ /* 0x000fe200000f0eff */
[----:B------:R-:W-:Y:S01]  /*d320*/  IMAD R3, R41, UR6, RZ ;  /* 0x0000000629037c24 */ /* 0x000fe2000f8e02ff */
[----:B0-----:R-:W-:Y:S01]  /*d330*/  PRMT R10, RZ, 0x7610, R10 ;  /* 0x00007610ff0a7816 */ /* 0x001fe2000000000a */
[----:B------:R-:W-:Y:S04]  /*d340*/  STL [R1+0x290], R12 ;  /* 0x0002900c01007387 */ /* 0x000fe80000100800 */
[----:B------:R0:W-:Y:S04]  /*d350*/  STS.U16 [R2+UR8+0x11800], R24 ;  /* 0x0118001802007988 */ /* 0x0001e80008000408 */
[----:B------:R1:W3:Y:S04]  /*d360*/  @P1 LDG.E.U16 R10, desc[UR24][R12.64] ;  /* 0x000000180c0a1981 */ /* 0x0002e8000c1e1500 */
[----:B------:R1:W-:Y:S04]  /*d370*/  STL [R1+0x28c], R13 ;  /* 0x00028c0d01007387 */ /* 0x0003e80000100800 */
[----:B0-----:R-:W3:Y:S01]  /*d380*/  LDL.LU R24, [R1+0x36c] ;  /* 0x00036c0001187983 */ /* 0x001ee20000300800 */
[----:B-1----:R-:W-:-:S02]  /*d390*/  LEA R12, P0, R3, R5, 0x1 ;  /* 0x00000005030c7211 */ /* 0x002fc400078008ff */
[----:B------:R-:W-:Y:S02]  /*d3a0*/  PRMT R9, RZ, 0x7610, R9 ;  /* 0x00007610ff097816 */ /* 0x000fe40000000009 */
[----:B------:R-:W-:Y:S01]  /*d3b0*/  LEA.HI.X.SX32 R13, R3, R4, 0x1, P0 ;  /* 0x00000004030d7211 */ /* 0x000fe200000f0eff */
[----:B------:R-:W-:Y:S01]  /*d3c0*/  IMAD R3, R42, UR6, RZ ;  /* 0x000000062a037c24 */ /* 0x000fe2000f8e02ff */
[C---:B------:R-:W-:Y:S02]  /*d3d0*/  SEL R75, R20.reuse, R49, !P3 ;  /* 0x00000031144b7207 */ /* 0x040fe40005800000 */
[C---:B------:R-:W-:Y:S01]  /*d3e0*/  SEL R49, R20.reuse, R34, !P3 ;  /* 0x0000002214317207 */ /* 0x040fe20005800000 */
[----:B------:R0:W3:Y:S01]  /*d3f0*/  @P1 LDG.E.U16 R9, desc[UR24][R12.64] ;  /* 0x000000180c091981 */ /* 0x0000e2000c1e1500 */
[----:B------:R-:W-:Y:S02]  /*d400*/  SEL R34, R20, R14, !P3 ;  /* 0x0000000e14227207 */ /* 0x000fe40005800000 */
[----:B------:R-:W-:-:S02]  /*d410*/  LEA R14, P0, R3, R5, 0x1 ;  /* 0x00000005030e7211 */ /* 0x000fc400078008ff */
[C---:B------:R-:W-:Y:S02]  /*d420*/  SEL R23, R20.reuse, R22, !P3 ;  /* 0x0000001614177207 */ /* 0x040fe40005800000 */
[----:B------:R-:W-:Y:S02]  /*d430*/  SEL R22, R20, R15, !P3 ;  /* 0x0000000f14167207 */ /* 0x000fe40005800000 */
[----:B------:R-:W-:Y:S01]  /*d440*/  LEA.HI.X.SX32 R15, R3, R4, 0x1, P0 ;  /* 0x00000004030f7211 */ /* 0x000fe200000f0eff */
[----:B------:R-:W-:Y:S01]  /*d450*/  IMAD R3, R43, UR4, RZ ;  /* 0x000000042b037c24 */ /* 0x000fe2000f8e02ff */
[----:B------:R-:W1:Y:S01]  /*d460*/  LDCU UR4, c[0x0][0x3b0] ;  /* 0x00007600ff0477ac */ /* 0x000e620008000800 */
[----:B--2---:R2:W-:Y:S04]  /*d470*/  STS.U16 [R2+UR8+0x12000], R25 ;  /* 0x0120001902007988 */ /* 0x0045e80008000408 */
[----:B--2---:R-:W2:Y:S04]  /*d480*/  LDL.LU R25, [R1+0x368] ;  /* 0x0003680001197983 */ /* 0x004ea80000300800 */
[----:B----4-:R4:W-:Y:S04]  /*d490*/  STS.U16 [R2+UR8+0x12400], R26 ;  /* 0x0124001a02007988 */ /* 0x0109e80008000408 */
[----:B----4-:R-:W4:Y:S04]  /*d4a0*/  LDL.LU R26, [R1+0x328] ;  /* 0x00032800011a7983 */ /* 0x010f280000300800 */
[----:B------:R0:W-:Y:S04]  /*d4b0*/  STL [R1+0x2d0], R12 ;  /* 0x0002d00c01007387 */ /* 0x0001e80000100800 */
[----:B------:R-:W-:Y:S01]  /*d4c0*/  STL [R1+0x2cc], R13 ;  /* 0x0002cc0d01007387 */ /* 0x000fe20000100800 */
[----:B0-----:R-:W-:-:S03]  /*d4d0*/  PRMT R12, RZ, 0x7610, R12 ;  /* 0x00007610ff0c7816 */ /* 0x001fc6000000000c */
[----:B---3--:R0:W-:Y:S04]  /*d4e0*/  STS.U16 [R2+UR8+0x12800], R27 ;  /* 0x0128001b02007988 */ /* 0x0081e80008000408 */
[----:B------:R3:W-:Y:S04]  /*d4f0*/  STS.U16 [R2+UR8+0x12c00], R29 ;  /* 0x012c001d02007988 */ /* 0x0007e80008000408 */
[----:B------:R1:W4:Y:S04]  /*d500*/  @P1 LDG.E.U16 R12, desc[UR24][R14.64] ;  /* 0x000000180e0c1981 */ /* 0x000328000c1e1500 */
[----:B0-----:R-:W4:Y:S04]  /*d510*/  LDL.LU R27, [R1+0x360] ;  /* 0x00036000011b7983 */ /* 0x001f280000300800 */
[----:B---3--:R-:W3:Y:S04]  /*d520*/  LDL.LU R29, [R1+0x35c] ;  /* 0x00035c00011d7983 */ /* 0x008ee80000300800 */
[----:B------:R1:W-:Y:S04]  /*d530*/  STL [R1+0x310], R14 ;  /* 0x0003100e01007387 */ /* 0x0003e80000100800 */
[----:B------:R0:W-:Y:S01]  /*d540*/  STL [R1+0x30c], R15 ;  /* 0x00030c0f01007387 */ /* 0x0001e20000100800 */
[----:B-1----:R-:W-:-:S03]  /*d550*/  LEA R14, P0, R3, R5, 0x1 ;  /* 0x00000005030e7211 */ /* 0x002fc600078008ff */
[----:B------:R1:W-:Y:S01]  /*d560*/  STS.U16 [R2+UR8+0x13000], R30 ;  /* 0x0130001e02007988 */ /* 0x0003e20008000408 */
[----:B0-----:R-:W-:-:S03]  /*d570*/  LEA.HI.X.SX32 R15, R3, R4, 0x1, P0 ;  /* 0x00000004030f7211 */ /* 0x001fc600000f0eff */
[----:B------:R0:W-:Y:S04]  /*d580*/  STS.U16 [R2+UR8+0x13400], R31 ;  /* 0x0134001f02007988 */ /* 0x0001e80008000408 */
[----:B-1----:R-:W3:Y:S04]  /*d590*/  LDL.LU R30, [R1+0x388] ;  /* 0x00038800011e7983 */ /* 0x002ee80000300800 */
[----:B------:R1:W-:Y:S04]  /*d5a0*/  STL [R1+0x34c], R14 ;  /* 0x00034c0e01007387 */ /* 0x0003e80000100800 */
[----:B------:R-:W-:Y:S04]  /*d5b0*/  STL [R1+0x348], R15 ;  /* 0x0003480f01007387 */ /* 0x000fe80000100800 */
[----:B0-----:R-:W3:Y:S01]  /*d5c0*/  LDL.LU R31, [R1+0x318] ;  /* 0x00031800011f7983 */ /* 0x001ee20000300800 */
[----:B------:R-:W-:-:S03]  /*d5d0*/  SEL R35, R20, R35, !P3 ;  /* 0x0000002314237207 */ /* 0x000fc60005800000 */
[----:B------:R-:W3:Y:S01]  /*d5e0*/  LDL.LU R33, [R1+0x390] ;  /* 0x0003900001217983 */ /* 0x000ee20000300800 */
[----:B------:R-:W-:Y:S01]  /*d5f0*/  PRMT R11, RZ, 0x7610, R11 ;  /* 0x00007610ff0b7816 */ /* 0x000fe2000000000b */
[----:B------:R-:W-:Y:S01]  /*d600*/  IMAD R3, R35, UR4, RZ ;  /* 0x0000000423037c24 */ /* 0x000fe2000f8e02ff */
[----:B------:R-:W0:Y:S01]  /*d610*/  LDCU UR4, c[0x0][0x3b0] ;  /* 0x00007600ff0477ac */ /* 0x000e220008000800 */
[----:B------:R-:W-:-:S03]  /*d620*/  SEL R28, R20, R28, !P3 ;  /* 0x0000001c141c7207 */ /* 0x000fc60005800000 */
[C---:B------:R-:W-:Y:S01]  /*d630*/  LEA R16, P0, R3.reuse, R5, 0x1 ;  /* 0x0000000503107211 */ /* 0x040fe200078008ff */
[----:B------:R1:W3:Y:S01]  /*d640*/  @P1 LDG.E.U16 R11, desc[UR24][R14.64] ;  /* 0x000000180e0b1981 */ /* 0x0002e2000c1e1500 */
[----:B------:R-:W-:Y:S02]  /*d650*/  SEL R86, R20, R17, !P3 ;  /* 0x0000001114567207 */ /* 0x000fe40005800000 */
[----:B------:R-:W-:Y:S01]  /*d660*/  LEA.HI.X.SX32 R17, R3, R4, 0x1, P0 ;  /* 0x0000000403117211 */ /* 0x000fe200000f0eff */
[----:B------:R0:W-:Y:S01]  /*d670*/  STS.U16 [R2+UR8+0x13800], R24 ;  /* 0x0138001802007988 */ /* 0x0001e20008000408 */
[----:B------:R-:W-:-:S03]  /*d680*/  IMAD R3, R28, UR5, RZ ;  /* 0x000000051c037c24 */ /* 0x000fc6000f8e02ff */
[----:B------:R-:W-:Y:S01]  /*d690*/  STS.U16 [R2+UR8+0x10000], R19 ;  /* 0x0100001302007988 */ /* 0x000fe20008000408 */
[----:B-1----:R-:W-:Y:S01]  /*d6a0*/  PRMT R14, RZ, 0x7610, R14 ;  /* 0x00007610ff0e7816 */ /* 0x002fe2000000000e */
[----:B------:R-:W1:Y:S01]  /*d6b0*/  LDCU UR5, c[0x0][0x3b0] ;  /* 0x00007600ff0577ac */ /* 0x000e620008000800 */
[----:B0-----:R-:W-:-:S04]  /*d6c0*/  LOP3.LUT R24, R2, 0x20, RZ, 0x3c, !PT ;  /* 0x0000002002187812 */ /* 0x001fc800078e3cff */
[----:B------:R0:W3:Y:S01]  /*d6d0*/  @P1 LDG.E.U16 R14, desc[UR24][R16.64] ;  /* 0x00000018100e1981 */ /* 0x0000e2000c1e1500 */
[C---:B------:R-:W-:Y:S02]  /*d6e0*/  SEL R44, R20.reuse, R44, !P3 ;  /* 0x0000002c142c7207 */ /* 0x040fe40005800000 */
[C---:B------:R-:W-:Y:S02]  /*d6f0*/  SEL R87, R20.reuse, R87, !P3 ;  /* 0x0000005714577207 */ /* 0x040fe40005800000 */
[C---:B------:R-:W-:Y:S02]  /*d700*/  SEL R45, R20.reuse, R45, !P3 ;  /* 0x0000002d142d7207 */ /* 0x040fe40005800000 */
[C---:B------:R-:W-:Y:S02]  /*d710*/  SEL R46, R20.reuse, R46, !P3 ;  /* 0x0000002e142e7207 */ /* 0x040fe40005800000 */
[C---:B------:R-:W-:Y:S02]  /*d720*/  SEL R47, R20.reuse, R47, !P3 ;  /* 0x0000002f142f7207 */ /* 0x040fe40005800000 */
[----:B------:R-:W-:-:S02]  /*d730*/  SEL R91, R20, R91, !P3 ;  /* 0x0000005b145b7207 */ /* 0x000fc40005800000 */
        /* <DEDUP_REMOVED lines=17> */
[----:B------:R-:W-:Y:S01]  /*d850*/  SEL R68, R20, R18, !P3 ;  /* 0x0000001214447207 */ /* 0x000fe20005800000 */
[----:B--2---:R-:W-:Y:S04]  /*d860*/  STS.U16 [R2+UR8+0x13c00], R25 ;  /* 0x013c001902007988 */ /* 0x004fe80008000408 */
[----:B----4-:R2:W-:Y:S04]  /*d870*/  STS.U16 [R24+UR8+0x10100], R26 ;  /* 0x0101001a18007988 */ /* 0x0105e80008000408 */
[----:B--2---:R-:W2:Y:S04]  /*d880*/  LDL.LU R26, [R1+0x2f0] ;  /* 0x0002f000011a7983 */ /* 0x004ea80000300800 */
[----:B------:R0:W-:Y:S04]  /*d890*/  STL [R1+0x37c], R16 ;  /* 0x00037c1001007387 */ /* 0x0001e80000100800 */
[----:B------:R4:W-:Y:S04]  /*d8a0*/  STL [R1+0x378], R17 ;  /* 0x0003781101007387 */ /* 0x0009e80000100800 */
[----:B------:R-:W2:Y:S01]  /*d8b0*/  LDL.LU R20, [R1+0x384] ;  /* 0x0003840001147983 */ /* 0x000ea20000300800 */
[----:B0-----:R-:W-:-:S04]  /*d8c0*/  LEA R16, P0, R3, R5, 0x1 ;  /* 0x0000000503107211 */ /* 0x001fc800078008ff */
[-C--:B----4-:R-:W-:Y:S01]  /*d8d0*/  LEA.HI.X.SX32 R17, R3, R4.reuse, 0x1, P0 ;  /* 0x0000000403117211 */ /* 0x090fe200000f0eff */
[----:B------:R-:W-:Y:S01]  /*d8e0*/  IMAD R3, R23, UR4, RZ ;  /* 0x0000000417037c24 */ /* 0x000fe2000f8e02ff */
[----:B------:R0:W-:Y:S01]  /*d8f0*/  STS.U16 [R24+UR8+0x10500], R27 ;  /* 0x0105001b18007988 */ /* 0x0001e20008000408 */
[----:B------:R-:W-:Y:S01]  /*d900*/  PRMT R13, RZ, 0x7610, R13 ;  /* 0x00007610ff0d7816 */ /* 0x000fe2000000000d */
[----:B------:R-:W4:Y:S02]  /*d910*/  LDCU UR4, c[0x0][0x3b0] ;  /* 0x00007600ff0477ac */ /* 0x000f240008000800 */
[C---:B------:R-:W-:Y:S01]  /*d920*/  LEA R18, P0, R3.reuse, R5, 0x1 ;  /* 0x0000000503127211 */ /* 0x040fe200078008ff */
[----:B---3--:R-:W-:Y:S04]  /*d930*/  STS.U16 [R24+UR8+0x10900], R29 ;  /* 0x0109001d18007988 */ /* 0x008fe80008000408 */
[----:B0-----:R-:W3:Y:S01]  /*d940*/  LDL.LU R27, [R1+0x2e8] ;  /* 0x0002e800011b7983 */ /* 0x001ee20000300800 */
[----:B------:R-:W-:-:S03]  /*d950*/  LEA.HI.X.SX32 R19, R3, R4, 0x1, P0 ;  /* 0x0000000403137211 */ /* 0x000fc600000f0eff */
[----:B------:R-:W-:Y:S04]  /*d960*/  STL [R1+0x3ac], R16 ;  /* 0x0003ac1001007387 */ /* 0x000fe80000100800 */
[----:B------:R-:W-:Y:S04]  /*d970*/  STL [R1+0x3a8], R17 ;  /* 0x0003a81101007387 */ /* 0x000fe80000100800 */
[----:B------:R-:W3:Y:S04]  /*d980*/  LDL.LU R25, [R1+0x354] ;  /* 0x0003540001197983 */ /* 0x000ee80000300800 */
[----:B------:R0:W-:Y:S04]  /*d990*/  STS.U16 [R24+UR8+0x10d00], R30 ;  /* 0x010d001e18007988 */ /* 0x0001e80008000408 */
[----:B------:R1:W3:Y:S04]  /*d9a0*/  @P1 LDG.E.U16 R13, desc[UR24][R16.64] ;  /* 0x00000018100d1981 */ /* 0x0002e8000c1e1500 */
[----:B0-----:R-:W3:Y:S04]  /*d9b0*/  LDL.LU R30, [R1+0x350] ;  /* 0x00035000011e7983 */ /* 0x001ee80000300800 */
[----:B------:R-:W-:Y:S04]  /*d9c0*/  STL [R1+0x3dc], R18 ;  /* 0x0003dc1201007387 */ /* 0x000fe80000100800 */
[----:B------:R-:W-:Y:S04]  /*d9d0*/  STL [R1+0x3d8], R19 ;  /* 0x0003d81301007387 */ /* 0x000fe80000100800 */
[----:B------:R0:W-:Y:S04]  /*d9e0*/  STS.U16 [R24+UR8+0x11100], R31 ;  /* 0x0111001f18007988 */ /* 0x0001e80008000408 */
[----:B------:R-:W3:Y:S04]  /*d9f0*/  LDL.LU R29, [R1+0x380] ;  /* 0x00038000011d7983 */ /* 0x000ee80000300800 */
[----:B0-----:R-:W3:Y:S01]  /*da00*/  LDL.LU R31, [R1+0x258] ;  /* 0x00025800011f7983 */ /* 0x001ee20000300800 */
[----:B-1----:R-:W-:Y:S01]  /*da10*/  PRMT R16, RZ, 0x7610, R16 ;  /* 0x00007610ff107816 */ /* 0x002fe20000000010 */
[----:B------:R-:W-:Y:S01]  /*da20*/  IMAD R3, R22, UR5, RZ ;  /* 0x0000000516037c24 */ /* 0x000fe2000f8e02ff */
[----:B------:R-:W-:Y:S01]  /*da30*/  PRMT R15, RZ, 0x7610, R15 ;  /* 0x00007610ff0f7816 */ /* 0x000fe2000000000f */
[----:B------:R0:W-:Y:S01]  /*da40*/  STS.U16 [R24+UR8+0x11500], R33 ;  /* 0x0115002118007988 */ /* 0x0001e20008000408 */
[----:B------:R-:W-:Y:S01]  /*da50*/  PRMT R17, RZ, 0x7610, R17 ;  /* 0x00007610ff117816 */ /* 0x000fe20000000011 */
[----:B------:R-:W1:Y:S02]  /*da60*/  LDCU UR5, c[0x0][0x3b0] ;  /* 0x00007600ff0577ac */ /* 0x000e640008000800 */
[----:B------:R0:W3:Y:S02]  /*da70*/  @P1 LDG.E.U16 R16, desc[UR24][R18.64] ;  /* 0x0000001812101981 */ /* 0x0000e4000c1e1500 */
[----:B0-----:R-:W-:-:S04]  /*da80*/  LEA R18, P0, R3, R5, 0x1 ;  /* 0x0000000503127211 */ /* 0x001fc800078008ff */
[----:B------:R-:W-:Y:S01]  /*da90*/  LEA.HI.X.SX32 R19, R3, R4, 0x1, P0 ;  /* 0x0000000403137211 */ /* 0x000fe200000f0eff */
[----:B------:R0:W-:Y:S04]  /*daa0*/  STL [R1+0x40c], R18 ;  /* 0x00040c1201007387 */ /* 0x0001e80000100800 */
[----:B------:R0:W-:Y:S04]  /*dab0*/  STL [R1+0x408], R19 ;  /* 0x0004081301007387 */ /* 0x0001e80000100800 */
[----:B------:R-:W3:Y:S01]  /*dac0*/  LDL.LU R33, [R1+0x38c] ;  /* 0x00038c0001217983 */ /* 0x000ee20000300800 */
[----:B----4-:R-:W-:Y:S01]  /*dad0*/  IMAD R3, R21, UR4, RZ ;  /* 0x0000000415037c24 */ /* 0x010fe2000f8e02ff */
[----:B------:R-:W-:Y:S01]  /*dae0*/  LOP3.LUT R35, R2, 0x40, RZ, 0x3c, !PT ;  /* 0x0000004002237812 */ /* 0x000fe200078e3cff */
[----:B------:R-:W4:Y:S01]  /*daf0*/  LDCU UR4, c[0x0][0x3b0] ;  /* 0x00007600ff0477ac */ /* 0x000f220008000800 */
[----:B------:R0:W4:Y:S02]  /*db00*/  @P1 LDG.E.U16 R15, desc[UR24][R18.64] ;  /* 0x00000018120f1981 */ /* 0x000124000c1e1500 */
[----:B0-----:R-:W-:-:S04]  /*db10*/  LEA R18, P0, R3, R5, 0x1 ;  /* 0x0000000503127211 */ /* 0x001fc800078008ff */
[----:B------:R-:W-:Y:S01]  /*db20*/  LEA.HI.X.SX32 R19, R3, R4, 0x1, P0 ;  /* 0x0000000403137211 */ /* 0x000fe200000f0eff */
[----:B------:R-:W-:-:S04]  /*db30*/  IMAD R3, R44, UR6, RZ ;  /* 0x000000062c037c24 */ /* 0x000fc8000f8e02ff */
[----:B------:R0:W4:Y:S04]  /*db40*/  @P1 LDG.E.U16 R17, desc[UR24][R18.64] ;  /* 0x0000001812111981 */ /* 0x000128000c1e1500 */
[----:B--2---:R2:W-:Y:S04]  /*db50*/  STS.U16 [R24+UR8+0x11900], R26 ;  /* 0x0119001a18007988 */ /* 0x0045e80008000408 */
[----:B--2---:R-:W2:Y:S04]  /*db60*/  LDL.LU R26, [R1+0x1d8] ;  /* 0x0001d800011a7983 */ /* 0x004ea80000300800 */
[----:B------:R0:W-:Y:S04]  /*db70*/  STS.U16 [R24+UR8+0x11d00], R20 ;  /* 0x011d001418007988 */ /* 0x0001e80008000408 */
[----:B------:R-:W-:Y:S04]  /*db80*/  STL [R1+0x434], R18 ;  /* 0x0004341201007387 */ /* 0x000fe80000100800 */
[----:B------:R-:W-:Y:S01]  /*db90*/  STL [R1+0x430], R19 ;  /* 0x0004301301007387 */ /* 0x000fe20000100800 */
[----:B0-----:R-:W-:-:S03]  /*dba0*/  LEA R20, P0, R3, R5, 0x1 ;  /* 0x0000000503147211 */ /* 0x001fc600078008ff */
[----:B---3--:R0:W-:Y:S01]  /*dbb0*/  STS.U16 [R24+UR8+0x12100], R27 ;  /* 0x0121001b18007988 */ /* 0x0081e20008000408 */
[----:B------:R-:W-:-:S03]  /*dbc0*/  LEA.HI.X.SX32 R21, R3, R4, 0x1, P0 ;  /* 0x0000000403157211 */ /* 0x000fc600000f0eff */
[----:B0-----:R-:W3:Y:S04]  /*dbd0*/  LDL.LU R27, [R1+0x364] ;  /* 0x00036400011b7983 */ /* 0x001ee80000300800 */
[----:B------:R-:W-:Y:S04]  /*dbe0*/  STS.U16 [R24+UR8+0x12500], R25 ;  /* 0x0125001918007988 */ /* 0x000fe80008000408 */
[----:B------:R0:W-:Y:S04]  /*dbf0*/  STS.U16 [R24+UR8+0x12900], R30 ;  /* 0x0129001e18007988 */ /* 0x0001e80008000408 */
[----:B0-----:R-:W4:Y:S04]  /*dc00*/  LDL.LU R30, [R1+0x324] ;  /* 0x00032400011e7983 */ /* 0x001f280000300800 */
[----:B------:R-:W4:Y:S04]  /*dc10*/  LDL.LU R25, [R1+0x320] ;  /* 0x0003200001197983 */ /* 0x000f280000300800 */
[----:B------:R-:W-:Y:S04]  /*dc20*/  STL [R1+0xd0], R20 ;  /* 0x0000d01401007387 */ /* 0x000fe80000100800 */
[----:B------:R-:W-:Y:S04]  /*dc30*/  STS.U16 [R24+UR8+0x12d00], R29 ;  /* 0x012d001d18007988 */ /* 0x000fe80008000408 */
[----:B------:R-:W-:Y:S04]  /*dc40*/  STL [R1+0xcc], R21 ;  /* 0x0000cc1501007387 */ /* 0x000fe80000100800 */
[----:B------:R0:W-:Y:S04]  /*dc50*/  STS.U16 [R24+UR8+0x13100], R31 ;  /* 0x0131001f18007988 */ /* 0x0001e80008000408 */
[----:B0-----:R-:W4:Y:S01]  /*dc60*/  LDL.LU R31, [R1+0x31c] ;  /* 0x00031c00011f7983 */ /* 0x001f220000300800 */
[----:B------:R-:W-:Y:S01]  /*dc70*/  PRMT R19, RZ, 0x7610, R19 ;  /* 0x00007610ff137816 */ /* 0x000fe20000000013 */
[----:B------:R-:W-:-:S02]  /*dc80*/  IMAD R3, R45, UR6, RZ ;  /* 0x000000062d037c24 */ /* 0x000fc4000f8e02ff */
[----:B------:R-:W4:Y:S04]  /*dc90*/  LDL.LU R29, [R1+0x218] ;  /* 0x00021800011d7983 */ /* 0x000f280000300800 */
[----:B------:R0:W4:Y:S02]  /*dca0*/  @P1 LDG.E.U16 R19, desc[UR24][R20.64] ;  /* 0x0000001814131981 */ /* 0x000124000c1e1500 */
[----:B0-----:R-:W-:-:S04]  /*dcb0*/  LEA R20, P0, R3, R5, 0x1 ;  /* 0x0000000503147211 */ /* 0x001fc800078008ff */
[----:B------:R-:W-:Y:S01]  /*dcc0*/  LEA.HI.X.SX32 R21, R3, R4, 0x1, P0 ;  /* 0x0000000403157211 */ /* 0x000fe200000f0eff */
[----:B------:R-:W-:Y:S04]  /*dcd0*/  STL [R1+0x110], R20 ;  /* 0x0001101401007387 */ /* 0x000fe80000100800 */
[----:B------:R-:W-:Y:S04]  /*dce0*/  STL [R1+0x10c], R21 ;  /* 0x00010c1501007387 */ /* 0x000fe80000100800 */
[----:B------:R0:W-:Y:S04]  /*dcf0*/  STS.U16 [R24+UR8+0x13500], R33 ;  /* 0x0135002118007988 */ /* 0x0001e80008000408 */
[----:B0-----:R-:W4:Y:S01]  /*dd00*/  LDL.LU R33, [R1+0x314] ;  /* 0x0003140001217983 */ /* 0x001f220000300800 */
[----:B------:R-:W-:Y:S01]  /*dd10*/  IMAD R3, R46, UR6, RZ ;  /* 0x000000062e037c24 */ /* 0x000fe2000f8e02ff */
[----:B------:R-:W-:-:S04]  /*dd20*/  PRMT R18, RZ, 0x7610, R18 ;  /* 0x00007610ff127816 */ /* 0x000fc80000000012 */
[C---:B------:R-:W-:Y:S02]  /*dd30*/  LEA R22, P0, R3.reuse, R5, 0x1 ;  /* 0x0000000503167211 */ /* 0x040fe400078008ff */
[----:B------:R0:W4:Y:S02]  /*dd40*/  @P1 LDG.E.U16 R18, desc[UR24][R20.64] ;  /* 0x0000001814121981 */ /* 0x000124000c1e1500 */
[----:B------:R-:W-:Y:S01]  /*dd50*/  LEA.HI.X.SX32 R23, R3, R4, 0x1, P0 ;  /* 0x0000000403177211 */ /* 0x000fe200000f0eff */
[----:B------:R-:W-:Y:S01]  /*dd60*/  IMAD R3, R47, UR6, RZ ;  /* 0x000000062f037c24 */ /* 0x000fe2000f8e02ff */
[----:B0-----:R-:W-:-:S06]  /*dd70*/  PRMT R21, RZ, 0x7610, R21 ;  /* 0x00007610ff157816 */ /* 0x001fcc0000000015 */
[----:B------:R0:W4:Y:S04]  /*dd80*/  @P1 LDG.E.U16 R21, desc[UR24][R22.64] ;  /* 0x0000001816151981 */ /* 0x000128000c1e1500 */
[----:B--2---:R2:W-:Y:S04]  /*dd90*/  STS.U16 [R24+UR8+0x13900], R26 ;  /* 0x0139001a18007988 */ /* 0x0045e80008000408 */
[----:B--2---:R-:W2:Y:S04]  /*dda0*/  LDL.LU R26, [R1+0x214] ;  /* 0x00021400011a7983 */ /* 0x004ea80000300800 */
[----:B------:R0:W-:Y:S04]  /*ddb0*/  STL [R1+0x150], R22 ;  /* 0x0001501601007387 */ /* 0x0001e80000100800 */
[----:B------:R1:W-:Y:S01]  /*ddc0*/  STL [R1+0x14c], R23 ;  /* 0x00014c1701007387 */ /* 0x0003e20000100800 */
[----:B0-----:R-:W-:-:S03]  /*ddd0*/  LEA R22, P0, R3, R5, 0x1 ;  /* 0x0000000503167211 */ /* 0x001fc600078008ff */
[----:B---3--:R0:W-:Y:S01]  /*dde0*/  STS.U16 [R24+UR8+0x13d00], R27 ;  /* 0x013d001b18007988 */ /* 0x0081e20008000408 */
[----:B-1----:R-:W-:-:S03]  /*ddf0*/  LEA.HI.X.SX32 R23, R3, R4, 0x1, P0 ;  /* 0x0000000403177211 */ /* 0x002fc600000f0eff */
[----:B0-----:R-:W3:Y:S04]  /*de00*/  LDL.LU R27, [R1+0x358] ;  /* 0x00035800011b7983 */ /* 0x001ee80000300800 */
[----:B----4-:R0:W-:Y:S04]  /*de10*/  STS.U16 [R35+UR8+0x10200], R30 ;  /* 0x0102001e23007988 */ /* 0x0101e80008000408 */
[----:B------:R-:W-:Y:S04]  /*de20*/  STS.U16 [R35+UR8+0x10600], R25 ;  /* 0x0106001923007988 */ /* 0x000fe80008000408 */
[----:B0-----:R-:W4:Y:S04]  /*de30*/  LDL.LU R30, [R1+0x254] ;  /* 0x00025400011e7983 */ /* 0x001f280000300800 */
[----:B------:R-:W-:Y:S04]  /*de40*/  STL [R1+0x198], R22 ;  /* 0x0001981601007387 */ /* 0x000fe80000100800 */
[----:B------:R-:W-:Y:S04]  /*de50*/  STL [R1+0x194], R23 ;  /* 0x0001941701007387 */ /* 0x000fe80000100800 */
[----:B------:R-:W4:Y:S04]  /*de60*/  LDL.LU R41, [R1+0x298] ;  /* 0x0002980001297983 */ /* 0x000f280000300800 */
        /* <DEDUP_REMOVED lines=8> */
[----:B------:R-:W-:Y:S01]  /*def0*/  STL [R1+0x1d8], R24 ;  /* 0x0001d81801007387 */ /* 0x000fe20000100800 */
[----:B0-----:R-:W-:-:S03]  /*df00*/  PRMT R23, RZ, 0x7610, R23 ;  /* 0x00007610ff177816 */ /* 0x001fc60000000017 */
[----:B------:R-:W-:Y:S04]  /*df10*/  STL [R1+0x1d4], R25 ;  /* 0x0001d41901007387 */ /* 0x000fe80000100800 */
[----:B------:R0:W-:Y:S04]  /*df20*/  STS.U16 [R35+UR8+0x10e00], R29 ;  /* 0x010e001d23007988 */ /* 0x0001e80008000408 */
[----:B------:R1:W4:Y:S04]  /*df30*/  @P1 LDG.E.U16 R23, desc[UR24][R24.64] ;  /* 0x0000001818171981 */ /* 0x000328000c1e1500 */
[----:B------:R-:W4:Y:S04]  /*df40*/  LDL.LU R40, [R1+0x2d8] ;  /* 0x0002d80001287983 */ /* 0x000f280000300800 */
[----:B0-----:R-:W4:Y:S01]  /*df50*/  LDL.LU R29, [R1+0x2d4] ;  /* 0x0002d400011d7983 */ /* 0x001f220000300800 */
[----:B-1----:R-:W-:-:S04]  /*df60*/  LEA R24, P0, R3, R5, 0x1 ;  /* 0x0000000503187211 */ /* 0x002fc800078008ff */
[----:B------:R-:W-:Y:S01]  /*df70*/  LEA.HI.X.SX32 R25, R3, R4, 0x1, P0 ;  /* 0x0000000403197211 */ /* 0x000fe200000f0eff */
[----:B------:R-:W-:Y:S04]  /*df80*/  STL [R1+0x218], R24 ;  /* 0x0002181801007387 */ /* 0x000fe80000100800 */
[----:B------:R-:W-:Y:S04]  /*df90*/  STL [R1+0x214], R25 ;  /* 0x0002141901007387 */ /* 0x000fe80000100800 */
[----:B------:R0:W-:Y:S04]  /*dfa0*/  STS.U16 [R35+UR8+0x11200], R33 ;  /* 0x0112002123007988 */ /* 0x0001e80008000408 */
[----:B------:R-:W4:Y:S04]  /*dfb0*/  LDL.LU R39, [R1+0x2e0] ;  /* 0x0002e00001277983 */ /* 0x000f280000300800 */
[----:B0-----:R-:W4:Y:S01]  /*dfc0*/  LDL.LU R33, [R1+0x2a0] ;  /* 0x0002a00001217983 */ /* 0x001f220000300800 */
[----:B------:R-:W-:Y:S01]  /*dfd0*/  IMAD R3, R73, UR6, RZ ;  /* 0x0000000649037c24 */ /* 0x000fe2000f8e02ff */
[----:B------:R-:W-:-:S06]  /*dfe0*/  PRMT R22, RZ, 0x7610, R22 ;  /* 0x00007610ff167816 */ /* 0x000fcc0000000016 */
[----:B------:R0:W4:Y:S02]  /*dff0*/  @P1 LDG.E.U16 R22, desc[UR24][R24.64] ;  /* 0x0000001818161981 */ /* 0x000124000c1e1500 */
[----:B0-----:R-:W-:Y:S02]  /*e000*/  PRMT R25, RZ, 0x7610, R25 ;  /* 0x00007610ff197816 */ /* 0x001fe40000000019 */
[----:B--2---:R0:W-:Y:S02]  /*e010*/  STS.U16 [R35+UR8+0x11600], R26 ;  /* 0x0116001a23007988 */ /* 0x0041e40008000408 */
[----:B0-----:R-:W-:-:S05]  /*e020*/  LEA R26, P0, R3, R5, 0x1 ;  /* 0x00000005031a7211 */ /* 0x001fca00078008ff */
[----:B------:R-:W-:Y:S04]  /*e030*/  STL [R1+0x258], R26 ;  /* 0x0002581a01007387 */ /* 0x000fe80000100800 */
[----:B---3--:R0:W-:Y:S02]  /*e040*/  STS.U16 [R35+UR8+0x11a00], R27 ;  /* 0x011a001b23007988 */ /* 0x0081e40008000408 */
[----:B0-----:R-:W-:-:S05]  /*e050*/  LEA.HI.X.SX32 R27, R3, R4, 0x1, P0 ;  /* 0x00000004031b7211 */ /* 0x001fca00000f0eff */
[----:B------:R-:W-:Y:S04]  /*e060*/  STL [R1+0x254], R27 ;  /* 0x0002541b01007387 */ /* 0x000fe80000100800 */
[----:B------:R-:W2:Y:S01]  /*e070*/  LDL.LU R38, [R1+0x32c] ;  /* 0x00032c0001267983 */ /* 0x000ea20000300800 */
[----:B------:R-:W-:-:S03]  /*e080*/  IMAD R3, R74, UR6, RZ ;  /* 0x000000064a037c24 */ /* 0x000fc6000f8e02ff */
[----:B------:R0:W3:Y:S04]  /*e090*/  @P1 LDG.E.U16 R25, desc[UR24][R26.64] ;  /* 0x000000181a191981 */ /* 0x0000e8000c1e1500 */
[----:B----4-:R1:W-:Y:S04]  /*e0a0*/  STS.U16 [R35+UR8+0x11e00], R30 ;  /* 0x011e001e23007988 */ /* 0x0103e80008000408 */
[----:B-1----:R-:W4:Y:S04]  /*e0b0*/  LDL.LU R30, [R1+0x2b0] ;  /* 0x0002b000011e7983 */ /* 0x002f280000300800 */
[----:B------:R-:W-:Y:S01]  /*e0c0*/  STS.U16 [R35+UR8+0x12200], R41 ;  /* 0x0122002923007988 */ /* 0x000fe20008000408 */
[----:B0-----:R-:W-:-:S03]  /*e0d0*/  LEA R26, P0, R3, R5, 0x1 ;  /* 0x00000005031a7211 */ /* 0x001fc600078008ff */
[----:B------:R0:W-:Y:S04]  /*e0e0*/  STS.U16 [R35+UR8+0x12600], R31 ;  /* 0x0126001f23007988 */ /* 0x0001e80008000408 */
[----:B0-----:R-:W3:Y:S01]  /*e0f0*/  LDL.LU R31, [R1+0x29c] ;  /* 0x00029c00011f7983 */ /* 0x001ee20000300800 */
[----:B------:R-:W-:-:S03]  /*e100*/  LEA.HI.X.SX32 R27, R3, R4, 0x1, P0 ;  /* 0x00000004031b7211 */ /* 0x000fc600000f0eff */
[----:B------:R-:W-:Y:S04]  /*e110*/  STL [R1+0x298], R26 ;  /* 0x0002981a01007387 */ /* 0x000fe80000100800 */
[----:B------:R0:W-:Y:S04]  /*e120*/  STL [R1+0x294], R27 ;  /* 0x0002941b01007387 */ /* 0x0001e80000100800 */
[----:B------:R-:W3:Y:S01]  /*e130*/  LDL.LU R42, [R1+0x330] ;  /* 0x00033000012a7983 */ /* 0x000ee20000300800 */
[----:B------:R-:W-:Y:S01]  /*e140*/  IMAD R3, R67, UR6, RZ ;  /* 0x0000000643037c24 */ /* 0x000fe2000f8e02ff */
[----:B------:R-:W-:-:S02]  /*e150*/  PRMT R24, RZ, 0x7610, R24 ;  /* 0x00007610ff187816 */ /* 0x000fc40000000018 */
[----:B------:R-:W3:Y:S02]  /*e160*/  LDL.LU R41, [R1+0x268] ;  /* 0x0002680001297983 */ /* 0x000ee40000300800 */
[----:B------:R-:W-:Y:S02]  /*e170*/  LEA R28, P0, R3, R5, 0x1 ;  /* 0x00000005031c7211 */ /* 0x000fe400078008ff */
[----:B------:R0:W3:Y:S04]  /*e180*/  @P1 LDG.E.U16 R24, desc[UR24][R26.64] ;  /* 0x000000181a181981 */ /* 0x0000e8000c1e1500 */
[----:B------:R-:W-:Y:S04]  /*e190*/  STS.U16 [R35+UR8+0x12a00], R40 ;  /* 0x012a002823007988 */ /* 0x000fe80008000408 */
[----:B------:R1:W-:Y:S01]  /*e1a0*/  STS.U16 [R35+UR8+0x12e00], R29 ;  /* 0x012e001d23007988 */ /* 0x0003e20008000408 */
[----:B0-----:R-:W-:-:S03]  /*e1b0*/  PRMT R27, RZ, 0x7610, R27 ;  /* 0x00007610ff1b7816 */ /* 0x001fc6000000001b */
[----:B------:R0:W-:Y:S01]  /*e1c0*/  STL [R1+0x2d8], R28 ;  /* 0x0002d81c01007387 */ /* 0x0001e20000100800 */
[----:B-1----:R-:W-:Y:S01]  /*e1d0*/  LEA.HI.X.SX32 R29, R3, R4, 0x1, P0 ;  /* 0x00000004031d7211 */ /* 0x002fe200000f0eff */
[----:B------:R-:W-:-:S04]  /*e1e0*/  IMAD R3, R58, UR6, RZ ;  /* 0x000000063a037c24 */ /* 0x000fc8000f8e02ff */
[----:B------:R0:W3:Y:S04]  /*e1f0*/  @P1 LDG.E.U16 R27, desc[UR24][R28.64] ;  /* 0x000000181c1b1981 */ /* 0x0000e8000c1e1500 */
[----:B------:R1:W-:Y:S04]  /*e200*/  STL [R1+0x2d4], R29 ;  /* 0x0002d41d01007387 */ /* 0x0003e80000100800 */
[----:B------:R-:W-:Y:S01]  /*e210*/  STS.U16 [R35+UR8+0x13200], R39 ;  /* 0x0132002723007988 */ /* 0x000fe20008000408 */
[----:B0-----:R-:W-:-:S03]  /*e220*/  LEA R28, P0, R3, R5, 0x1 ;  /* 0x00000005031c7211 */ /* 0x001fc600078008ff */
[----:B------:R0:W-:Y:S01]  /*e230*/  STS.U16 [R35+UR8+0x13600], R33 ;  /* 0x0136002123007988 */ /* 0x0001e20008000408 */
[----:B-1----:R-:W-:-:S03]  /*e240*/  LEA.HI.X.SX32 R29, R3, R4, 0x1, P0 ;  /* 0x00000004031d7211 */ /* 0x002fc600000f0eff */
[----:B------:R-:W3:Y:S04]  /*e250*/  LDL.LU R40, [R1+0x2ec] ;  /* 0x0002ec0001287983 */ /* 0x000ee80000300800 */
[----:B0-----:R-:W3:Y:S04]  /*e260*/  LDL.LU R33, [R1+0x260] ;  /* 0x0002600001217983 */ /* 0x001ee80000300800 */
[----:B------:R-:W-:Y:S04]  /*e270*/  STL [R1+0x318], R28 ;  /* 0x0003181c01007387 */ /* 0x000fe80000100800 */
[----:B------:R0:W-:Y:S04]  /*e280*/  STL [R1+0x314], R29 ;  /* 0x0003141d01007387 */ /* 0x0001e80000100800 */
[----:B------:R-:W3:Y:S01]  /*e290*/  LDL.LU R39, [R1+0x2a8] ;  /* 0x0002a80001277983 */ /* 0x000ee20000300800 */
[----:B------:R-:W-:Y:S01]  /*e2a0*/  IMAD R3, R51, UR4, RZ ;  /* 0x0000000433037c24 */ /* 0x000fe2000f8e02ff */
[----:B------:R-:W-:Y:S01]  /*e2b0*/  PRMT R26, RZ, 0x7610, R26 ;  /* 0x00007610ff1a7816 */ /* 0x000fe2000000001a */
[----:B------:R-:W1:Y:S01]  /*e2c0*/  LDCU UR4, c[0x0][0x3b0] ;  /* 0x00007600ff0477ac */ /* 0x000e620008000800 */
[----:B------:R-:W-:-:S04]  /*e2d0*/  LOP3.LUT R43, R2, 0x60, RZ, 0x3c, !PT ;  /* 0x00000060022b7812 */ /* 0x000fc800078e3cff */
[----:B------:R0:W3:Y:S02]  /*e2e0*/  @P1 LDG.E.U16 R26, desc[UR24][R28.64] ;  /* 0x000000181c1a1981 */ /* 0x0000e4000c1e1500 */
[----:B0-----:R-:W-:Y:S02]  /*e2f0*/  PRMT R29, RZ, 0x7610, R29 ;  /* 0x00007610ff1d7816 */ /* 0x001fe4000000001d */
[----:B--2---:R0:W-:Y:S04]  /*e300*/  STS.U16 [R35+UR8+0x13a00], R38 ;  /* 0x013a002623007988 */ /* 0x0041e80008000408 */
[----:B0-----:R-:W2:Y:S04]  /*e310*/  LDL.LU R38, [R1+0x2a4] ;  /* 0x0002a40001267983 */ /* 0x001ea80000300800 */
[----:B----4-:R0:W-:Y:S02]  /*e320*/  STS.U16 [R35+UR8+0x13e00], R30 ;  /* 0x013e001e23007988 */ /* 0x0101e40008000408 */
[----:B0-----:R-:W-:-:S05]  /*e330*/  LEA R30, P0, R3, R5, 0x1 ;  /* 0x00000005031e7211 */ /* 0x001fca00078008ff */
[----:B------:R-:W-:Y:S04]  /*e340*/  STL [R1+0x354], R30 ;  /* 0x0003541e01007387 */ /* 0x000fe80000100800 */
[----:B---3--:R0:W-:Y:S02]  /*e350*/  STS.U16 [R43+UR8+0x10300], R31 ;  /* 0x0103001f2b007988 */ /* 0x0081e40008000408 */
[----:B0-----:R-:W-:Y:S01]  /*e360*/  LEA.HI.X.SX32 R31, R3, R4, 0x1, P0 ;  /* 0x00000004031f7211 */ /* 0x001fe200000f0eff */
[----:B------:R-:W-:Y:S01]  /*e370*/  IMAD R3, R49, UR5, RZ ;  /* 0x0000000531037c24 */ /* 0x000fe2000f8e02ff */
[----:B------:R-:W-:Y:S01]  /*e380*/  STS.U16 [R43+UR8+0x10b00], R42 ;  /* 0x010b002a2b007988 */ /* 0x000fe20008000408 */
[----:B------:R-:W0:Y:S03]  /*e390*/  LDCU UR5, c[0x0][0x3b0] ;  /* 0x00007600ff0577ac */ /* 0x000e260008000800 */
[----:B------:R3:W4:Y:S04]  /*e3a0*/  @P1 LDG.E.U16 R29, desc[UR24][R30.64] ;  /* 0x000000181e1d1981 */ /* 0x000728000c1e1500 */
[----:B------:R1:W-:Y:S04]  /*e3b0*/  STL [R1+0x350], R31 ;  /* 0x0003501f01007387 */ /* 0x0003e80000100800 */
[----:B------:R-:W4:Y:S01]  /*e3c0*/  LDL.LU R44, [R1+0x2dc] ;  /* 0x0002dc00012c7983 */ /* 0x000f220000300800 */
[----:B---3--:R-:W-:-:S03]  /*e3d0*/  LEA R30, P0, R3, R5, 0x1 ;  /* 0x00000005031e7211 */ /* 0x008fc600078008ff */
[----:B------:R-:W3:Y:S01]  /*e3e0*/  LDL.LU R35, [R1+0x21c] ;  /* 0x00021c0001237983 */ /* 0x000ee20000300800 */
[----:B-1----:R-:W-:-:S03]  /*e3f0*/  LEA.HI.X.SX32 R31, R3, R4, 0x1, P0 ;  /* 0x00000004031f7211 */ /* 0x002fc600000f0eff */
[----:B------:R-:W-:Y:S04]  /*e400*/  STL [R1+0x384], R30 ;  /* 0x0003841e01007387 */ /* 0x000fe80000100800 */
[----:B------:R-:W-:Y:S04]  /*e410*/  STL [R1+0x380], R31 ;  /* 0x0003801f01007387 */ /* 0x000fe80000100800 */
[----:B------:R-:W3:Y:S01]  /*e420*/  LDL.LU R42, [R1+0x2e4] ;  /* 0x0002e400012a7983 */ /* 0x000ee20000300800 */
[----:B------:R-:W-:Y:S01]  /*e430*/  IMAD R3, R32, UR4, RZ ;  /* 0x0000000420037c24 */ /* 0x000fe2000f8e02ff */
[----:B------:R-:W-:Y:S01]  /*e440*/  PRMT R28, RZ, 0x7610, R28 ;  /* 0x00007610ff1c7816 */ /* 0x000fe2000000001c */
[----:B------:R-:W1:Y:S01]  /*e450*/  LDCU UR4, c[0x0][0x3b0] ;  /* 0x00007600ff0477ac */ /* 0x000e620008000800 */
[----:B------:R0:W-:Y:S02]  /*e460*/  STS.U16 [R43+UR8+0x11300], R41 ;  /* 0x011300292b007988 */ /* 0x0001e40008000408 */
[----:B------:R-:W-:-:S02]  /*e470*/  LEA R32, P0, R3, R5, 0x1 ;  /* 0x0000000503207211 */ /* 0x000fc400078008ff */
[----:B------:R1:W3:Y:S04]  /*e480*/  @P1 LDG.E.U16 R28, desc[UR24][R30.64] ;  /* 0x000000181e1c1981 */ /* 0x0002e8000c1e1500 */
[----:B0-----:R-:W3:Y:S04]  /*e490*/  LDL.LU R41, [R1+0x264] ;  /* 0x0002640001297983 */ /* 0x001ee80000300800 */
[----:B------:R-:W-:Y:S04]  /*e4a0*/  STS.U16 [R43+UR8+0x11b00], R40 ;  /* 0x011b00282b007988 */ /* 0x000fe80008000408 */
[----:B------:R0:W-:Y:S04]  /*e4b0*/  STS.U16 [R43+UR8+0x12300], R33 ;  /* 0x012300212b007988 */ /* 0x0001e80008000408 */
[----:B------:R-:W-:Y:S01]  /*e4c0*/  STL [R1+0x3b4], R32 ;  /* 0x0003b42001007387 */ /* 0x000fe20000100800 */
[----:B0-----:R-:W-:-:S03]  /*e4d0*/  LEA.HI.X.SX32 R33, R3, R4, 0x1, P0 ;  /* 0x0000000403217211 */ /* 0x001fc600000f0eff */
[----:B------:R0:W-:Y:S04]  /*e4e0*/  STS.U16 [R43+UR8+0x12b00], R39 ;  /* 0x012b00272b007988 */ /* 0x0001e80008000408 */
[----:B------:R1:W-:Y:S04]  /*e4f0*/  STL [R1+0x3b0], R33 ;  /* 0x0003b02101007387 */ /* 0x0003e80000100800 */
[----:B------:R-:W3:Y:S04]  /*e500*/  LDL.LU R40, [R1+0x2ac] ;  /* 0x0002ac0001287983 */ /* 0x000ee80000300800 */
[----:B0-----:R-:W3:Y:S01]  /*e510*/  LDL.LU R39, [R1+0x25c] ;  /* 0x00025c0001277983 */ /* 0x001ee20000300800 */
[----:B-1----:R-:W-:Y:S01]  /*e520*/  PRMT R31, RZ, 0x7610, R31 ;  /* 0x00007610ff1f7816 */ /* 0x002fe2000000001f */
[----:B------:R-:W-:Y:S01]  /*e530*/  IMAD R3, R37, UR5, RZ ;  /* 0x0000000525037c24 */ /* 0x000fe2000f8e02ff */
[----:B------:R-:W0:Y:S04]  /*e540*/  LDCU UR5, c[0x0][0x3b0] ;  /* 0x00007600ff0577ac */ /* 0x000e280008000800 */
[----:B------:R1:W3:Y:S02]  /*e550*/  @P1 LDG.E.U16 R31, desc[UR24][R32.64] ;  /* 0x00000018201f1981 */ /* 0x0002e4000c1e1500 */
[----:B-1----:R-:W-:-:S04]  /*e560*/  LEA R32, P0, R3, R5, 0x1 ;  /* 0x0000000503207211 */ /* 0x002fc800078008ff */
[----:B------:R-:W-:Y:S01]  /*e570*/  LEA.HI.X.SX32 R33, R3, R4, 0x1, P0 ;  /* 0x0000000403217211 */ /* 0x000fe200000f0eff */
[----:B------:R-:W-:Y:S04]  /*e580*/  STL [R1+0x3e4], R32 ;  /* 0x0003e42001007387 */ /* 0x000fe80000100800 */
[----:B------:R-:W-:Y:S04]  /*e590*/  STL [R1+0x3e0], R33 ;  /* 0x0003e02101007387 */ /* 0x000fe80000100800 */
[----:B------:R-:W3:Y:S04]  /*e5a0*/  LDL.LU R46, [R1+0x220] ;  /* 0x00022000012e7983 */ /* 0x000ee80000300800 */
[----:B------:R-:W3:Y:S01]  /*e5b0*/  LDL.LU R45, [R1+0x1dc] ;  /* 0x0001dc00012d7983 */ /* 0x000ee20000300800 */
[----:B------:R-:W-:Y:S01]  /*e5c0*/  IMAD R3, R34, UR4, RZ ;  /* 0x0000000422037c24 */ /* 0x000fe2000f8e02ff */
[----:B------:R-:W-:Y:S01]  /*e5d0*/  PRMT R30, RZ, 0x7610, R30 ;  /* 0x00007610ff1e7816 */ /* 0x000fe2000000001e */
[----:B------:R-:W1:Y:S03]  /*e5e0*/  LDCU UR4, c[0x0][0x3b0] ;  /* 0x00007600ff0477ac */ /* 0x000e660008000800 */
[----:B------:R-:W-:-:S02]  /*e5f0*/  LEA R34, P0, R3, R5, 0x1 ;  /* 0x0000000503227211 */ /* 0x000fc400078008ff */
[----:B------:R0:W3:Y:S04]  /*e600*/  @P1 LDG.E.U16 R30, desc[UR24][R32.64] ;  /* 0x00000018201e1981 */ /* 0x0000e8000c1e1500 */
[----:B--2---:R2:W-:Y:S04]  /*e610*/  STS.U16 [R43+UR8+0x13300], R38 ;  /* 0x013300262b007988 */ /* 0x0045e80008000408 */
[----:B--2---:R-:W2:Y:S04]  /*e620*/  LDL.LU R38, [R1+0x4] ;  /* 0x0000040001267983 */ /* 0x004ea80000300800 */
[----:B------:R-:W-:Y:S04]  /*e630*/  STL [R1+0x414], R34 ;  /* 0x0004142201007387 */ /* 0x000fe80000100800 */
[----:B----4-:R-:W-:Y:S04]  /*e640*/  STS.U16 [R43+UR8+0x13b00], R44 ;  /* 0x013b002c2b007988 */ /* 0x010fe80008000408 */
[----:B---3--:R3:W-:Y:S02]  /*e650*/  STS.U16 [R43+UR8+0x10700], R35 ;  /* 0x010700232b007988 */ /* 0x0087e40008000408 */
[----:B---3--:R-:W-:-:S02]  /*e660*/  LEA.HI.X.SX32 R35, R3, R4, 0x1, P0 ;  /* 0x0000000403237211 */ /* 0x008fc400000f0eff */
[----:B------:R3:W-:Y:S04]  /*e670*/  STS.U16 [R43+UR8+0x10f00], R42 ;  /* 0x010f002a2b007988 */ /* 0x0007e80008000408 */
[----:B------:R4:W-:Y:S04]  /*e680*/  STL [R1+0x410], R35 ;  /* 0x0004102301007387 */ /* 0x0009e80000100800 */
[----:B---3--:R-:W3:Y:S01]  /*e690*/  LDL.LU R42, [R1+0x1e0] ;  /* 0x0001e000012a7983 */ /* 0x008ee20000300800 */
[----:B0-----:R-:W-:Y:S01]  /*e6a0*/  PRMT R33, RZ, 0x7610, R33 ;  /* 0x00007610ff217816 */ /* 0x001fe20000000021 */
[----:B------:R-:W-:Y:S01]  /*e6b0*/  IMAD R3, R36, UR5, RZ ;  /* 0x0000000524037c24 */ /* 0x000fe2000f8e02ff */
[----:B------:R-:W-:Y:S01]  /*e6c0*/  PRMT R32, RZ, 0x7610, R32 ;  /* 0x00007610ff207816 */ /* 0x000fe20000000020 */
[----:B------:R-:W-:Y:S01]  /*e6d0*/  STS.U16 [R43+UR8+0x11700], R41 ;  /* 0x011700292b007988 */ /* 0x000fe20008000408 */
[----:B------:R-:W0:Y:S03]  /*e6e0*/  LDCU UR5, c[0x0][0x3b0] ;  /* 0x00007600ff0577ac */ /* 0x000e260008000800 */
[----:B------:R1:W3:Y:S04]  /*e6f0*/  @P1 LDG.E.U16 R33, desc[UR24][R34.64] ;  /* 0x0000001822211981 */ /* 0x0002e8000c1e1500 */
[----:B------:R-:W3:Y:S01]  /*e700*/  LDL.LU R44, [R1+0xdc] ;  /* 0x0000dc00012c7983 */ /* 0x000ee20000300800 */
[----:B-1----:R-:W-:-:S04]  /*e710*/  LEA R34, P0, R3, R5, 0x1 ;  /* 0x0000000503227211 */ /* 0x002fc800078008ff */
[----:B----4-:R-:W-:Y:S01]  /*e720*/  LEA.HI.X.SX32 R35, R3, R4, 0x1, P0 ;  /* 0x0000000403237211 */ /* 0x010fe200000f0eff */
[----:B------:R-:W-:Y:S04]  /*e730*/  STS.U16 [R43+UR8+0x11f00], R40 ;  /* 0x011f00282b007988 */ /* 0x000fe80008000408 */
[----:B------:R1:W-:Y:S04]  /*e740*/  STS.U16 [R43+UR8+0x12700], R39 ;  /* 0x012700272b007988 */ /* 0x0003e80008000408 */
[----:B------:R-:W-:Y:S01]  /*e750*/  STL [R1+0x43c], R34 ;  /* 0x00043c2201007387 */ /* 0x000fe20000100800 */
[----:B------:R-:W-:-:S03]  /*e760*/  IMAD R3, R87, UR6, RZ ;  /* 0x0000000657037c24 */ /* 0x000fc6000f8e02ff */
[----:B------:R4:W3:Y:S01]  /*e770*/  @P1 LDG.E.U16 R32, desc[UR24][R34.64] ;  /* 0x0000001822201981 */ /* 0x0008e2000c1e1500 */
[----:B-1----:R-:W1:Y:S03]  /*e780*/  S2R R39, SR_TID.X ;  /* 0x0000000000277919 */ /* 0x002e660000002100 */
[----:B------:R4:W-:Y:S04]  /*e790*/  STL [R1+0x438], R35 ;  /* 0x0004382301007387 */ /* 0x0009e80000100800 */
[----:B------:R-:W3:Y:S04]  /*e7a0*/  LDL.LU R41, [R1+0xe8] ;  /* 0x0000e80001297983 */ /* 0x000ee80000300800 */
[----:B------:R-:W3:Y:S01]  /*e7b0*/  LDL.LU R40, [R1+0xe0] ;  /* 0x0000e00001287983 */ /* 0x000ee20000300800 */
[----:B----4-:R-:W-:-:S04]  /*e7c0*/  LEA R35, P0, R3, R5, 0x1 ;  /* 0x0000000503237211 */ /* 0x010fc800078008ff */
[----:B------:R-:W-:Y:S01]  /*e7d0*/  LEA.HI.X.SX32 R36, R3, R4, 0x1, P0 ;  /* 0x0000000403247211 */ /* 0x000fe200000f0eff */
[----:B------:R-:W-:Y:S01]  /*e7e0*/  STL [R1+0xd8], R35 ;  /* 0x0000d82301007387 */ /* 0x000fe20000100800 */
[----:B------:R-:W-:-:S03]  /*e7f0*/  PRMT R34, RZ, 0x7610, R34 ;  /* 0x00007610ff227816 */ /* 0x000fc60000000022 */
[----:B------:R4:W-:Y:S01]  /*e800*/  STL [R1+0xd4], R36 ;  /* 0x0000d42401007387 */ /* 0x0009e20000100800 */
[----:B------:R-:W-:-:S03]  /*e810*/  @P1 IMAD.MOV.U32 R37, RZ, RZ, R36 ;  /* 0x000000ffff251224 */ /* 0x000fc600078e0024 */
[----:B------:R0:W-:Y:S04]  /*e820*/  STS.U16 [R43+UR8+0x12f00], R46 ;  /* 0x012f002e2b007988 */ /* 0x0001e80008000408 */
[----:B------:R-:W3:Y:S01]  /*e830*/  LDL.LU R47, [R1+0x120] ;  /* 0x00012000012f7983 */ /* 0x000ee20000300800 */
[----:B----4-:R-:W-:Y:S01]  /*e840*/  @P1 IMAD.MOV.U32 R36, RZ, RZ, R35 ;  /* 0x000000ffff241224 */ /* 0x010fe200078e0023 */
[----:B-1----:R-:W-:Y:S02]  /*e850*/  LOP3.LUT R3, R39, 0x40, RZ, 0xc0, !PT ;  /* 0x0000004027037812 */ /* 0x002fe400078ec0ff */
[----:B------:R-:W-:Y:S04]  /*e860*/  STS.U16 [R43+UR8+0x13700], R45 ;  /* 0x0137002d2b007988 */ /* 0x000fe80008000408 */
[----:B------:R1:W4:Y:S04]  /*e870*/  @P1 LDG.E.U16 R34, desc[UR24][R36.64] ;  /* 0x0000001824221981 */ /* 0x000328000c1e1500 */
[----:B0-----:R-:W4:Y:S01]  /*e880*/  LDL.LU R46, [R1+0xe4] ;  /* 0x0000e400012e7983 */ /* 0x001f220000300800 */
[----:B-1----:R-:W-:Y:S01]  /*e890*/  PRMT R36, RZ, 0x7610, R36 ;  /* 0x00007610ff247816 */ /* 0x002fe20000000024 */
[----:B--2---:R-:W-:-:S02]  /*e8a0*/  IMAD R35, R38, UR6, RZ ;  /* 0x0000000626237c24 */ /* 0x004fc4000f8e02ff */
[----:B------:R-:W-:-:S03]  /*e8b0*/  IMAD.SHL.U32 R38, R39, 0x2, RZ ;  /* 0x0000000227267824 */ /* 0x000fc600078e00ff */
[----:B------:R-:W-:Y:S02]  /*e8c0*/  LEA R37, P0, R35, R5, 0x1 ;  /* 0x0000000523257211 */ /* 0x000fe400078008ff */
[----:B------:R-:W-:-:S05]  /*e8d0*/  LOP3.LUT R38, R38, 0x7e, RZ, 0xc0, !PT ;  /* 0x0000007e26267812 */ /* 0x000fca00078ec0ff */
[----:B------:R-:W-:Y:S01]  /*e8e0*/  IMAD R3, R3, 0x100, R38 ;  /* 0x0000010003037824 */ /* 0x000fe200078e0226 */
[----:B------:R-:W-:Y:S01]  /*e8f0*/  LEA.HI.X.SX32 R38, R35, R4, 0x1, P0 ;  /* 0x0000000423267211 */ /* 0x000fe200000f0eff */
[----:B------:R-:W-:Y:S01]  /*e900*/  STL [R1+0x118], R37 ;  /* 0x0001182501007387 */ /* 0x000fe20000100800 */
[----:B------:R-:W-:-:S03]  /*e910*/  IMAD R35, R62, UR6, RZ ;  /* 0x000000063e237c24 */ /* 0x000fc6000f8e02ff */
[----:B------:R0:W-:Y:S04]  /*e920*/  STL [R1+0x114], R38 ;  /* 0x0001142601007387 */ /* 0x0001e80000100800 */
[----:B------:R-:W2:Y:S01]  /*e930*/  LDL.LU R62, [R1+0x734] ;  /* 0x00073400013e7983 */ /* 0x000ea20000300800 */
[----:B------:R-:W-:Y:S02]  /*e940*/  @P1 IMAD.MOV.U32 R39, RZ, RZ, R38 ;  /* 0x000000ffff271224 */ /* 0x000fe400078e0026 */
[----:B0-----:R-:W-:Y:S01]  /*e950*/  @P1 IMAD.MOV.U32 R38, RZ, RZ, R37 ;  /* 0x000000ffff261224 */ /* 0x001fe200078e0025 */
[----:B------:R-:W-:-:S04]  /*e960*/  LEA R37, P0, R35, R5, 0x1 ;  /* 0x0000000523257211 */ /* 0x000fc800078008ff */
[----:B------:R0:W2:Y:S02]  /*e970*/  @P1 LDG.E.U16 R36, desc[UR24][R38.64] ;  /* 0x0000001826241981 */ /* 0x0000a4000c1e1500 */
[----:B0-----:R-:W-:-:S05]  /*e980*/  LEA.HI.X.SX32 R38, R35, R4, 0x1, P0 ;  /* 0x0000000423267211 */ /* 0x001fca00000f0eff */
[----:B------:R-:W-:Y:S01]  /*e990*/  @P1 IMAD.MOV.U32 R39, RZ, RZ, R38 ;  /* 0x000000ffff271224 */ /* 0x000fe200078e0026 */
[----:B---3--:R0:W-:Y:S04]  /*e9a0*/  STS.U16 [R43+UR8+0x13f00], R42 ;  /* 0x013f002a2b007988 */ /* 0x0081e80008000408 */
[----:B0-----:R-:W3:Y:S04]  /*e9b0*/  LDL.LU R43, [R1+0x128] ;  /* 0x00012800012b7983 */ /* 0x001ee80000300800 */
[----:B------:R-:W2:Y:S04]  /*e9c0*/  LDL.LU R42, [R1+0x11c] ;  /* 0x00011c00012a7983 */ /* 0x000ea80000300800 */
[----:B------:R-:W-:Y:S04]  /*e9d0*/  STL [R1+0x158], R37 ;  /* 0x0001582501007387 */ /* 0x000fe80000100800 */
[----:B------:R0:W-:Y:S02]  /*e9e0*/  STL [R1+0x154], R38 ;  /* 0x0001542601007387 */ /* 0x0001e40000100800 */
[----:B0-----:R-:W-:-:S02]  /*e9f0*/  @P1 IMAD.MOV.U32 R38, RZ, RZ, R37 ;  /* 0x000000ffff261224 */ /* 0x001fc400078e0025 */
[----:B------:R-:W-:Y:S02]  /*ea00*/  IMAD R37, R60, UR6, RZ ;  /* 0x000000063c257c24 */ /* 0x000fe4000f8e02ff */
[----:B------:R-:W3:Y:S04]  /*ea10*/  LDL.LU R60, [R1+0x730] ;  /* 0x00073000013c7983 */ /* 0x000ee80000300800 */
[----:B------:R-:W3:Y:S04]  /*ea20*/  LDL.LU R74, [R1+0x160] ;  /* 0x00016000014a7983 */ /* 0x000ee80000300800 */
[----:B------:R-:W3:Y:S01]  /*ea30*/  LDL.LU R63, [R1+0x124] ;  /* 0x00012400013f7983 */ /* 0x000ee20000300800 */
[----:B------:R-:W-:-:S06]  /*ea40*/  PRMT R35, RZ, 0x7610, R35 ;  /* 0x00007610ff237816 */ /* 0x000fcc0000000023 */
[----:B------:R0:W3:Y:S02]  /*ea50*/  @P1 LDG.E.U16 R35, desc[UR24][R38.64] ;  /* 0x0000001826231981 */ /* 0x0000e4000c1e1500 */
[----:B0-----:R-:W-:Y:S02]  /*ea60*/  LEA R39, P0, R37, R5, 0x1 ;  /* 0x0000000525277211 */ /* 0x001fe400078008ff */
[----:B------:R0:W-:Y:S01]  /*ea70*/  STS.U16 [R3+UR8+0x800], R40 ;  /* 0x0008002803007988 */ /* 0x0001e20008000408 */
[----:B------:R-:W-:-:S03]  /*ea80*/  PRMT R38, RZ, 0x7610, R38 ;  /* 0x00007610ff267816 */ /* 0x000fc60000000026 */
[----:B------:R1:W-:Y:S01]  /*ea90*/  STS.U16 [R3+UR8+0x400], R41 ;  /* 0x0004002903007988 */ /* 0x0003e20008000408 */
[----:B0-----:R-:W-:Y:S01]  /*eaa0*/  LEA.HI.X.SX32 R40, R37, R4, 0x1, P0 ;  /* 0x0000000425287211 */ /* 0x001fe200000f0eff */
[----:B------:R-:W-:Y:S02]  /*eab0*/  IMAD R37, R91, UR6, RZ ;  /* 0x000000065b257c24 */ /* 0x000fe4000f8e02ff */
[----:B------:R-:W-:Y:S02]  /*eac0*/  STL [R1+0x1a0], R39 ;  /* 0x0001a02701007387 */ /* 0x000fe40000100800 */
[----:B-1----:R-:W-:Y:S02]  /*ead0*/  @P1 IMAD.MOV.U32 R41, RZ, RZ, R40 ;  /* 0x000000ffff291224 */ /* 0x002fe400078e0028 */
[----:B------:R0:W-:Y:S04]  /*eae0*/  STL [R1+0x19c], R40 ;  /* 0x00019c2801007387 */ /* 0x0001e80000100800 */
[----:B------:R1:W-:Y:S04]  /*eaf0*/  STS.U16 [R3+UR8], R44 ;  /* 0x0000002c03007988 */ /* 0x0003e80008000408 */
[----:B------:R-:W3:Y:S01]  /*eb00*/  LDL.LU R45, [R1+0x168] ;  /* 0x00016800012d7983 */ /* 0x000ee20000300800 */
[----:B0-----:R-:W-:Y:S01]  /*eb10*/  @P1 IMAD.MOV.U32 R40, RZ, RZ, R39 ;  /* 0x000000ffff281224 */ /* 0x001fe200078e0027 */
[----:B------:R-:W-:-:S02]  /*eb20*/  LEA R39, P0, R37, R5, 0x1 ;  /* 0x0000000525277211 */ /* 0x000fc400078008ff */
[----:B-1----:R-:W3:Y:S04]  /*eb30*/  LDL.LU R44, [R1+0x15c] ;  /* 0x00015c00012c7983 */ /* 0x002ee80000300800 */
[----:B------:R0:W3:Y:S04]  /*eb40*/  @P1 LDG.E.U16 R38, desc[UR24][R40.64] ;  /* 0x0000001828261981 */ /* 0x0000e8000c1e1500 */
[----:B------:R-:W-:Y:S01]  /*eb50*/  STL [R1+0x1e0], R39 ;  /* 0x0001e02701007387 */ /* 0x000fe20000100800 */
[----:B0-----:R-:W-:-:S05]  /*eb60*/  LEA.HI.X.SX32 R40, R37, R4, 0x1, P0 ;  /* 0x0000000425287211 */ /* 0x001fca00000f0eff */
[----:B------:R0:W-:Y:S04]  /*eb70*/  STL [R1+0x1dc], R40 ;  /* 0x0001dc2801007387 */ /* 0x0001e80000100800 */
[----:B------:R-:W3:Y:S04]  /*eb80*/  LDL.LU R73, [R1+0x174] ;  /* 0x0001740001497983 */ /* 0x000ee80000300800 */
[----:B------:R-:W3:Y:S01]  /*eb90*/  LDL.LU R48, [R1+0x164] ;  /* 0x0001640001307983 */ /* 0x000ee20000300800 */
[----:B------:R-:W-:Y:S01]  /*eba0*/  PRMT R37, RZ, 0x7610, R37 ;  /* 0x00007610ff257816 */ /* 0x000fe20000000025 */
[----:B------:R-:W-:-:S02]  /*ebb0*/  @P1 IMAD.MOV.U32 R41, RZ, RZ, R40 ;  /* 0x000000ffff291224 */ /* 0x000fc400078e0028 */
[----:B0-----:R-:W-:Y:S02]  /*ebc0*/  @P1 IMAD.MOV.U32 R40, RZ, RZ, R39 ;  /* 0x000000ffff281224 */ /* 0x001fe400078e0027 */
[----:B------:R-:W-:-:S03]  /*ebd0*/  IMAD R39, R84, UR6, RZ ;  /* 0x0000000654277c24 */ /* 0x000fc6000f8e02ff */
[----:B------:R0:W3:Y:S02]  /*ebe0*/  @P1 LDG.E.U16 R37, desc[UR24][R40.64] ;  /* 0x0000001828251981 */ /* 0x0000e4000c1e1500 */
[----:B0-----:R-:W-:Y:S02]  /*ebf0*/  LEA R41, P0, R39, R5, 0x1 ;  /* 0x0000000527297211 */ /* 0x001fe400078008ff */
[----:B------:R-:W-:-:S03]  /*ec00*/  PRMT R40, RZ, 0x7610, R40 ;  /* 0x00007610ff287816 */ /* 0x000fc60000000028 */
[----:B------:R-:W-:Y:S04]  /*ec10*/  STL [R1+0x220], R41 ;  /* 0x0002202901007387 */ /* 0x000fe80000100800 */
[----:B------:R-:W-:Y:S04]  /*ec20*/  STS.U16 [R3+UR8+0xc00], R47 ;  /* 0x000c002f03007988 */ /* 0x000fe80008000408 */
[----:B----4-:R-:W-:Y:S04]  /*ec30*/  STS.U16 [R3+UR8+0x1000], R46 ;  /* 0x0010002e03007988 */ /* 0x010fe80008000408 */
[----:B--2---:R0:W-:Y:S04]  /*ec40*/  STS.U16 [R3+UR8+0x1800], R42 ;  /* 0x0018002a03007988 */ /* 0x0041e80008000408 */
[----:B---3--:R1:W-:Y:S01]  /*ec50*/  STS.U16 [R3+UR8+0x1400], R43 ;  /* 0x0014002b03007988 */ /* 0x0083e20008000408 */
[----:B0-----:R-:W-:Y:S01]  /*ec60*/  LEA.HI.X.SX32 R42, R39, R4, 0x1, P0 ;  /* 0x00000004272a7211 */ /* 0x001fe200000f0eff */
[----:B------:R-:W-:-:S04]  /*ec70*/  IMAD R39, R79, UR6, RZ ;  /* 0x000000064f277c24 */ /* 0x000fc8000f8e02ff */
[----:B------:R0:W-:Y:S01]  /*ec80*/  STL [R1+0x21c], R42 ;  /* 0x00021c2a01007387 */ /* 0x0001e20000100800 */
[----:B-1----:R-:W-:-:S03]  /*ec90*/  @P1 IMAD.MOV.U32 R43, RZ, RZ, R42 ;  /* 0x000000ffff2b1224 */ /* 0x002fc600078e002a */
[----:B------:R-:W2:Y:S04]  /*eca0*/  LDL.LU R47, [R1+0x178] ;  /* 0x00017800012f7983 */ /* 0x000ea80000300800 */
[----:B------:R-:W3:Y:S01]  /*ecb0*/  LDL.LU R46, [R1+0x16c] ;  /* 0x00016c00012e7983 */ /* 0x000ee20000300800 */
[----:B0-----:R-:W-:Y:S01]  /*ecc0*/  @P1 IMAD.MOV.U32 R42, RZ, RZ, R41 ;  /* 0x000000ffff2a1224 */ /* 0x001fe200078e0029 */
[----:B------:R-:W-:-:S04]  /*ecd0*/  LEA R41, P0, R39, R5, 0x1 ;  /* 0x0000000527297211 */ /* 0x000fc800078008ff */
[----:B------:R0:W4:Y:S04]  /*ece0*/  @P1 LDG.E.U16 R40, desc[UR24][R42.64] ;  /* 0x000000182a281981 */ /* 0x000128000c1e1500 */
[----:B------:R-:W-:Y:S01]  /*ecf0*/  STL [R1+0x260], R41 ;  /* 0x0002602901007387 */ /* 0x000fe20000100800 */
[----:B0-----:R-:W-:-:S03]  /*ed00*/  LEA.HI.X.SX32 R42, R39, R4, 0x1, P0 ;  /* 0x00000004272a7211 */ /* 0x001fc600000f0eff */
[----:B------:R0:W-:Y:S04]  /*ed10*/  STS.U16 [R3+UR8+0x1c00], R74 ;  /* 0x001c004a03007988 */ /* 0x0001e80008000408 */
[----:B------:R-:W-:Y:S04]  /*ed20*/  STL [R1+0x25c], R42 ;  /* 0x00025c2a01007387 */ /* 0x000fe80000100800 */
[----:B------:R-:W4:Y:S04]  /*ed30*/  LDL.LU R49, [R1+0x1ac] ;  /* 0x0001ac0001317983 */ /* 0x000f280000300800 */
[----:B------:R1:W-:Y:S04]  /*ed40*/  STS.U16 [R3+UR8+0x2000], R63 ;  /* 0x0020003f03007988 */ /* 0x0003e80008000408 */
[----:B0-----:R-:W4:Y:S04]  /*ed50*/  LDL.LU R74, [R1+0x1b4] ;  /* 0x0001b400014a7983 */ /* 0x001f280000300800 */
[----:B-1----:R-:W4:Y:S01]  /*ed60*/  LDL.LU R63, [R1+0x1a4] ;  /* 0x0001a400013f7983 */ /* 0x002f220000300800 */
[----:B------:R-:W-:Y:S01]  /*ed70*/  PRMT R39, RZ, 0x7610, R39 ;  /* 0x00007610ff277816 */ /* 0x000fe20000000027 */
[----:B------:R-:W-:-:S02]  /*ed80*/  @P1 IMAD.MOV.U32 R43, RZ, RZ, R42 ;  /* 0x000000ffff2b1224 */ /* 0x000fc400078e002a */
[----:B------:R-:W-:Y:S02]  /*ed90*/  @P1 IMAD.MOV.U32 R42, RZ, RZ, R41 ;  /* 0x000000ffff2a1224 */ /* 0x000fe400078e0029 */
[----:B------:R-:W-:-:S03]  /*eda0*/  IMAD R41, R72, UR6, RZ ;  /* 0x0000000648297c24 */ /* 0x000fc6000f8e02ff */
[----:B------:R0:W4:Y:S04]  /*edb0*/  @P1 LDG.E.U16 R39, desc[UR24][R42.64] ;  /* 0x000000182a271981 */ /* 0x000128000c1e1500 */
[----:B------:R1:W-:Y:S01]  /*edc0*/  STS.U16 [R3+UR8+0x2800], R44 ;  /* 0x0028002c03007988 */ /* 0x0003e20008000408 */
[----:B0-----:R-:W-:-:S03]  /*edd0*/  LEA R43, P0, R41, R5, 0x1 ;  /* 0x00000005292b7211 */ /* 0x001fc600078008ff */
[----:B------:R0:W-:Y:S01]  /*ede0*/  STS.U16 [R3+UR8+0x2400], R45 ;  /* 0x0024002d03007988 */ /* 0x0001e20008000408 */
[----:B------:R-:W-:Y:S02]  /*edf0*/  PRMT R42, RZ, 0x7610, R42 ;  /* 0x00007610ff2a7816 */ /* 0x000fe4000000002a */
[----:B-1----:R-:W-:Y:S01]  /*ee00*/  LEA.HI.X.SX32 R44, R41, R4, 0x1, P0 ;  /* 0x00000004292c7211 */ /* 0x002fe200000f0eff */
[----:B------:R-:W-:Y:S01]  /*ee10*/  IMAD R41, R66, UR6, RZ ;  /* 0x0000000642297c24 */ /* 0x000fe2000f8e02ff */
[----:B------:R-:W-:Y:S03]  /*ee20*/  STL [R1+0x2a0], R43 ;  /* 0x0002a02b01007387 */ /* 0x000fe60000100800 */
[----:B0-----:R-:W-:Y:S01]  /*ee30*/  @P1 IMAD.MOV.U32 R45, RZ, RZ, R44 ;  /* 0x000000ffff2d1224 */ /* 0x001fe200078e002c */
[----:B------:R0:W-:Y:S04]  /*ee40*/  STL [R1+0x29c], R44 ;  /* 0x00029c2c01007387 */ /* 0x0001e80000100800 */
[----:B------:R-:W4:Y:S01]  /*ee50*/  LDL.LU R51, [R1+0x1e8] ;  /* 0x0001e80001337983 */ /* 0x000f220000300800 */
[----:B0-----:R-:W-:Y:S01]  /*ee60*/  @P1 IMAD.MOV.U32 R44, RZ, RZ, R43 ;  /* 0x000000ffff2c1224 */ /* 0x001fe200078e002b */
[----:B------:R-:W-:-:S02]  /*ee70*/  LEA R43, P0, R41, R5, 0x1 ;  /* 0x00000005292b7211 */ /* 0x000fc400078008ff */
[----:B------:R0:W-:Y:S04]  /*ee80*/  STS.U16 [R3+UR8+0x3000], R48 ;  /* 0x0030003003007988 */ /* 0x0001e80008000408 */
[----:B------:R1:W4:Y:S04]  /*ee90*/  @P1 LDG.E.U16 R42, desc[UR24][R44.64] ;  /* 0x000000182c2a1981 */ /* 0x000328000c1e1500 */
[----:B0-----:R-:W4:Y:S01]  /*eea0*/  LDL.LU R48, [R1+0x1b0] ;  /* 0x0001b00001307983 */ /* 0x001f220000300800 */
[----:B-1----:R-:W-:-:S03]  /*eeb0*/  LEA.HI.X.SX32 R44, R41, R4, 0x1, P0 ;  /* 0x00000004292c7211 */ /* 0x002fc600000f0eff */
[----:B------:R-:W-:Y:S04]  /*eec0*/  STL [R1+0x2e0], R43 ;  /* 0x0002e02b01007387 */ /* 0x000fe80000100800 */
[----:B------:R-:W-:Y:S04]  /*eed0*/  STL [R1+0x2dc], R44 ;  /* 0x0002dc2c01007387 */ /* 0x000fe80000100800 */
[----:B------:R0:W-:Y:S04]  /*eee0*/  STS.U16 [R3+UR8+0x2c00], R73 ;  /* 0x002c004903007988 */ /* 0x0001e80008000408 */
[----:B------:R-:W4:Y:S04]  /*eef0*/  LDL.LU R67, [R1+0x1f8] ;  /* 0x0001f80001437983 */ /* 0x000f280000300800 */
[----:B0-----:R-:W4:Y:S01]  /*ef00*/  LDL.LU R73, [R1+0x1e4] ;  /* 0x0001e40001497983 */ /* 0x001f220000300800 */
[----:B------:R-:W-:Y:S01]  /*ef10*/  PRMT R41, RZ, 0x7610, R41 ;  /* 0x00007610ff297816 */ /* 0x000fe20000000029 */
[----:B------:R-:W-:-:S02]  /*ef20*/  @P1 IMAD.MOV.U32 R45, RZ, RZ, R44 ;  /* 0x000000ffff2d1224 */ /* 0x000fc400078e002c */
[----:B------:R-:W-:Y:S02]  /*ef30*/  @P1 IMAD.MOV.U32 R44, RZ, RZ, R43 ;  /* 0x000000ffff2c1224 */ /* 0x000fe400078e002b */
[----:B------:R-:W-:-:S03]  /*ef40*/  IMAD R43, R57, UR6, RZ ;  /* 0x00000006392b7c24 */ /* 0x000fc6000f8e02ff */
[----:B------:R0:W4:Y:S01]  /*ef50*/  @P1 LDG.E.U16 R41, desc[UR24][R44.64] ;  /* 0x000000182c291981 */ /* 0x000122000c1e1500 */
[----:B------:R-:W-:Y:S02]  /*ef60*/  LOP3.LUT R66, R3, 0x10, RZ, 0x3c, !PT ;  /* 0x0000001003427812 */ /* 0x000fe400078e3cff */
[----:B0-----:R-:W-:-:S05]  /*ef70*/  LEA R45, P0, R43, R5, 0x1 ;  /* 0x000000052b2d7211 */ /* 0x001fca00078008ff */
[----:B------:R-:W-:Y:S04]  /*ef80*/  STL [R1+0x320], R45 ;  /* 0x0003202d01007387 */ /* 0x000fe80000100800 */
[----:B---3--:R0:W-:Y:S04]  /*ef90*/  STS.U16 [R3+UR8+0x3800], R46 ;  /* 0x0038002e03007988 */ /* 0x0081e80008000408 */
[----:B--2---:R-:W-:Y:S01]  /*efa0*/  STS.U16 [R3+UR8+0x3400], R47 ;  /* 0x0034002f03007988 */ /* 0x004fe20008000408 */
[----:B0-----:R-:W-:-:S05]  /*efb0*/  LEA.HI.X.SX32 R46, R43, R4, 0x1, P0 ;  /* 0x000000042b2e7211 */ /* 0x001fca00000f0eff */
[----:B------:R-:W-:Y:S04]  /*efc0*/  STL [R1+0x31c], R46 ;  /* 0x00031c2e01007387 */ /* 0x000fe80000100800 */
[----:B----4-:R-:W-:Y:S04]  /*efd0*/  STS.U16 [R3+UR8+0x3c00], R49 ;  /* 0x003c003103007988 */ /* 0x010fe80008000408 */
[----:B------:R0:W-:Y:S04]  /*efe0*/  STS.U16 [R66+UR8+0x80], R74 ;  /* 0x0000804a42007988 */ /* 0x0001e80008000408 */
[----:B------:R1:W-:Y:S04]  /*eff0*/  STS.U16 [R66+UR8+0x480], R63 ;  /* 0x0004803f42007988 */ /* 0x0003e80008000408 */
[----:B0-----:R-:W2:Y:S04]  /*f000*/  LDL.LU R74, [R1+0x224] ;  /* 0x00022400014a7983 */ /* 0x001ea80000300800 */
[----:B-1----:R-:W3:Y:S01]  /*f010*/  LDL.LU R63, [R1+0x1f4] ;  /* 0x0001f400013f7983 */ /* 0x002ee20000300800 */
[----:B------:R-:W-:Y:S01]  /*f020*/  IMAD R43, R59, UR4, RZ ;  /* 0x000000043b2b7c24 */ /* 0x000fe2000f8e02ff */
[----:B------:R-:W-:Y:S01]  /*f030*/  PRMT R44, RZ, 0x7610, R44 ;  /* 0x00007610ff2c7816 */ /* 0x000fe2000000002c */
[----:B------:R-:W-:Y:S01]  /*f040*/  @P1 IMAD.MOV.U32 R47, RZ, RZ, R46 ;  /* 0x000000ffff2f1224 */ /* 0x000fe200078e002e */
[----:B------:R-:W0:Y:S01]  /*f050*/  LDCU UR4, c[0x0][0x3b0] ;  /* 0x00007600ff0477ac */ /* 0x000e220008000800 */
[----:B------:R-:W-:Y:S01]  /*f060*/  @P1 IMAD.MOV.U32 R46, RZ, RZ, R45 ;  /* 0x000000ffff2e1224 */ /* 0x000fe200078e002d */
[----:B------:R-:W-:-:S04]  /*f070*/  LEA R45, P0, R43, R5, 0x1 ;  /* 0x000000052b2d7211 */ /* 0x000fc800078008ff */
[----:B------:R1:W4:Y:S04]  /*f080*/  @P1 LDG.E.U16 R44, desc[UR24][R46.64] ;  /* 0x000000182e2c1981 */ /* 0x000328000c1e1500 */
[----:B------:R-:W-:Y:S01]  /*f090*/  STL [R1+0x35c], R45 ;  /* 0x00035c2d01007387 */ /* 0x000fe20000100800 */
[----:B-1----:R-:W-:Y:S02]  /*f0a0*/  LEA.HI.X.SX32 R46, R43, R4, 0x1, P0 ;  /* 0x000000042b2e7211 */ /* 0x002fe400000f0eff */
[----:B------:R-:W-:-:S03]  /*f0b0*/  PRMT R43, RZ, 0x7610, R43 ;  /* 0x00007610ff2b7816 */ /* 0x000fc6000000002b */
[----:B------:R1:W-:Y:S01]  /*f0c0*/  STL [R1+0x358], R46 ;  /* 0x0003582e01007387 */ /* 0x0003e20000100800 */
[----:B------:R-:W-:-:S03]  /*f0d0*/  @P1 IMAD.MOV.U32 R47, RZ, RZ, R46 ;  /* 0x000000ffff2f1224 */ /* 0x000fc600078e002e */
[----:B------:R-:W-:Y:S04]  /*f0e0*/  STS.U16 [R66+UR8+0x880], R51 ;  /* 0x0008803342007988 */ /* 0x000fe80008000408 */
[----:B------:R-:W4:Y:S01]  /*f0f0*/  LDL.LU R72, [R1+0x228] ;  /* 0x0002280001487983 */ /* 0x000f220000300800 */
[----:B-1----:R-:W-:Y:S02]  /*f100*/  @P1 IMAD.MOV.U32 R46, RZ, RZ, R45 ;  /* 0x000000ffff2e1224 */ /* 0x002fe400078e002d */
[----:B------:R-:W-:Y:S01]  /*f110*/  IMAD R45, R56, UR5, RZ ;  /* 0x00000005382d7c24 */ /* 0x000fe2000f8e02ff */
[----:B------:R-:W4:Y:S01]  /*f120*/  LDL.LU R79, [R1+0x1f0] ;  /* 0x0001f000014f7983 */ /* 0x000f220000300800 */
[----:B------:R-:W1:Y:S03]  /*f130*/  LDCU UR5, c[0x0][0x3b0] ;  /* 0x00007600ff0577ac */ /* 0x000e660008000800 */
[----:B------:R0:W4:Y:S04]  /*f140*/  @P1 LDG.E.U16 R43, desc[UR24][R46.64] ;  /* 0x000000182e2b1981 */ /* 0x000128000c1e1500 */
[----:B------:R1:W-:Y:S01]  /*f150*/  STS.U16 [R66+UR8+0xc80], R48 ;  /* 0x000c803042007988 */ /* 0x0003e20008000408 */
[----:B0-----:R-:W-:-:S04]  /*f160*/  LEA R47, P0, R45, R5, 0x1 ;  /* 0x000000052d2f7211 */ /* 0x001fc800078008ff */
[----:B-1----:R-:W-:Y:S01]  /*f170*/  LEA.HI.X.SX32 R48, R45, R4, 0x1, P0 ;  /* 0x000000042d307211 */ /* 0x002fe200000f0eff */
[----:B------:R-:W-:Y:S04]  /*f180*/  STL [R1+0x38c], R47 ;  /* 0x00038c2f01007387 */ /* 0x000fe80000100800 */
[----:B------:R-:W-:Y:S04]  /*f190*/  STL [R1+0x388], R48 ;  /* 0x0003883001007387 */ /* 0x000fe80000100800 */
[----:B------:R-:W-:Y:S04]  /*f1a0*/  STS.U16 [R66+UR8+0x1080], R67 ;  /* 0x0010804342007988 */ /* 0x000fe80008000408 */
[----:B------:R0:W-:Y:S04]  /*f1b0*/  STS.U16 [R66+UR8+0x1480], R73 ;  /* 0x0014804942007988 */ /* 0x0001e80008000408 */
[----:B------:R-:W4:Y:S04]  /*f1c0*/  LDL.LU R84, [R1+0x1ec] ;  /* 0x0001ec0001547983 */ /* 0x000f280000300800 */
[----:B0-----:R-:W4:Y:S01]  /*f1d0*/  LDL.LU R73, [R1+0x1b8] ;  /* 0x0001b80001497983 */ /* 0x001f220000300800 */
        /* <DEDUP_REMOVED lines=8> */
[----:B-1----:R-:W-:-:S05]  /*f260*/  LEA.HI.X.SX32 R48, R45, R4, 0x1, P0 ;  /* 0x000000042d307211 */ /* 0x002fca00000f0eff */
[----:B------:R-:W-:Y:S04]  /*f270*/  STL [R1+0x3b8], R48 ;  /* 0x0003b83001007387 */ /* 0x000fe80000100800 */
[----:B------:R-:W4:Y:S04]  /*f280*/  LDL.LU R91, [R1+0x1a8] ;  /* 0x0001a800015b7983 */ /* 0x000f280000300800 */
[----:B------:R-:W4:Y:S04]  /*f290*/  LDL.LU R87, [R1+0x170] ;  /* 0x0001700001577983 */ /* 0x000f280000300800 */
[----:B------:R-:W4:Y:S04]  /*f2a0*/  LDL.LU R67, [R1+0x130] ;  /* 0x0001300001437983 */ /* 0x000f280000300800 */
[----:B--2---:R-:W-:Y:S04]  /*f2b0*/  STS.U16 [R66+UR8+0x1880], R74 ;  /* 0x0018804a42007988 */ /* 0x004fe80008000408 */
[----:B---3--:R1:W-:Y:S04]  /*f2c0*/  STS.U16 [R66+UR8+0x1c80], R63 ;  /* 0x001c803f42007988 */ /* 0x0083e80008000408 */
[----:B-1----:R-:W2:Y:S01]  /*f2d0*/  LDL.LU R63, [R1+0x12c] ;  /* 0x00012c00013f7983 */ /* 0x002ea20000300800 */
[----:B------:R-:W-:Y:S01]  /*f2e0*/  PRMT R45, RZ, 0x7610, R45 ;  /* 0x00007610ff2d7816 */ /* 0x000fe2000000002d */
[----:B------:R-:W-:-:S02]  /*f2f0*/  @P1 IMAD.MOV.U32 R49, RZ, RZ, R48 ;  /* 0x000000ffff311224 */ /* 0x000fc400078e0030 */
[----:B------:R-:W-:Y:S02]  /*f300*/  @P1 IMAD.MOV.U32 R48, RZ, RZ, R47 ;  /* 0x000000ffff301224 */ /* 0x000fe400078e002f */
[----:B------:R-:W-:Y:S01]  /*f310*/  IMAD R47, R50, UR5, RZ ;  /* 0x00000005322f7c24 */ /* 0x000fe2000f8e02ff */
[----:B------:R-:W1:Y:S02]  /*f320*/  LDCU UR5, c[0x0][0x3b0] ;  /* 0x00007600ff0577ac */ /* 0x000e640008000800 */
[----:B------:R3:W2:Y:S02]  /*f330*/  @P1 LDG.E.U16 R45, desc[UR24][R48.64] ;  /* 0x00000018302d1981 */ /* 0x0006a4000c1e1500 */
[----:B---3--:R-:W-:-:S04]  /*f340*/  LEA R49, P0, R47, R5, 0x1 ;  /* 0x000000052f317211 */ /* 0x008fc800078008ff */
[----:B------:R-:W-:Y:S01]  /*f350*/  LEA.HI.X.SX32 R50, R47, R4, 0x1, P0 ;  /* 0x000000042f327211 */ /* 0x000fe200000f0eff */
[----:B0-----:R-:W-:Y:S01]  /*f360*/  IMAD R47, R53, UR4, RZ ;  /* 0x00000004352f7c24 */ /* 0x001fe2000f8e02ff */
[----:B------:R-:W-:Y:S01]  /*f370*/  STL [R1+0x3ec], R49 ;  /* 0x0003ec3101007387 */ /* 0x000fe20000100800 */
[----:B------:R-:W-:Y:S01]  /*f380*/  PRMT R48, RZ, 0x7610, R48 ;  /* 0x00007610ff307816 */ /* 0x000fe20000000030 */
[----:B------:R-:W0:Y:S01]  /*f390*/  LDCU UR4, c[0x0][0x3b0] ;  /* 0x00007600ff0477ac */ /* 0x000e220008000800 */
[----:B------:R-:W-:Y:S01]  /*f3a0*/  @P1 IMAD.MOV.U32 R51, RZ, RZ, R50 ;  /* 0x000000ffff331224 */ /* 0x000fe200078e0032 */
[----:B------:R3:W-:Y:S04]  /*f3b0*/  STL [R1+0x3e8], R50 ;  /* 0x0003e83201007387 */ /* 0x0007e80000100800 */
[----:B------:R-:W2:Y:S01]  /*f3c0*/  LDL.LU R74, [R1+0xec] ;  /* 0x0000ec00014a7983 */ /* 0x000ea20000300800 */
[----:B---3--:R-:W-:Y:S01]  /*f3d0*/  @P1 IMAD.MOV.U32 R50, RZ, RZ, R49 ;  /* 0x000000ffff321224 */ /* 0x008fe200078e0031 */
[----:B------:R-:W-:-:S04]  /*f3e0*/  LEA R49, P0, R47, R5, 0x1 ;  /* 0x000000052f317211 */ /* 0x000fc800078008ff */
[----:B------:R3:W2:Y:S04]  /*f3f0*/  @P1 LDG.E.U16 R48, desc[UR24][R50.64] ;  /* 0x0000001832301981 */ /* 0x0006a8000c1e1500 */
[----:B------:R-:W-:Y:S01]  /*f400*/  STL [R1+0x41c], R49 ;  /* 0x00041c3101007387 */ /* 0x000fe20000100800 */
[----:B---3--:R-:W-:Y:S02]  /*f410*/  LEA.HI.X.SX32 R50, R47, R4, 0x1, P0 ;  /* 0x000000042f327211 */ /* 0x008fe400000f0eff */
[----:B------:R-:W-:-:S03]  /*f420*/  PRMT R47, RZ, 0x7610, R47 ;  /* 0x00007610ff2f7816 */ /* 0x000fc6000000002f */
[----:B------:R3:W-:Y:S01]  /*f430*/  STL [R1+0x418], R50 ;  /* 0x0004183201007387 */ /* 0x0007e20000100800 */
[----:B------:R-:W-:Y:S02]  /*f440*/  @P1 IMAD.MOV.U32 R51, RZ, RZ, R50 ;  /* 0x000000ffff331224 */ /* 0x000fe400078e0032 */
[----:B---3--:R-:W-:Y:S02]  /*f450*/  @P1 IMAD.MOV.U32 R50, RZ, RZ, R49 ;  /* 0x000000ffff321224 */ /* 0x008fe400078e0031 */
[----:B-1----:R-:W-:-:S03]  /*f460*/  IMAD R49, R52, UR5, RZ ;  /* 0x0000000534317c24 */ /* 0x002fc6000f8e02ff */
[----:B------:R1:W3:Y:S04]  /*f470*/  @P1 LDG.E.U16 R47, desc[UR24][R50.64] ;  /* 0x00000018322f1981 */ /* 0x0002e8000c1e1500 */
[----:B----4-:R-:W-:Y:S01]  /*f480*/  STS.U16 [R66+UR8+0x2080], R72 ;  /* 0x0020804842007988 */ /* 0x010fe20008000408 */
[----:B------:R-:W-:Y:S01]  /*f490*/  PRMT R53, RZ, 0x7610, R53 ;  /* 0x00007610ff357816 */ /* 0x000fe20000000035 */
[----:B------:R-:W4:Y:S01]  /*f4a0*/  LDCU UR5, c[0x0][0x3b0] ;  /* 0x00007600ff0577ac */ /* 0x000f220008000800 */
[C---:B-1----:R-:W-:Y:S01]  /*f4b0*/  LEA R50, P0, R49.reuse, R5, 0x1 ;  /* 0x0000000531327211 */ /* 0x042fe200078008ff */
[----:B------:R-:W-:Y:S03]  /*f4c0*/  STS.U16 [R66+UR8+0x2480], R79 ;  /* 0x0024804f42007988 */ /* 0x000fe60008000408 */
[----:B------:R-:W-:-:S02]  /*f4d0*/  LEA.HI.X.SX32 R51, R49, R4, 0x1, P0 ;  /* 0x0000000431337211 */ /* 0x000fc400000f0eff */
[----:B------:R-:W-:Y:S01]  /*f4e0*/  PRMT R49, RZ, 0x7610, R49 ;  /* 0x00007610ff317816 */ /* 0x000fe20000000031 */
[----:B------:R-:W-:Y:S04]  /*f4f0*/  STS.U16 [R66+UR8+0x2880], R84 ;  /* 0x0028805442007988 */ /* 0x000fe80008000408 */
[----:B------:R1:W-:Y:S04]  /*f500*/  STS.U16 [R66+UR8+0x2c80], R73 ;  /* 0x002c804942007988 */ /* 0x0003e80008000408 */
[----:B------:R0:W3:Y:S04]  /*f510*/  @P1 LDG.E.U16 R49, desc[UR24][R50.64] ;  /* 0x0000001832311981 */ /* 0x0000e8000c1e1500 */
[----:B-1----:R-:W3:Y:S04]  /*f520*/  LDL.LU R73, [R1+0xc] ;  /* 0x00000c0001497983 */ /* 0x002ee80000300800 */
[----:B------:R0:W-:Y:S04]  /*f530*/  STL [R1+0x444], R50 ;  /* 0x0004443201007387 */ /* 0x0001e80000100800 */
[----:B------:R1:W-:Y:S01]  /*f540*/  STL [R1+0x440], R51 ;  /* 0x0004403301007387 */ /* 0x0003e20000100800 */
[----:B0-----:R-:W-:-:S03]  /*f550*/  IMAD R50, R60, UR6, RZ ;  /* 0x000000063c327c24 */ /* 0x001fc6000f8e02ff */
[----:B------:R-:W4:Y:S02]  /*f560*/  LDL.LU R60, [R1+0x72c] ;  /* 0x00072c00013c7983 */ /* 0x000f240000300800 */
[----:B-1----:R-:W-:-:S04]  /*f570*/  LEA R51, P0, R50, R5, 0x1 ;  /* 0x0000000532337211 */ /* 0x002fc800078008ff */
[----:B------:R-:W-:Y:S01]  /*f580*/  LEA.HI.X.SX32 R72, R50, R4, 0x1, P0 ;  /* 0x0000000432487211 */ /* 0x000fe200000f0eff */
[----:B------:R0:W-:Y:S01]  /*f590*/  STL [R1+0xe0], R51 ;  /* 0x0000e03301007387 */ /* 0x0001e20000100800 */
[----:B------:R-:W-:-:S03]  /*f5a0*/  @P1 IMAD.MOV.U32 R50, RZ, RZ, R51 ;  /* 0x000000ffff321224 */ /* 0x000fc600078e0033 */
[----:B0-----:R-:W-:-:S05]  /*f5b0*/  @P1 IMAD.MOV.U32 R51, RZ, RZ, R72 ;  /* 0x000000ffff331224 */ /* 0x001fca00078e0048 */
[----:B------:R0:W4:Y:S04]  /*f5c0*/  @P1 LDG.E.U16 R53, desc[UR24][R50.64] ;  /* 0x0000001832351981 */ /* 0x000128000c1e1500 */
[----:B------:R-:W-:Y:S01]  /*f5d0*/  STS.U16 [R66+UR8+0x3080], R91 ;  /* 0x0030805b42007988 */ /* 0x000fe20008000408 */
[----:B0-----:R-:W-:-:S03]  /*f5e0*/  IMAD R50, R62, UR6, RZ ;  /* 0x000000063e327c24 */ /* 0x001fc6000f8e02ff */
[----:B------:R-:W-:Y:S02]  /*f5f0*/  STS.U16 [R66+UR8+0x3480], R87 ;  /* 0x0034805742007988 */ /* 0x000fe40008000408 */
[----:B------:R-:W-:Y:S02]  /*f600*/  LEA R51, P0, R50, R5, 0x1 ;  /* 0x0000000532337211 */ /* 0x000fe400078008ff */
[----:B------:R-:W-:Y:S01]  /*f610*/  STS.U16 [R66+UR8+0x3880], R67 ;  /* 0x0038804342007988 */ /* 0x000fe20008000408 */
[----:B------:R-:W-:-:S03]  /*f620*/  PRMT R52, RZ, 0x7610, R52 ;  /* 0x00007610ff347816 */ /* 0x000fc60000000034 */
[----:B------:R-:W-:Y:S04]  /*f630*/  STL [R1+0xdc], R72 ;  /* 0x0000dc4801007387 */ /* 0x000fe80000100800 */
[----:B------:R-:W4:Y:S04]  /*f640*/  LDL.LU R62, [R1+0x728] ;  /* 0x00072800013e7983 */ /* 0x000f280000300800 */
[----:B------:R-:W-:Y:S04]  /*f650*/  STL [R1+0x120], R51 ;  /* 0x0001203301007387 */ /* 0x000fe80000100800 */
[----:B--2---:R0:W-:Y:S02]  /*f660*/  STS.U16 [R66+UR8+0x3c80], R63 ;  /* 0x003c803f42007988 */ /* 0x0041e40008000408 */
[----:B0-----:R-:W-:Y:S01]  /*f670*/  LEA.HI.X.SX32 R66, R50, R4, 0x1, P0 ;  /* 0x0000000432427211 */ /* 0x001fe200000f0eff */
[----:B------:R-:W-:-:S04]  /*f680*/  @P1 IMAD.MOV.U32 R50, RZ, RZ, R51 ;  /* 0x000000ffff321224 */ /* 0x000fc800078e0033 */
[----:B------:R-:W-:Y:S01]  /*f690*/  @P1 IMAD.MOV.U32 R51, RZ, RZ, R66 ;  /* 0x000000ffff331224 */ /* 0x000fe200078e0042 */
[----:B------:R0:W-:Y:S04]  /*f6a0*/  STL [R1+0x11c], R66 ;  /* 0x00011c4201007387 */ /* 0x0001e80000100800 */
[----:B------:R1:W2:Y:S02]  /*f6b0*/  @P1 LDG.E.U16 R52, desc[UR24][R50.64] ;  /* 0x0000001832341981 */ /* 0x0002a4000c1e1500 */
[----:B-1----:R-:W-:Y:S02]  /*f6c0*/  IMAD R50, R55, UR6, RZ ;  /* 0x0000000637327c24 */ /* 0x002fe4000f8e02ff */
[----:B------:R-:W2:Y:S03]  /*f6d0*/  LDL.LU R55, [R1+0x724] ;  /* 0x0007240001377983 */ /* 0x000ea60000300800 */
[----:B------:R-:W-:-:S04]  /*f6e0*/  LEA R51, P0, R50, R5, 0x1 ;  /* 0x0000000532337211 */ /* 0x000fc800078008ff */
[----:B0-----:R-:W-:Y:S01]  /*f6f0*/  LEA.HI.X.SX32 R66, R50, R4, 0x1, P0 ;  /* 0x0000000432427211 */ /* 0x001fe200000f0eff */
[----:B------:R0:W-:Y:S01]  /*f700*/  STL [R1+0x160], R51 ;  /* 0x0001603301007387 */ /* 0x0001e20000100800 */
[----:B------:R-:W-:Y:S01]  /*f710*/  PRMT R59, RZ, 0x7610, R59 ;  /* 0x00007610ff3b7816 */ /* 0x000fe2000000003b */
[----:B------:R-:W-:Y:S01]  /*f720*/  @P1 IMAD.MOV.U32 R50, RZ, RZ, R51 ;  /* 0x000000ffff321224 */ /* 0x000fe200078e0033 */
[----:B------:R-:W-:Y:S01]  /*f730*/  LOP3.LUT R63, R3, 0x20, RZ, 0x3c, !PT ;  /* 0x00000020033f7812 */ /* 0x000fe200078e3cff */
[----:B0-----:R-:W-:-:S05]  /*f740*/  @P1 IMAD.MOV.U32 R51, RZ, RZ, R66 ;  /* 0x000000ffff331224 */ /* 0x001fca00078e0042 */
[----:B------:R3:W2:Y:S04]  /*f750*/  @P1 LDG.E.U16 R59, desc[UR24][R50.64] ;  /* 0x00000018323b1981 */ /* 0x0006a8000c1e1500 */
[----:B------:R-:W-:Y:S04]  /*f760*/  STS.U16 [R63+UR8+0x100], R74 ;  /* 0x0001004a3f007988 */ /* 0x000fe80008000408 */
[----:B------:R-:W-:Y:S01]  /*f770*/  STL [R1+0x15c], R66 ;  /* 0x00015c4201007387 */ /* 0x000fe20000100800 */
[----:B------:R-:W-:Y:S01]  /*f780*/  PRMT R58, RZ, 0x7610, R58 ;  /* 0x00007610ff3a7816 */ /* 0x000fe2000000003a */
[----:B---3--:R-:W-:-:S05]  /*f790*/  IMAD R50, R73, UR6, RZ ;  /* 0x0000000649327c24 */ /* 0x008fca000f8e02ff */
[----:B------:R-:W-:-:S05]  /*f7a0*/  LEA R51, P0, R50, R5, 0x1 ;  /* 0x0000000532337211 */ /* 0x000fca00078008ff */
[----:B------:R-:W-:Y:S04]  /*f7b0*/  STL [R1+0x1a8], R51 ;  /* 0x0001a83301007387 */ /* 0x000fe80000100800 */
[----:B----4-:R-:W-:Y:S04]  /*f7c0*/  STS.U16 [R63+UR8+0x500], R62 ;  /* 0x0005003e3f007988 */ /* 0x010fe80008000408 */
[----:B------:R0:W-:Y:S02]  /*f7d0*/  STS.U16 [R63+UR8+0x900], R60 ;  /* 0x0009003c3f007988 */ /* 0x0001e40008000408 */
[----:B0-----:R-:W-:Y:S01]  /*f7e0*/  LEA.HI.X.SX32 R60, R50, R4, 0x1, P0 ;  /* 0x00000004323c7211 */ /* 0x001fe200000f0eff */
[----:B------:R-:W-:-:S04]  /*f7f0*/  @P1 IMAD.MOV.U32 R50, RZ, RZ, R51 ;  /* 0x000000ffff321224 */ /* 0x000fc800078e0033 */
[----:B------:R-:W-:Y:S01]  /*f800*/  STL [R1+0x1a4], R60 ;  /* 0x0001a43c01007387 */ /* 0x000fe20000100800 */
[----:B------:R-:W-:Y:S01]  /*f810*/  @P1 IMAD.MOV.U32 R51, RZ, RZ, R60 ;  /* 0x000000ffff331224 */ /* 0x000fe200078e003c */
[----:B------:R-:W-:Y:S02]  /*f820*/  PRMT R56, RZ, 0x7610, R56 ;  /* 0x00007610ff387816 */ /* 0x000fe40000000038 */
[----:B------:R-:W-:-:S06]  /*f830*/  PRMT R57, RZ, 0x7610, R57 ;  /* 0x00007610ff397816 */ /* 0x000fcc0000000039 */
[----:B------:R0:W3:Y:S02]  /*f840*/  @P1 LDG.E.U16 R57, desc[UR24][R50.64] ;  /* 0x0000001832391981 */ /* 0x0000e4000c1e1500 */
[----:B0-----:R-:W-:Y:S02]  /*f850*/  PRMT R51, RZ, 0x7610, R51 ;  /* 0x00007610ff337816 */ /* 0x001fe40000000033 */
[----:B------:R-:W-:Y:S01]  /*f860*/  PRMT R54, RZ, 0x7610, R54 ;  /* 0x00007610ff367816 */ /* 0x000fe20000000036 */
[----:B--2---:R-:W-:Y:S04]  /*f870*/  STS.U16 [R63+UR8+0xd00], R55 ;  /* 0x000d00373f007988 */ /* 0x004fe80008000408 */
[----:B------:R0:W-:Y:S02]  /*f880*/  STS.U16 [R63+UR8+0x1100], R6 ;  /* 0x001100063f007988 */ /* 0x0001e40008000408 */
[----:B0-----:R-:W-:-:S05]  /*f890*/  IMAD R6, R90, UR6, RZ ;  /* 0x000000065a067c24 */ /* 0x001fca000f8e02ff */
[C---:B------:R-:W-:Y:S01]  /*f8a0*/  LEA R60, P0, R6.reuse, R5, 0x1 ;  /* 0x00000005063c7211 */ /* 0x040fe200078008ff */
[----:B------:R-:W-:Y:S03]  /*f8b0*/  STS.U16 [R63+UR8+0x1500], R8 ;  /* 0x001500083f007988 */ /* 0x000fe60008000408 */
[----:B------:R-:W-:Y:S01]  /*f8c0*/  LEA.HI.X.SX32 R62, R6, R4, 0x1, P0 ;  /* 0x00000004063e7211 */ /* 0x000fe200000f0eff */
[----:B------:R0:W-:Y:S01]  /*f8d0*/  STS.U16 [R63+UR8+0x1900], R7 ;  /* 0x001900073f007988 */ /* 0x0001e20008000408 */
[----:B------:R-:W-:-:S03]  /*f8e0*/  @P1 IMAD.MOV.U32 R6, RZ, RZ, R60 ;  /* 0x000000ffff061224 */ /* 0x000fc600078e003c */
[----:B0-----:R-:W-:-:S05]  /*f8f0*/  @P1 IMAD.MOV.U32 R7, RZ, RZ, R62 ;  /* 0x000000ffff071224 */ /* 0x001fca00078e003e */
[----:B------:R0:W2:Y:S02]  /*f900*/  @P1 LDG.E.U16 R58, desc[UR24][R6.64] ;  /* 0x00000018063a1981 */ /* 0x0000a4000c1e1500 */
[----:B0-----:R-:W-:Y:S02]  /*f910*/  IMAD R6, R83, UR6, RZ ;  /* 0x0000000653067c24 */ /* 0x001fe4000f8e02ff */
[----:B------:R0:W-:Y:S03]  /*f920*/  STL [R1+0x1e8], R60 ;  /* 0x0001e83c01007387 */ /* 0x0001e60000100800 */
[C---:B------:R-:W-:Y:S02]  /*f930*/  LEA R8, P0, R6.reuse, R5, 0x1 ;  /* 0x0000000506087211 */ /* 0x040fe400078008ff */
[----:B------:R-:W-:Y:S02]  /*f940*/  PRMT R55, RZ, 0x7610, R55 ;  /* 0x00007610ff377816 */ /* 0x000fe40000000037 */
[----:B0-----:R-:W-:Y:S01]  /*f950*/  LEA.HI.X.SX32 R60, R6, R4, 0x1, P0 ;  /* 0x00000004063c7211 */ /* 0x001fe200000f0eff */
[----:B------:R-:W-:-:S04]  /*f960*/  @P1 IMAD.MOV.U32 R6, RZ, RZ, R8 ;  /* 0x000000ffff061224 */ /* 0x000fc800078e0008 */
[----:B------:R-:W-:Y:S01]  /*f970*/  @P1 IMAD.MOV.U32 R7, RZ, RZ, R60 ;  /* 0x000000ffff071224 */ /* 0x000fe200078e003c */
[----:B------:R-:W-:Y:S04]  /*f980*/  STL [R1+0x1e4], R62 ;  /* 0x0001e43e01007387 */ /* 0x000fe80000100800 */
[----:B------:R0:W4:Y:S04]  /*f990*/  @P1 LDG.E.U16 R55, desc[UR24][R6.64] ;  /* 0x0000001806371981 */ /* 0x000128000c1e1500 */
[----:B------:R1:W-:Y:S01]  /*f9a0*/  STL [R1+0x228], R8 ;  /* 0x0002280801007387 */ /* 0x0003e20000100800 */
[----:B0-----:R-:W-:-:S03]  /*f9b0*/  IMAD R6, R78, UR6, RZ ;  /* 0x000000064e067c24 */ /* 0x001fc6000f8e02ff */
[----:B------:R-:W-:Y:S02]  /*f9c0*/  STS.U16 [R63+UR8+0x1d00], R10 ;  /* 0x001d000a3f007988 */ /* 0x000fe40008000408 */
[C---:B-1----:R-:W-:Y:S02]  /*f9d0*/  LEA R8, P0, R6.reuse, R5, 0x1 ;  /* 0x0000000506087211 */ /* 0x042fe400078008ff */
[----:B------:R0:W-:Y:S02]  /*f9e0*/  STS.U16 [R63+UR8+0x2100], R9 ;  /* 0x002100093f007988 */ /* 0x0001e40008000408 */
[----:B0-----:R-:W-:Y:S01]  /*f9f0*/  LEA.HI.X.SX32 R9, R6, R4, 0x1, P0 ;  /* 0x0000000406097211 */ /* 0x001fe200000f0eff */
[----:B------:R-:W-:-:S04]  /*fa00*/  @P1 IMAD.MOV.U32 R6, RZ, RZ, R8 ;  /* 0x000000ffff061224 */ /* 0x000fc800078e0008 */
[----:B------:R-:W-:Y:S01]  /*fa10*/  @P1 IMAD.MOV.U32 R7, RZ, RZ, R9 ;  /* 0x000000ffff071224 */ /* 0x000fe200078e0009 */
[----:B------:R-:W-:Y:S04]  /*fa20*/  STL [R1+0x224], R60 ;  /* 0x0002243c01007387 */ /* 0x000fe80000100800 */
[----:B------:R0:W2:Y:S04]  /*fa30*/  @P1 LDG.E.U16 R56, desc[UR24][R6.64] ;  /* 0x0000001806381981 */ /* 0x0000a8000c1e1500 */
[----:B------:R1:W-:Y:S01]  /*fa40*/  STL [R1+0x268], R8 ;  /* 0x0002680801007387 */ /* 0x0003e20000100800 */
[----:B0-----:R-:W-:-:S03]  /*fa50*/  IMAD R6, R71, UR6, RZ ;  /* 0x0000000647067c24 */ /* 0x001fc6000f8e02ff */
[----:B------:R0:W-:Y:S02]  /*fa60*/  STL [R1+0x264], R9 ;  /* 0x0002640901007387 */ /* 0x0001e40000100800 */
[----:B-1----:R-:W-:-:S04]  /*fa70*/  LEA R8, P0, R6, R5, 0x1 ;  /* 0x0000000506087211 */ /* 0x002fc800078008ff */
[----:B0-----:R-:W-:Y:S01]  /*fa80*/  LEA.HI.X.SX32 R9, R6, R4, 0x1, P0 ;  /* 0x0000000406097211 */ /* 0x001fe200000f0eff */
[----:B------:R-:W-:-:S04]  /*fa90*/  @P1 IMAD.MOV.U32 R6, RZ, RZ, R8 ;  /* 0x000000ffff061224 */ /* 0x000fc800078e0008 */
[----:B------:R-:W-:-:S05]  /*faa0*/  @P1 IMAD.MOV.U32 R7, RZ, RZ, R9 ;  /* 0x000000ffff071224 */ /* 0x000fca00078e0009 */
        /* <DEDUP_REMOVED lines=9> */
[----:B------:R-:W-:Y:S01]  /*fb40*/  STS.U16 [R63+UR8+0x2500], R12 ;  /* 0x0025000c3f007988 */ /* 0x000fe20008000408 */
[----:B0-----:R-:W-:-:S03]  /*fb50*/  IMAD R6, R76, UR6, RZ ;  /* 0x000000064c067c24 */ /* 0x001fc6000f8e02ff */
[----:B------:R-:W-:Y:S04]  /*fb60*/  STS.U16 [R63+UR8+0x2900], R11 ;  /* 0x0029000b3f007988 */ /* 0x000fe80008000408 */
[----:B------:R0:W-:Y:S01]  /*fb70*/  STL [R1+0x2e8], R8 ;  /* 0x0002e80801007387 */ /* 0x0001e20000100800 */
[----:B------:R-:W-:-:S03]  /*fb80*/  LEA R7, P0, R6, R5, 0x1 ;  /* 0x0000000506077211 */ /* 0x000fc600078008ff */
[----:B------:R-:W-:Y:S04]  /*fb90*/  STS.U16 [R63+UR8+0x2d00], R14 ;  /* 0x002d000e3f007988 */ /* 0x000fe80008000408 */
[----:B------:R-:W-:Y:S01]  /*fba0*/  STS.U16 [R63+UR8+0x3100], R13 ;  /* 0x0031000d3f007988 */ /* 0x000fe20008000408 */
[----:B0-----:R-:W-:-:S03]  /*fbb0*/  LOP3.LUT R8, R3, 0x30, RZ, 0x3c, !PT ;  /* 0x0000003003087812 */ /* 0x001fc600078e3cff */
[----:B------:R-:W-:Y:S04]  /*fbc0*/  STS.U16 [R63+UR8+0x3500], R16 ;  /* 0x003500103f007988 */ /* 0x000fe80008000408 */
[----:B------:R0:W-:Y:S04]  /*fbd0*/  STL [R1+0x2e4], R9 ;  /* 0x0002e40901007387 */ /* 0x0001e80000100800 */
[----:B------:R-:W-:Y:S04]  /*fbe0*/  STS.U16 [R63+UR8+0x3900], R15 ;  /* 0x0039000f3f007988 */ /* 0x000fe80008000408 */
[----:B------:R-:W-:Y:S01]  /*fbf0*/  STS.U16 [R63+UR8+0x3d00], R17 ;  /* 0x003d00113f007988 */ /* 0x000fe20008000408 */
[----:B0-----:R-:W-:-:S03]  /*fc00*/  LEA.HI.X.SX32 R9, R6, R4, 0x1, P0 ;  /* 0x0000000406097211 */ /* 0x001fc600000f0eff */
[----:B------:R-:W-:Y:S01]  /*fc10*/  STS.U16 [R8+UR8+0x180], R19 ;  /* 0x0001801308007988 */ /* 0x000fe20008000408 */
[----:B------:R-:W-:-:S03]  /*fc20*/  @P1 IMAD.MOV.U32 R6, RZ, RZ, R7 ;  /* 0x000000ffff061224 */ /* 0x000fc600078e0007 */
[----:B------:R0:W-:Y:S04]  /*fc30*/  STS.U16 [R8+UR8+0x580], R18 ;  /* 0x0005801208007988 */ /* 0x0001e80008000408 */
[----:B------:R1:W-:Y:S01]  /*fc40*/  STL [R1+0x328], R7 ;  /* 0x0003280701007387 */ /* 0x0003e20000100800 */
[----:B0-----:R-:W-:Y:S01]  /*fc50*/  PRMT R18, RZ, 0x7610, R18 ;  /* 0x00007610ff127816 */ /* 0x001fe20000000012 */
[----:B-1----:R-:W-:-:S05]  /*fc60*/  @P1 IMAD.MOV.U32 R7, RZ, RZ, R9 ;  /* 0x000000ffff071224 */ /* 0x002fca00078e0009 */
[----:B------:R0:W2:Y:S04]  /*fc70*/  @P1 LDG.E.U16 R18, desc[UR24][R6.64] ;  /* 0x0000001806121981 */ /* 0x0000a8000c1e1500 */
[----:B------:R1:W-:Y:S01]  /*fc80*/  STL [R1+0x324], R9 ;  /* 0x0003240901007387 */ /* 0x0003e20000100800 */
[----:B0-----:R-:W-:Y:S01]  /*fc90*/  IMAD R6, R75, UR4, RZ ;  /* 0x000000044b067c24 */ /* 0x001fe2000f8e02ff */
[----:B------:R-:W-:Y:S01]  /*fca0*/  PRMT R50, RZ, 0x7610, R50 ;  /* 0x00007610ff327816 */ /* 0x000fe20000000032 */
[----:B------:R-:W0:Y:S03]  /*fcb0*/  LDCU UR4, c[0x0][0x3b0] ;  /* 0x00007600ff0477ac */ /* 0x000e260008000800 */
[----:B-1----:R-:W-:-:S04]  /*fcc0*/  LEA R9, P0, R6, R5, 0x1 ;  /* 0x0000000506097211 */ /* 0x002fc800078008ff */
[----:B------:R-:W-:Y:S01]  /*fcd0*/  LEA.HI.X.SX32 R10, R6, R4, 0x1, P0 ;  /* 0x00000004060a7211 */ /* 0x000fe200000f0eff */
[----:B------:R-:W-:-:S04]  /*fce0*/  @P1 IMAD.MOV.U32 R6, RZ, RZ, R9 ;  /* 0x000000ffff061224 */ /* 0x000fc800078e0009 */
[----:B------:R-:W-:-:S05]  /*fcf0*/  @P1 IMAD.MOV.U32 R7, RZ, RZ, R10 ;  /* 0x000000ffff071224 */ /* 0x000fca00078e000a */
[----:B------:R1:W2:Y:S04]  /*fd00*/  @P1 LDG.E.U16 R50, desc[UR24][R6.64] ;  /* 0x0000001806321981 */ /* 0x0002a8000c1e1500 */
[----:B------:R0:W-:Y:S01]  /*fd10*/  STL [R1+0x364], R9 ;  /* 0x0003640901007387 */ /* 0x0001e20000100800 */
[----:B-1----:R-:W-:-:S03]  /*fd20*/  IMAD R6, R70, UR5, RZ ;  /* 0x0000000546067c24 */ /* 0x002fc6000f8e02ff */
[----:B------:R1:W-:Y:S01]  /*fd30*/  STL [R1+0x360], R10 ;  /* 0x0003600a01007387 */ /* 0x0003e20000100800 */
[----:B------:R-:W3:Y:S01]  /*fd40*/  LDCU UR5, c[0x0][0x3b0] ;  /* 0x00007600ff0577ac */ /* 0x000ee20008000800 */
[C---:B0-----:R-:W-:Y:S02]  /*fd50*/  LEA R9, P0, R6.reuse, R5, 0x1 ;  /* 0x0000000506097211 */ /* 0x041fe400078008ff */
[----:B------:R-:W-:Y:S02]  /*fd60*/  STS.U16 [R8+UR8+0x980], R21 ;  /* 0x0009801508007988 */ /* 0x000fe40008000408 */
[----:B-1----:R-:W-:Y:S02]  /*fd70*/  LEA.HI.X.SX32 R10, R6, R4, 0x1, P0 ;  /* 0x00000004060a7211 */ /* 0x002fe400000f0eff */
[----:B------:R-:W-:Y:S01]  /*fd80*/  STS.U16 [R8+UR8+0xd80], R20 ;  /* 0x000d801408007988 */ /* 0x000fe20008000408 */
[----:B------:R-:W-:-:S03]  /*fd90*/  @P1 IMAD.MOV.U32 R6, RZ, RZ, R9 ;  /* 0x000000ffff061224 */ /* 0x000fc600078e0009 */
[----:B------:R0:W-:Y:S01]  /*fda0*/  STS.U16 [R8+UR8+0x1180], R23 ;  /* 0x0011801708007988 */ /* 0x0001e20008000408 */
[----:B------:R-:W-:Y:S01]  /*fdb0*/  @P1 IMAD.MOV.U32 R7, RZ, RZ, R10 ;  /* 0x000000ffff071224 */ /* 0x000fe200078e000a */
[----:B0-----:R-:W-:Y:S02]  /*fdc0*/  PRMT R23, RZ, 0x7610, R23 ;  /* 0x00007610ff177816 */ /* 0x001fe40000000017 */
[----:B------:R0:W-:Y:S04]  /*fdd0*/  STL [R1+0x394], R9 ;  /* 0x0003940901007387 */ /* 0x0001e80000100800 */
[----:B------:R1:W2:Y:S02]  /*fde0*/  @P1 LDG.E.U16 R23, desc[UR24][R6.64] ;  /* 0x0000001806171981 */ /* 0x0002a4000c1e1500 */
[----:B-1----:R-:W-:-:S02]  /*fdf0*/  IMAD R6, R69, UR4, RZ ;  /* 0x0000000445067c24 */ /* 0x002fc4000f8e02ff */
[----:B------:R1:W-:Y:S01]  /*fe00*/  STL [R1+0x390], R10 ;  /* 0x0003900a01007387 */ /* 0x0003e20000100800 */
[----:B------:R-:W3:Y:S02]  /*fe10*/  LDCU UR4, c[0x0][0x3b0] ;  /* 0x00007600ff0477ac */ /* 0x000ee40008000800 */
[C---:B0-----:R-:W-:Y:S01]  /*fe20*/  LEA R9, P0, R6.reuse, R5, 0x1 ;  /* 0x0000000506097211 */ /* 0x041fe200078008ff */
[----:B------:R0:W-:Y:S03]  /*fe30*/  STS.U16 [R8+UR8+0x1580], R22 ;  /* 0x0015801608007988 */ /* 0x0001e60008000408 */
[----:B-1----:R-:W-:Y:S01]  /*fe40*/  LEA.HI.X.SX32 R10, R6, R4, 0x1, P0 ;  /* 0x00000004060a7211 */ /* 0x002fe200000f0eff */
[----:B------:R1:W-:Y:S01]  /*fe50*/  STL [R1+0x3c4], R9 ;  /* 0x0003c40901007387 */ /* 0x0003e20000100800 */
[----:B------:R-:W-:Y:S01]  /*fe60*/  @P1 IMAD.MOV.U32 R6, RZ, RZ, R9 ;  /* 0x000000ffff061224 */ /* 0x000fe200078e0009 */
[----:B0-----:R-:W-:-:S02]  /*fe70*/  PRMT R22, RZ, 0x7610, R22 ;  /* 0x00007610ff167816 */ /* 0x001fc40000000016 */
[----:B------:R0:W-:Y:S01]  /*fe80*/  STL [R1+0x3c0], R10 ;  /* 0x0003c00a01007387 */ /* 0x0001e20000100800 */
[----:B------:R-:W-:-:S03]  /*fe90*/  @P1 IMAD.MOV.U32 R7, RZ, RZ, R10 ;  /* 0x000000ffff071224 */ /* 0x000fc600078e000a */
[----:B------:R-:W2:Y:S04]  /*fea0*/  LDL.LU R67, [R1+0x238] ;  /* 0x0002380001437983 */ /* 0x000ea80000300800 */
[----:B------:R3:W4:Y:S02]  /*feb0*/  @P1 LDG.E.U16 R22, desc[UR24][R6.64] ;  /* 0x0000001806161981 */ /* 0x000724000c1e1500 */
[----:B---3--:R-:W-:Y:S01]  /*fec0*/  IMAD R6, R68, UR5, RZ ;  /* 0x0000000544067c24 */ /* 0x008fe2000f8e02ff */
[----:B------:R-:W-:Y:S01]  /*fed0*/  PRMT R21, RZ, 0x7610, R21 ;  /* 0x00007610ff157816 */ /* 0x000fe20000000015 */
[----:B------:R-:W3:Y:S03]  /*fee0*/  LDCU UR5, c[0x0][0x3b0] ;  /* 0x00007600ff0577ac */ /* 0x000ee60008000800 */
[----:B-1----:R-:W-:-:S04]  /*fef0*/  LEA R9, P0, R6, R5, 0x1 ;  /* 0x0000000506097211 */ /* 0x002fc800078008ff */
[----:B0-----:R-:W-:Y:S01]  /*ff00*/  LEA.HI.X.SX32 R10, R6, R4, 0x1, P0 ;  /* 0x00000004060a7211 */ /* 0x001fe200000f0eff */
[----:B------:R0:W-:Y:S04]  /*ff10*/  STL [R1+0x3f4], R9 ;  /* 0x0003f40901007387 */ /* 0x0001e80000100800 */
[----:B------:R1:W-:Y:S04]  /*ff20*/  STL [R1+0x3f0], R10 ;  /* 0x0003f00a01007387 */ /* 0x0003e80000100800 */
[----:B------:R-:W4:Y:S01]  /*ff30*/  LDL.LU R74, [R1+0x26c] ;  /* 0x00026c00014a7983 */ /* 0x000f220000300800 */
[----:B------:R-:W-:-:S02]  /*ff40*/  @P1 IMAD.MOV.U32 R6, RZ, RZ, R9 ;  /* 0x000000ffff061224 */ /* 0x000fc400078e0009 */
[----:B------:R-:W-:Y:S01]  /*ff50*/  @P1 IMAD.MOV.U32 R7, RZ, RZ, R10 ;  /* 0x000000ffff071224 */ /* 0x000fe200078e000a */
[----:B------:R-:W4:Y:S04]  /*ff60*/  LDL.LU R73, [R1+0x270] ;  /* 0x0002700001497983 */ /* 0x000f280000300800 */
[----:B------:R0:W4:Y:S02]  /*ff70*/  @P1 LDG.E.U16 R21, desc[UR24][R6.64] ;  /* 0x0000001806151981 */ /* 0x000124000c1e1500 */
[----:B0-----:R-:W-:Y:S01]  /*ff80*/  IMAD R6, R64, UR4, RZ ;  /* 0x0000000440067c24 */ /* 0x001fe2000f8e02ff */
[----:B------:R-:W-:Y:S02]  /*ff90*/  PRMT R20, RZ, 0x7610, R20 ;  /* 0x00007610ff147816 */ /* 0x000fe40000000014 */
[----:B------:R-:W-:Y:S01]  /*ffa0*/  PRMT R17, RZ, 0x7610, R17 ;  /* 0x00007610ff117816 */ /* 0x000fe20000000011 */
[----:B------:R-:W-:Y:S01]  /*ffb0*/  STS.U16 [R8+UR8+0x1980], R25 ;  /* 0x0019801908007988 */ /* 0x000fe20008000408 */
[C---:B------:R-:W-:Y:S01]  /*ffc0*/  LEA R9, P0, R6.reuse, R5, 0x1 ;  /* 0x0000000506097211 */ /* 0x040fe200078008ff */
[----:B------:R-:W0:Y:S03]  /*ffd0*/  LDCU UR4, c[0x0][0x3b0] ;  /* 0x00007600ff0477ac */ /* 0x000e260008000800 */
[----:B-1----:R-:W-:Y:S01]  /*ffe0*/  LEA.HI.X.SX32 R10, R6, R4, 0x1, P0 ;  /* 0x00000004060a7211 */ /* 0x002fe200000f0eff */
[----:B------:R1:W-:Y:S04]  /*fff0*/  STL [R1+0x424], R9 ;  /* 0x0004240901007387 */ /* 0x0003e80000100800 */
[----:B------:R0:W-:Y:S04]  /*10000*/  STL [R1+0x420], R10 ;  /* 0x0004200a01007387 */ /* 0x0001e80000100800 */
[----:B------:R-:W4:Y:S01]  /*10010*/  LDL.LU R63, [R1+0x8] ;  /* 0x00000800013f7983 */ /* 0x000f220000300800 */
[----:B------:R-:W-:-:S02]  /*10020*/  @P1 IMAD.MOV.U32 R6, RZ, RZ, R9 ;  /* 0x000000ffff061224 */ /* 0x000fc400078e0009 */
[----:B------:R-:W-:-:S05]  /*10030*/  @P1 IMAD.MOV.U32 R7, RZ, RZ, R10 ;  /* 0x000000ffff071224 */ /* 0x000fca00078e000a */
[----:B------:R3:W4:Y:S02]  /*10040*/  @P1 LDG.E.U16 R20, desc[UR24][R6.64] ;  /* 0x0000001806141981 */ /* 0x000724000c1e1500 */
[----:B---3--:R-:W-:Y:S02]  /*10050*/  IMAD R6, R61, UR5, RZ ;  /* 0x000000053d067c24 */ /* 0x008fe4000f8e02ff */
[----:B------:R-:W-:Y:S01]  /*10060*/  STS.U16 [R8+UR8+0x1d80], R24 ;  /* 0x001d801808007988 */ /* 0x000fe20008000408 */
[----:B------:R-:W-:Y:S01]  /*10070*/  PRMT R14, RZ, 0x7610, R14 ;  /* 0x00007610ff0e7816 */ /* 0x000fe2000000000e */
[----:B------:R-:W3:Y:S01]  /*10080*/  LDCU UR5, c[0x0][0x3b0] ;  /* 0x00007600ff0577ac */ /* 0x000ee20008000800 */
[----:B-1----:R-:W-:-:S04]  /*10090*/  LEA R9, P0, R6, R5, 0x1 ;  /* 0x0000000506097211 */ /* 0x002fc800078008ff */
[----:B0-----:R-:W-:Y:S01]  /*100a0*/  LEA.HI.X.SX32 R10, R6, R4, 0x1, P0 ;  /* 0x00000004060a7211 */ /* 0x001fe200000f0eff */
[----:B------:R-:W-:-:S04]  /*100b0*/  @P1 IMAD.MOV.U32 R6, RZ, RZ, R9 ;  /* 0x000000ffff061224 */ /* 0x000fc800078e0009 */
[----:B------:R-:W-:Y:S01]  /*100c0*/  @P1 IMAD.MOV.U32 R7, RZ, RZ, R10 ;  /* 0x000000ffff071224 */ /* 0x000fe200078e000a */
[----:B------:R-:W-:Y:S04]  /*100d0*/  STS.U16 [R8+UR8+0x2180], R27 ;  /* 0x0021801b08007988 */ /* 0x000fe80008000408 */
[----:B------:R2:W3:Y:S04]  /*100e0*/  @P1 LDG.E.U16 R17, desc[UR24][R6.64] ;  /* 0x0000001806111981 */ /* 0x0004e8000c1e1500 */
[----:B------:R-:W-:Y:S04]  /*100f0*/  STS.U16 [R8+UR8+0x2580], R26 ;  /* 0x0025801a08007988 */ /* 0x000fe80008000408 */
[----:B------:R-:W-:Y:S04]  /*10100*/  STS.U16 [R8+UR8+0x2980], R29 ;  /* 0x0029801d08007988 */ /* 0x000fe80008000408 */
[----:B------:R-:W-:Y:S04]  /*10110*/  STS.U16 [R8+UR8+0x2d80], R28 ;  /* 0x002d801c08007988 */ /* 0x000fe80008000408 */
[----:B------:R-:W-:Y:S04]  /*10120*/  STS.U16 [R8+UR8+0x3180], R31 ;  /* 0x0031801f08007988 */ /* 0x000fe80008000408 */
[----:B------:R-:W-:Y:S04]  /*10130*/  STS.U16 [R8+UR8+0x3580], R30 ;  /* 0x0035801e08007988 */ /* 0x000fe80008000408 */
[----:B------:R-:W-:Y:S04]  /*10140*/  STS.U16 [R8+UR8+0x3980], R33 ;  /* 0x0039802108007988 */ /* 0x000fe80008000408 */
[----:B------:R0:W-:Y:S04]  /*10150*/  STS.U16 [R8+UR8+0x3d80], R32 ;  /* 0x003d802008007988 */ /* 0x0001e80008000408 */
[----:B------:R-:W-:Y:S04]  /*10160*/  STL [R1+0x44c], R9 ;  /* 0x00044c0901007387 */ /* 0x000fe80000100800 */
[----:B------:R-:W-:Y:S01]  /*10170*/  STL [R1+0x448], R10 ;  /* 0x0004480a01007387 */ /* 0x000fe20000100800 */
[----:B------:R-:W-:Y:S01]  /*10180*/  PRMT R13, RZ, 0x7610, R13 ;  /* 0x00007610ff0d7816 */ /* 0x000fe2000000000d */
[----:B--2---:R-:W-:-:S05]  /*10190*/  IMAD R6, R67, UR6, RZ ;  /* 0x0000000643067c24 */ /* 0x004fca000f8e02ff */
[----:B------:R-:W-:-:S04]  /*101a0*/  LEA R7, P0, R6, R5, 0x1 ;  /* 0x0000000506077211 */ /* 0x000fc800078008ff */
[----:B0-----:R-:W-:Y:S01]  /*101b0*/  LEA.HI.X.SX32 R8, R6, R4, 0x1, P0 ;  /* 0x0000000406087211 */ /* 0x001fe200000f0eff */
[----:B------:R0:W-:Y:S01]  /*101c0*/  STL [R1+0xe8], R7 ;  /* 0x0000e80701007387 */ /* 0x0001e20000100800 */
[----:B------:R-:W-:-:S03]  /*101d0*/  @P1 IMAD.MOV.U32 R6, RZ, RZ, R7 ;  /* 0x000000ffff061224 */ /* 0x000fc600078e0007 */
[----:B0-----:R-:W-:-:S05]  /*101e0*/  @P1 IMAD.MOV.U32 R7, RZ, RZ, R8 ;  /* 0x000000ffff071224 */ /* 0x001fca00078e0008 */
[----:B------:R4:W2:Y:S02]  /*101f0*/  @P1 LDG.E.U16 R14, desc[UR24][R6.64] ;  /* 0x00000018060e1981 */ /* 0x0008a4000c1e1500 */
[----:B----4-:R-:W-:Y:S02]  /*10200*/  IMAD R6, R74, UR6, RZ ;  /* 0x000000064a067c24 */ /* 0x010fe4000f8e02ff */
[----:B------:R0:W-:Y:S03]  /*10210*/  STL [R1+0xe4], R8 ;  /* 0x0000e40801007387 */ /* 0x0001e60000100800 */
[----:B------:R-:W-:-:S04]  /*10220*/  LEA R7, P0, R6, R5, 0x1 ;  /* 0x0000000506077211 */ /* 0x000fc800078008ff */
[----:B0-----:R-:W-:Y:S01]  /*10230*/  LEA.HI.X.SX32 R8, R6, R4, 0x1, P0 ;  /* 0x0000000406087211 */ /* 0x001fe200000f0eff */
[----:B------:R0:W-:Y:S01]  /*10240*/  STL [R1+0x128], R7 ;  /* 0x0001280701007387 */ /* 0x0001e20000100800 */
[----:B------:R-:W-:-:S03]  /*10250*/  @P1 IMAD.MOV.U32 R6, RZ, RZ, R7 ;  /* 0x000000ffff061224 */ /* 0x000fc600078e0007 */
[----:B0-----:R-:W-:-:S05]  /*10260*/  @P1 IMAD.MOV.U32 R7, RZ, RZ, R8 ;  /* 0x000000ffff071224 */ /* 0x001fca00078e0008 */
[----:B------:R0:W4:Y:S02]  /*10270*/  @P1 LDG.E.U16 R13, desc[UR24][R6.64] ;  /* 0x00000018060d1981 */ /* 0x000124000c1e1500 */
[----:B0-----:R-:W-:Y:S02]  /*10280*/  IMAD R6, R73, UR6, RZ ;  /* 0x0000000649067c24 */ /* 0x001fe4000f8e02ff */
[----:B------:R0:W-:Y:S03]  /*10290*/  STL [R1+0x124], R8 ;  /* 0x0001240801007387 */ /* 0x0001e60000100800 */
[----:B------:R-:W-:-:S04]  /*102a0*/  LEA R7, P0, R6, R5, 0x1 ;  /* 0x0000000506077211 */ /* 0x000fc800078008ff */
[----:B0-----:R-:W-:Y:S01]  /*102b0*/  LEA.HI.X.SX32 R8, R6, R4, 0x1, P0 ;  /* 0x0000000406087211 */ /* 0x001fe200000f0eff */
[----:B------:R-:W-:Y:S01]  /*102c0*/  STL [R1+0x168], R7 ;  /* 0x0001680701007387 */ /* 0x000fe20000100800 */
[----:B------:R-:W-:-:S03]  /*102d0*/  PRMT R6, RZ, 0x7610, R6 ;  /* 0x00007610ff067816 */ /* 0x000fc60000000006 */
[----:B------:R0:W-:Y:S01]  /*102e0*/  STL [R1+0x164], R8 ;  /* 0x0001640801007387 */ /* 0x0001e20000100800 */
[----:B------:R-:W-:Y:S02]  /*102f0*/  @P1 IMAD.MOV.U32 R9, RZ, RZ, R8 ;  /* 0x000000ffff091224 */ /* 0x000fe400078e0008 */
[----:B0-----:R-:W-:Y:S02]  /*10300*/  @P1 IMAD.MOV.U32 R8, RZ, RZ, R7 ;  /* 0x000000ffff081224 */ /* 0x001fe400078e0007 */
[----:B------:R-:W-:-:S03]  /*10310*/  IMAD R7, R63, UR6, RZ ;  /* 0x000000063f077c24 */ /* 0x000fc6000f8e02ff */
[----:B------:R0:W2:Y:S02]  /*10320*/  @P1 LDG.E.U16 R6, desc[UR24][R8.64] ;  /* 0x0000001808061981 */ /* 0x0000a4000c1e1500 */
[----:B0-----:R-:W-:-:S04]  /*10330*/  LEA R9, P0, R7, R5, 0x1 ;  /* 0x0000000507097211 */ /* 0x001fc800078008ff */
[----:B------:R-:W-:Y:S01]  /*10340*/  LEA.HI.X.SX32 R10, R7, R4, 0x1, P0 ;  /* 0x00000004070a7211 */ /* 0x000fe200000f0eff */
[----:B------:R-:W-:Y:S01]  /*10350*/  IMAD R7, R89, UR6, RZ ;  /* 0x0000000659077c24 */ /* 0x000fe2000f8e02ff */
[----:B------:R-:W-:Y:S03]  /*10360*/  STL [R1+0x1b0], R9 ;  /* 0x0001b00901007387 */ /* 0x000fe60000100800 */
[----:B------:R-:W-:Y:S01]  /*10370*/  @P1 IMAD.MOV.U32 R11, RZ, RZ, R10 ;  /* 0x000000ffff0b1224 */ /* 0x000fe200078e000a */
[----:B------:R0:W-:Y:S04]  /*10380*/  STL [R1+0x1ac], R10 ;  /* 0x0001ac0a01007387 */ /* 0x0001e80000100800 */
[----:B------:R-:W2:Y:S01]  /*10390*/  LDL.LU R73, [R1+0x274] ;  /* 0x0002740001497983 */ /* 0x000ea20000300800 */
[----:B0-----:R-:W-:Y:S01]  /*103a0*/  @P1 IMAD.MOV.U32 R10, RZ, RZ, R9 ;  /* 0x000000ffff0a1224 */ /* 0x001fe200078e0009 */
[----:B------:R-:W-:-:S04]  /*103b0*/  LEA R9, P0, R7, R5, 0x1 ;  /* 0x0000000507097211 */ /* 0x000fc800078008ff */
[----:B------:R-:W-:Y:S01]  /*103c0*/  LEA.HI.X.SX32 R19, R7, R4, 0x1, P0 ;  /* 0x0000000407137211 */ /* 0x000fe200000f0eff */
[----:B------:R0:W-:Y:S04]  /*103d0*/  STL [R1+0x1f0], R9 ;  /* 0x0001f00901007387 */ /* 0x0001e80000100800 */
[----:B------:R1:W-:Y:S04]  /*103e0*/  STL [R1+0x1ec], R19 ;  /* 0x0001ec1301007387 */ /* 0x0003e80000100800 */
[----:B------:R-:W3:Y:S01]  /*103f0*/  LDL.LU R63, [R1] ;  /* 0x00000000013f7983 */ /* 0x000ee20000300800 */
[----:B------:R-:W-:-:S06]  /*10400*/  PRMT R8, RZ, 0x7610, R8 ;  /* 0x00007610ff087816 */ /* 0x000fcc0000000008 */
[----:B------:R0:W4:Y:S01]  /*10410*/  @P1 LDG.E.U16 R8, desc[UR24][R10.64] ;  /* 0x000000180a081981 */ /* 0x000122000c1e1500 */
[----:B------:R-:W-:Y:S01]  /*10420*/  PRMT R7, RZ, 0x7610, R7 ;  /* 0x00007610ff077816 */ /* 0x000fe20000000007 */
[----:B0-----:R-:W-:Y:S02]  /*10430*/  @P1 IMAD.MOV.U32 R10, RZ, RZ, R9 ;  /* 0x000000ffff0a1224 */ /* 0x001fe400078e0009 */
[----:B------:R-:W-:Y:S02]  /*10440*/  IMAD R9, R82, UR6, RZ ;  /* 0x0000000652097c24 */ /* 0x000fe4000f8e02ff */
[----:B------:R-:W-:-:S03]  /*10450*/  @P1 IMAD.MOV.U32 R11, RZ, RZ, R19 ;  /* 0x000000ffff0b1224 */ /* 0x000fc600078e0013 */
[C---:B-1----:R-:W-:Y:S02]  /*10460*/  LEA R19, P0, R9.reuse, R5, 0x1 ;  /* 0x0000000509137211 */ /* 0x042fe400078008ff */
[----:B------:R0:W4:Y:S02]  /*10470*/  @P1 LDG.E.U16 R7, desc[UR24][R10.64] ;  /* 0x000000180a071981 */ /* 0x000124000c1e1500 */
[----:B------:R-:W-:Y:S01]  /*10480*/  LEA.HI.X.SX32 R24, R9, R4, 0x1, P0 ;  /* 0x0000000409187211 */ /* 0x000fe200000f0eff */
[----:B------:R-:W-:Y:S01]  /*10490*/  IMAD R9, R81, UR6, RZ ;  /* 0x0000000651097c24 */ /* 0x000fe2000f8e02ff */
[----:B------:R-:W-:Y:S01]  /*104a0*/  STL [R1+0x230], R19 ;  /* 0x0002301301007387 */ /* 0x000fe20000100800 */
[----:B------:R-:W-:Y:S02]  /*104b0*/  LOP3.LUT R15, R3, 0x40, RZ, 0x3c, !PT ;  /* 0x00000040030f7812 */ /* 0x000fe400078e3cff */
[----:B------:R-:W-:Y:S01]  /*104c0*/  @P1 IMAD.MOV.U32 R25, RZ, RZ, R24 ;  /* 0x000000ffff191224 */ /* 0x000fe200078e0018 */
[----:B------:R1:W-:Y:S01]  /*104d0*/  STL [R1+0x22c], R24 ;  /* 0x00022c1801007387 */ /* 0x0003e20000100800 */
[----:B0-----:R-:W-:-:S02]  /*104e0*/  PRMT R10, RZ, 0x7610, R10 ;  /* 0x00007610ff0a7816 */ /* 0x001fc4000000000a */
[C---:B------:R-:W-:Y:S01]  /*104f0*/  LEA R11, P0, R9.reuse, R5, 0x1 ;  /* 0x00000005090b7211 */ /* 0x040fe200078008ff */
[----:B-1----:R-:W-:Y:S01]  /*10500*/  @P1 IMAD.MOV.U32 R24, RZ, RZ, R19 ;  /* 0x000000ffff181224 */ /* 0x002fe200078e0013 */
[----:B------:R-:W-:Y:S02]  /*10510*/  STS.U16 [R15+UR8+0x200], R34 ;  /* 0x000200220f007988 */ /* 0x000fe40008000408 */
[----:B------:R-:W-:Y:S02]  /*10520*/  LEA.HI.X.SX32 R19, R9, R4, 0x1, P0 ;  /* 0x0000000409137211 */ /* 0x000fe400000f0eff */
[----:B------:R0:W4:Y:S04]  /*10530*/  @P1 LDG.E.U16 R10, desc[UR24][R24.64] ;  /* 0x00000018180a1981 */ /* 0x000128000c1e1500 */
[----:B------:R1:W-:Y:S04]  /*10540*/  STL [R1+0x270], R11 ;  /* 0x0002700b01007387 */ /* 0x0003e80000100800 */
[----:B------:R-:W-:Y:S01]  /*10550*/  STS.U16 [R15+UR8+0x600], R36 ;  /* 0x000600240f007988 */ /* 0x000fe20008000408 */
[----:B0-----:R-:W-:-:S03]  /*10560*/  @P1 IMAD.MOV.U32 R24, RZ, RZ, R11 ;  /* 0x000000ffff181224 */ /* 0x001fc600078e000b */
[----:B------:R-:W-:Y:S01]  /*10570*/  STS.U16 [R15+UR8+0xa00], R35 ;  /* 0x000a00230f007988 */ /* 0x000fe20008000408 */
[----:B-1----:R-:W-:-:S03]  /*10580*/  IMAD R11, R80, UR6, RZ ;  /* 0x00000006500b7c24 */ /* 0x002fc6000f8e02ff */
[----:B------:R-:W-:Y:S01]  /*10590*/  STS.U16 [R15+UR8+0xe00], R38 ;  /* 0x000e00260f007988 */ /* 0x000fe20008000408 */
[----:B------:R-:W-:-:S03]  /*105a0*/  @P1 IMAD.MOV.U32 R25, RZ, RZ, R19 ;  /* 0x000000ffff191224 */ /* 0x000fc600078e0013 */
[----:B------:R-:W-:Y:S01]  /*105b0*/  STS.U16 [R15+UR8+0x1200], R37 ;  /* 0x001200250f007988 */ /* 0x000fe20008000408 */
[----:B------:R-:W-:-:S03]  /*105c0*/  PRMT R9, RZ, 0x7610, R9 ;  /* 0x00007610ff097816 */ /* 0x000fc60000000009 */
[----:B------:R-:W-:Y:S04]  /*105d0*/  STS.U16 [R15+UR8+0x1600], R40 ;  /* 0x001600280f007988 */ /* 0x000fe80008000408 */
[----:B------:R0:W-:Y:S04]  /*105e0*/  STL [R1+0x26c], R19 ;  /* 0x00026c1301007387 */ /* 0x0001e80000100800 */
[----:B------:R-:W-:Y:S04]  /*105f0*/  STS.U16 [R15+UR8+0x1a00], R39 ;  /* 0x001a00270f007988 */ /* 0x000fe80008000408 */
[----:B------:R-:W-:Y:S01]  /*10600*/  STS.U16 [R15+UR8+0x1e00], R42 ;  /* 0x001e002a0f007988 */ /* 0x000fe20008000408 */
[----:B0-----:R-:W-:-:S03]  /*10610*/  LEA R19, P0, R11, R5, 0x1 ;  /* 0x000000050b137211 */ /* 0x001fc600078008ff */
[----:B------:R-:W-:Y:S01]  /*10620*/  STS.U16 [R15+UR8+0x2200], R41 ;  /* 0x002200290f007988 */ /* 0x000fe20008000408 */
[----:B------:R-:W-:-:S03]  /*10630*/  LEA.HI.X.SX32 R26, R11, R4, 0x1, P0 ;  /* 0x000000040b1a7211 */ /* 0x000fc600000f0eff */
[----:B------:R-:W-:Y:S04]  /*10640*/  STS.U16 [R15+UR8+0x2600], R44 ;  /* 0x0026002c0f007988 */ /* 0x000fe80008000408 */
[----:B------:R-:W-:Y:S01]  /*10650*/  STS.U16 [R15+UR8+0x2a00], R43 ;  /* 0x002a002b0f007988 */ /* 0x000fe20008000408 */
[----:B------:R-:W-:-:S03]  /*10660*/  PRMT R12, RZ, 0x7610, R12 ;  /* 0x00007610ff0c7816 */ /* 0x000fc6000000000c */
[----:B------:R-:W-:Y:S04]  /*10670*/  STS.U16 [R15+UR8+0x2e00], R46 ;  /* 0x002e002e0f007988 */ /* 0x000fe80008000408 */
[----:B------:R-:W-:Y:S04]  /*10680*/  STS.U16 [R15+UR8+0x3200], R45 ;  /* 0x0032002d0f007988 */ /* 0x000fe80008000408 */
[----:B------:R-:W-:Y:S04]  /*10690*/  STS.U16 [R15+UR8+0x3600], R48 ;  /* 0x003600300f007988 */ /* 0x000fe80008000408 */
[----:B------:R0:W4:Y:S04]  /*106a0*/  @P1 LDG.E.U16 R9, desc[UR24][R24.64] ;  /* 0x0000001818091981 */ /* 0x000128000c1e1500 */
[----:B------:R-:W-:Y:S04]  /*106b0*/  STS.U16 [R15+UR8+0x3a00], R47 ;  /* 0x003a002f0f007988 */ /* 0x000fe80008000408 */
[----:B------:R-:W-:Y:S01]  /*106c0*/  STS.U16 [R15+UR8+0x3e00], R49 ;  /* 0x003e00310f007988 */ /* 0x000fe20008000408 */
[----:B0-----:R-:W-:-:S02]  /*106d0*/  @P1 IMAD.MOV.U32 R24, RZ, RZ, R19 ;  /* 0x000000ffff181224 */ /* 0x001fc400078e0013 */
[----:B------:R-:W-:Y:S01]  /*106e0*/  @P1 IMAD.MOV.U32 R25, RZ, RZ, R26 ;  /* 0x000000ffff191224 */ /* 0x000fe200078e001a */
[----:B------:R-:W-:Y:S04]  /*106f0*/  STL [R1+0x2b0], R19 ;  /* 0x0002b01301007387 */ /* 0x000fe80000100800 */
[----:B------:R0:W-:Y:S04]  /*10700*/  STL [R1+0x2ac], R26 ;  /* 0x0002ac1a01007387 */ /* 0x0001e80000100800 */
[----:B------:R1:W4:Y:S01]  /*10710*/  @P1 LDG.E.U16 R12, desc[UR24][R24.64] ;  /* 0x00000018180c1981 */ /* 0x000322000c1e1500 */
[----:B------:R-:W-:-:S02]  /*10720*/  PRMT R16, RZ, 0x7610, R16 ;  /* 0x00007610ff107816 */ /* 0x000fc40000000010 */
[----:B0-----:R-:W-:-:S05]  /*10730*/  LOP3.LUT R26, R3, 0x50, RZ, 0x3c, !PT ;  /* 0x00000050031a7812 */ /* 0x001fca00078e3cff */
[----:B------:R-:W-:Y:S04]  /*10740*/  STS.U16 [R26+UR8+0x280], R53 ;  /* 0x000280351a007988 */ /* 0x000fe80008000408 */
        /* <DEDUP_REMOVED lines=8> */
[----:B------:R0:W-:Y:S02]  /*107d0*/  STS.U16 [R26+UR8+0x2680], R18 ;  /* 0x002680121a007988 */ /* 0x0001e40008000408 */
[----:B0-----:R-:W-:-:S02]  /*107e0*/  PRMT R18, RZ, 0x7610, R18 ;  /* 0x00007610ff127816 */ /* 0x001fc40000000012 */
[----:B------:R-:W-:Y:S01]  /*107f0*/  STS.U16 [R26+UR8+0x2a80], R50 ;  /* 0x002a80321a007988 */ /* 0x000fe20008000408 */
[----:B--2---:R-:W-:-:S05]  /*10800*/  IMAD R11, R73, UR6, RZ ;  /* 0x00000006490b7c24 */ /* 0x004fca000f8e02ff */
[----:B------:R-:W-:-:S04]  /*10810*/  LEA R15, P0, R11, R5, 0x1 ;  /* 0x000000050b0f7211 */ /* 0x000fc800078008ff */
[----:B------:R-:W-:Y:S01]  /*10820*/  LEA.HI.X.SX32 R19, R11, R4, 0x1, P0 ;  /* 0x000000040b137211 */ /* 0x000fe200000f0eff */
[----:B------:R3:W-:Y:S01]  /*10830*/  STL [R1+0x2f0], R15 ;  /* 0x0002f00f01007387 */ /* 0x0007e20000100800 */
[----:B-1----:R-:W-:Y:S01]  /*10840*/  @P1 IMAD.MOV.U32 R24, RZ, RZ, R15 ;  /* 0x000000ffff181224 */ /* 0x002fe200078e000f */
[----:B------:R-:W-:Y:S02]  /*10850*/  PRMT R11, RZ, 0x7610, R11 ;  /* 0x00007610ff0b7816 */ /* 0x000fe4000000000b */
[----:B------:R-:W-:Y:S01]  /*10860*/  @P1 IMAD.MOV.U32 R25, RZ, RZ, R19 ;  /* 0x000000ffff191224 */ /* 0x000fe200078e0013 */
[----:B------:R0:W-:Y:S04]  /*10870*/  STL [R1+0x2ec], R19 ;  /* 0x0002ec1301007387 */ /* 0x0001e80000100800 */
[----:B------:R1:W2:Y:S01]  /*10880*/  @P1 LDG.E.U16 R11, desc[UR24][R24.64] ;  /* 0x00000018180b1981 */ /* 0x0002a2000c1e1500 */
[----:B---3--:R-:W-:-:S05]  /*10890*/  IMAD R15, R63, UR6, RZ ;  /* 0x000000063f0f7c24 */ /* 0x008fca000f8e02ff */
[----:B0-----:R-:W-:-:S04]  /*108a0*/  LEA R19, P0, R15, R5, 0x1 ;  /* 0x000000050f137211 */ /* 0x001fc800078008ff */
[----:B-1----:R-:W-:Y:S01]  /*108b0*/  LEA.HI.X.SX32 R24, R15, R4, 0x1, P0 ;  /* 0x000000040f187211 */ /* 0x002fe200000f0eff */
[----:B------:R-:W-:Y:S01]  /*108c0*/  IMAD R15, R93, UR4, RZ ;  /* 0x000000045d0f7c24 */ /* 0x000fe2000f8e02ff */
[----:B------:R-:W-:Y:S01]  /*108d0*/  STL [R1+0x330], R19 ;  /* 0x0003301301007387 */ /* 0x000fe20000100800 */
[----:B------:R-:W0:Y:S02]  /*108e0*/  LDCU UR4, c[0x0][0x3b0] ;  /* 0x00007600ff0477ac */ /* 0x000e240008000800 */
[----:B------:R-:W-:Y:S01]  /*108f0*/  @P1 IMAD.MOV.U32 R25, RZ, RZ, R24 ;  /* 0x000000ffff191224 */ /* 0x000fe200078e0018 */
[----:B------:R1:W-:Y:S02]  /*10900*/  STL [R1+0x32c], R24 ;  /* 0x00032c1801007387 */ /* 0x0003e40000100800 */
[----:B-1----:R-:W-:Y:S01]  /*10910*/  @P1 IMAD.MOV.U32 R24, RZ, RZ, R19 ;  /* 0x000000ffff181224 */ /* 0x002fe200078e0013 */
[----:B------:R-:W-:-:S04]  /*10920*/  LEA R19, P0, R15, R5, 0x1 ;  /* 0x000000050f137211 */ /* 0x000fc800078008ff */
[----:B------:R1:W3:Y:S01]  /*10930*/  @P1 LDG.E.U16 R16, desc[UR24][R24.64] ;  /* 0x0000001818101981 */ /* 0x0002e2000c1e1500 */
[----:B------:R-:W-:-:S03]  /*10940*/  LEA.HI.X.SX32 R27, R15, R4, 0x1, P0 ;  /* 0x000000040f1b7211 */ /* 0x000fc600000f0eff */
[----:B------:R0:W-:Y:S01]  /*10950*/  STL [R1+0x36c], R19 ;  /* 0x00036c1301007387 */ /* 0x0001e20000100800 */
[----:B-1----:R-:W-:Y:S02]  /*10960*/  @P1 IMAD.MOV.U32 R24, RZ, RZ, R19 ;  /* 0x000000ffff181224 */ /* 0x002fe400078e0013 */
[----:B0-----:R-:W-:Y:S01]  /*10970*/  IMAD R19, R92, UR5, RZ ;  /* 0x000000055c137c24 */ /* 0x001fe2000f8e02ff */
[----:B------:R0:W-:Y:S01]  /*10980*/  STL [R1+0x368], R27 ;  /* 0x0003681b01007387 */ /* 0x0001e20000100800 */
[----:B------:R-:W-:Y:S01]  /*10990*/  @P1 IMAD.MOV.U32 R25, RZ, RZ, R27 ;  /* 0x000000ffff191224 */ /* 0x000fe200078e001b */
[----:B------:R-:W-:Y:S01]  /*109a0*/  PRMT R15, RZ, 0x7610, R15 ;  /* 0x00007610ff0f7816 */ /* 0x000fe2000000000f */
[----:B------:R-:W1:Y:S05]  /*109b0*/  LDCU UR5, c[0x0][0x3b0] ;  /* 0x00007600ff0577ac */ /* 0x000e6a0008000800 */
[----:B------:R1:W2:Y:S01]  /*109c0*/  @P1 LDG.E.U16 R15, desc[UR24][R24.64] ;  /* 0x00000018180f1981 */ /* 0x0002a2000c1e1500 */
[----:B0-----:R-:W-:-:S04]  /*109d0*/  LEA R27, P0, R19, R5, 0x1 ;  /* 0x00000005131b7211 */ /* 0x001fc800078008ff */
[----:B------:R-:W-:Y:S02]  /*109e0*/  LEA.HI.X.SX32 R28, R19, R4, 0x1, P0 ;  /* 0x00000004131c7211 */ /* 0x000fe400000f0eff */
[----:B------:R-:W-:Y:S01]  /*109f0*/  PRMT R19, RZ, 0x7610, R19 ;  /* 0x00007610ff137816 */ /* 0x000fe20000000013 */
[----:B-1----:R-:W-:Y:S02]  /*10a00*/  @P1 IMAD.MOV.U32 R24, RZ, RZ, R27 ;  /* 0x000000ffff181224 */ /* 0x002fe400078e001b */
[----:B------:R-:W-:-:S05]  /*10a10*/  @P1 IMAD.MOV.U32 R25, RZ, RZ, R28 ;  /* 0x000000ffff191224 */ /* 0x000fca00078e001c */
[----:B------:R0:W2:Y:S04]  /*10a20*/  @P1 LDG.E.U16 R19, desc[UR24][R24.64] ;  /* 0x0000001818131981 */ /* 0x0000a8000c1e1500 */
[----:B------:R1:W-:Y:S01]  /*10a30*/  STL [R1+0x39c], R27 ;  /* 0x00039c1b01007387 */ /* 0x0003e20000100800 */
[----:B0-----:R-:W-:-:S03]  /*10a40*/  IMAD R24, R88, UR4, RZ ;  /* 0x0000000458187c24 */ /* 0x001fc6000f8e02ff */
[----:B------:R0:W-:Y:S01]  /*10a50*/  STL [R1+0x398], R28 ;  /* 0x0003981c01007387 */ /* 0x0001e20000100800 */
[----:B------:R-:W4:Y:S01]  /*10a60*/  LDCU UR4, c[0x0][0x3b0] ;  /* 0x00007600ff0477ac */ /* 0x000f220008000800 */
[----:B-1----:R-:W-:-:S04]  /*10a70*/  LEA R27, P0, R24, R5, 0x1 ;  /* 0x00000005181b7211 */ /* 0x002fc800078008ff */
[----:B0-----:R-:W-:Y:S01]  /*10a80*/  LEA.HI.X.SX32 R28, R24, R4, 0x1, P0 ;  /* 0x00000004181c7211 */ /* 0x001fe200000f0eff */
[----:B------:R-:W-:-:S04]  /*10a90*/  @P1 IMAD.MOV.U32 R24, RZ, RZ, R27 ;  /* 0x000000ffff181224 */ /* 0x000fc800078e001b */
[----:B------:R-:W-:Y:S01]  /*10aa0*/  @P1 IMAD.MOV.U32 R25, RZ, RZ, R28 ;  /* 0x000000ffff191224 */ /* 0x000fe200078e001c */
[----:B------:R0:W-:Y:S04]  /*10ab0*/  STL [R1+0x3cc], R27 ;  /* 0x0003cc1b01007387 */ /* 0x0001e80000100800 */
[----:B------:R1:W2:Y:S04]  /*10ac0*/  @P1 LDG.E.U16 R18, desc[UR24][R24.64] ;  /* 0x0000001818121981 */ /* 0x0002a8000c1e1500 */
[----:B------:R0:W-:Y:S04]  /*10ad0*/  STL [R1+0x3c8], R28 ;  /* 0x0003c81c01007387 */ /* 0x0001e80000100800 */
[----:B------:R-:W2:Y:S01]  /*10ae0*/  LDL.LU R74, [R1+0x278] ;  /* 0x00027800014a7983 */ /* 0x000ea20000300800 */
[----:B-1----:R-:W-:Y:S01]  /*10af0*/  IMAD R24, R86, UR5, RZ ;  /* 0x0000000556187c24 */ /* 0x002fe2000f8e02ff */
[----:B------:R-:W1:Y:S04]  /*10b00*/  LDCU UR5, c[0x0][0x3b0] ;  /* 0x00007600ff0577ac */ /* 0x000e680008000800 */
[C---:B0-----:R-:W-:Y:S01]  /*10b10*/  LEA R27, P0, R24.reuse, R5, 0x1 ;  /* 0x00000005181b7211 */ /* 0x041fe200078008ff */
[----:B------:R0:W-:Y:S03]  /*10b20*/  STS.U16 [R26+UR8+0x2e80], R23 ;  /* 0x002e80171a007988 */ /* 0x0001e60008000408 */
[----:B------:R-:W-:Y:S01]  /*10b30*/  LEA.HI.X.SX32 R28, R24, R4, 0x1, P0 ;  /* 0x00000004181c7211 */ /* 0x000fe200000f0eff */
[----:B------:R1:W-:Y:S01]  /*10b40*/  STL [R1+0x3fc], R27 ;  /* 0x0003fc1b01007387 */ /* 0x0003e20000100800 */
[----:B------:R-:W-:-:S03]  /*10b50*/  @P1 IMAD.MOV.U32 R24, RZ, RZ, R27 ;  /* 0x000000ffff181224 */ /* 0x000fc600078e001b */
[----:B------:R1:W-:Y:S01]  /*10b60*/  STL [R1+0x3f8], R28 ;  /* 0x0003f81c01007387 */ /* 0x0003e20000100800 */
[----:B------:R-:W-:Y:S01]  /*10b70*/  @P1 IMAD.MOV.U32 R25, RZ, RZ, R28 ;  /* 0x000000ffff191224 */ /* 0x000fe200078e001c */
[----:B0-----:R-:W-:Y:S02]  /*10b80*/  PRMT R23, RZ, 0x7610, R23 ;  /* 0x00007610ff177816 */ /* 0x001fe40000000017 */
[----:B------:R-:W3:Y:S04]  /*10b90*/  LDL.LU R73, [R1+0x2b8] ;  /* 0x0002b80001497983 */ /* 0x000ee80000300800 */
[----:B------:R4:W3:Y:S02]  /*10ba0*/  @P1 LDG.E.U16 R23, desc[UR24][R24.64] ;  /* 0x0000001818171981 */ /* 0x0008e4000c1e1500 */
[----:B----4-:R-:W-:Y:S01]  /*10bb0*/  IMAD R24, R85, UR4, RZ ;  /* 0x0000000455187c24 */ /* 0x010fe2000f8e02ff */
[----:B------:R-:W0:Y:S04]  /*10bc0*/  LDCU UR4, c[0x0][0x3b0] ;  /* 0x00007600ff0477ac */ /* 0x000e280008000800 */
[----:B-1----:R-:W-:-:S04]  /*10bd0*/  LEA R27, P0, R24, R5, 0x1 ;  /* 0x00000005181b7211 */ /* 0x002fc800078008ff */
[----:B------:R-:W-:Y:S01]  /*10be0*/  LEA.HI.X.SX32 R28, R24, R4, 0x1, P0 ;  /* 0x00000004181c7211 */ /* 0x000fe200000f0eff */
[----:B------:R-:W-:Y:S04]  /*10bf0*/  STL [R1+0x42c], R27 ;  /* 0x00042c1b01007387 */ /* 0x000fe80000100800 */
[----:B------:R-:W-:Y:S04]  /*10c00*/  STL [R1+0x428], R28 ;  /* 0x0004281c01007387 */ /* 0x000fe80000100800 */
[----:B------:R-:W4:Y:S04]  /*10c10*/  LDL.LU R63, [R1+0x2f4] ;  /* 0x0002f400013f7983 */ /* 0x000f280000300800 */
[----:B------:R-:W4:Y:S04]  /*10c20*/  LDL.LU R67, [R1+0x370] ;  /* 0x0003700001437983 */ /* 0x000f280000300800 */
[----:B------:R-:W-:Y:S04]  /*10c30*/  STS.U16 [R26+UR8+0x3280], R22 ;  /* 0x003280161a007988 */ /* 0x000fe80008000408 */
[----:B------:R1:W-:Y:S04]  /*10c40*/  STS.U16 [R26+UR8+0x3680], R21 ;  /* 0x003680151a007988 */ /* 0x0003e80008000408 */
[----:B------:R0:W-:Y:S04]  /*10c50*/  STS.U16 [R26+UR8+0x3a80], R20 ;  /* 0x003a80141a007988 */ /* 0x0001e80008000408 */
[----:B------:R0:W-:Y:S01]  /*10c60*/  STS.U16 [R26+UR8+0x3e80], R17 ;  /* 0x003e80111a007988 */ /* 0x0001e20008000408 */
[----:B------:R-:W-:Y:S01]  /*10c70*/  @P1 IMAD.MOV.U32 R24, RZ, RZ, R27 ;  /* 0x000000ffff181224 */ /* 0x000fe200078e001b */
[----:B-1----:R-:W-:Y:S01]  /*10c80*/  PRMT R21, RZ, 0x7610, R21 ;  /* 0x00007610ff157816 */ /* 0x002fe20000000015 */
[----:B------:R-:W-:Y:S01]  /*10c90*/  @P1 IMAD.MOV.U32 R25, RZ, RZ, R28 ;  /* 0x000000ffff191224 */ /* 0x000fe200078e001c */
[----:B0-----:R-:W-:-:S04]  /*10ca0*/  LOP3.LUT R20, R3, 0x60, RZ, 0x3c, !PT ;  /* 0x0000006003147812 */ /* 0x001fc800078e3cff */
[----:B------:R0:W4:Y:S01]  /*10cb0*/  @P1 LDG.E.U16 R21, desc[UR24][R24.64] ;  /* 0x0000001818151981 */ /* 0x000122000c1e1500 */
[----:B------:R-:W-:Y:S01]  /*10cc0*/  IMAD R17, R77, UR4, RZ ;  /* 0x000000044d117c24 */ /* 0x000fe2000f8e02ff */
[----:B------:R-:W1:Y:S04]  /*10cd0*/  LDCU UR4, c[0x0][0x3b0] ;  /* 0x00007600ff0477ac */ /* 0x000e680008000800 */
[----:B------:R-:W-:-:S04]  /*10ce0*/  LEA R22, P0, R17, R5, 0x1 ;  /* 0x0000000511167211 */ /* 0x000fc800078008ff */
[----:B0-----:R-:W-:Y:S01]  /*10cf0*/  LEA.HI.X.SX32 R24, R17, R4, 0x1, P0 ;  /* 0x0000000411187211 */ /* 0x001fe200000f0eff */
[----:B------:R-:W-:Y:S04]  /*10d00*/  STL [R1+0x454], R22 ;  /* 0x0004541601007387 */ /* 0x000fe80000100800 */
[----:B------:R0:W-:Y:S01]  /*10d10*/  STL [R1+0x450], R24 ;  /* 0x0004501801007387 */ /* 0x0001e20000100800 */
[----:B------:R-:W-:-:S03]  /*10d20*/  @P1 IMAD.MOV.U32 R25, RZ, RZ, R24 ;  /* 0x000000ffff191224 */ /* 0x000fc600078e0018 */
[----:B------:R1:W-:Y:S01]  /*10d30*/  STS.U16 [R20+UR8+0x300], R14 ;  /* 0x0003000e14007988 */ /* 0x0003e20008000408 */
[----:B0-----:R-:W-:Y:S01]  /*10d40*/  @P1 IMAD.MOV.U32 R24, RZ, RZ, R22 ;  /* 0x000000ffff181224 */ /* 0x001fe200078e0016 */
[----:B-1----:R-:W-:Y:S02]  /*10d50*/  PRMT R14, RZ, 0x7610, R14 ;  /* 0x00007610ff0e7816 */ /* 0x002fe4000000000e */
[----:B------:R0:W-:Y:S04]  /*10d60*/  STS.U16 [R20+UR8+0x700], R13 ;  /* 0x0007000d14007988 */ /* 0x0001e80008000408 */
[----:B------:R1:W4:Y:S04]  /*10d70*/  @P1 LDG.E.U16 R14, desc[UR24][R24.64] ;  /* 0x00000018180e1981 */ /* 0x000328000c1e1500 */
[----:B------:R3:W-:Y:S01]  /*10d80*/  STS.U16 [R20+UR8+0xb00], R6 ;  /* 0x000b000614007988 */ /* 0x0007e20008000408 */
[----:B0-----:R-:W-:-:S03]  /*10d90*/  PRMT R13, RZ, 0x7610, R13 ;  /* 0x00007610ff0d7816 */ /* 0x001fc6000000000d */
[----:B------:R-:W-:Y:S04]  /*10da0*/  STS.U16 [R20+UR8+0xf00], R8 ;  /* 0x000f000814007988 */ /* 0x000fe80008000408 */
[----:B------:R-:W-:Y:S01]  /*10db0*/  STS.U16 [R20+UR8+0x1300], R7 ;  /* 0x0013000714007988 */ /* 0x000fe20008000408 */
[----:B--2---:R-:W-:-:S03]  /*10dc0*/  IMAD R17, R74, UR6, RZ ;  /* 0x000000064a117c24 */ /* 0x004fc6000f8e02ff */
[----:B------:R-:W2:Y:S02]  /*10dd0*/  LDL.LU R74, [R1+0x338] ;  /* 0x00033800014a7983 */ /* 0x000ea40000300800 */
[----:B------:R-:W-:-:S04]  /*10de0*/  LEA R22, P0, R17, R5, 0x1 ;  /* 0x0000000511167211 */ /* 0x000fc800078008ff */
[----:B-1----:R-:W-:Y:S01]  /*10df0*/  LEA.HI.X.SX32 R24, R17, R4, 0x1, P0 ;  /* 0x0000000411187211 */ /* 0x002fe200000f0eff */
[----:B------:R-:W-:Y:S04]  /*10e00*/  STL [R1+0xf0], R22 ;  /* 0x0000f01601007387 */ /* 0x000fe80000100800 */
[----:B------:R0:W-:Y:S01]  /*10e10*/  STL [R1+0xec], R24 ;  /* 0x0000ec1801007387 */ /* 0x0001e20000100800 */
[----:B------:R-:W-:Y:S02]  /*10e20*/  @P1 IMAD.MOV.U32 R25, RZ, RZ, R24 ;  /* 0x000000ffff191224 */ /* 0x000fe400078e0018 */
[----:B---3--:R-:W-:Y:S02]  /*10e30*/  IMAD R6, R73, UR6, RZ ;  /* 0x0000000649067c24 */ /* 0x008fe4000f8e02ff */
[----:B------:R-:W3:Y:S01]  /*10e40*/  LDL.LU R73, [R1+0x334] ;  /* 0x0003340001497983 */ /* 0x000ee20000300800 */
[----:B0-----:R-:W-:-:S02]  /*10e50*/  @P1 IMAD.MOV.U32 R24, RZ, RZ, R22 ;  /* 0x000000ffff181224 */ /* 0x001fc400078e0016 */
[----:B------:R-:W-:-:S03]  /*10e60*/  LEA R22, P0, R6, R5, 0x1 ;  /* 0x0000000506167211 */ /* 0x000fc600078008ff */
[----:B------:R0:W3:Y:S01]  /*10e70*/  @P1 LDG.E.U16 R13, desc[UR24][R24.64] ;  /* 0x00000018180d1981 */ /* 0x0000e2000c1e1500 */
[----:B------:R-:W-:Y:S02]  /*10e80*/  PRMT R17, RZ, 0x7610, R17 ;  /* 0x00007610ff117816 */ /* 0x000fe40000000011 */
[----:B0-----:R-:W-:Y:S01]  /*10e90*/  LEA.HI.X.SX32 R24, R6, R4, 0x1, P0 ;  /* 0x0000000406187211 */ /* 0x001fe200000f0eff */
[----:B------:R-:W-:-:S04]  /*10ea0*/  @P1 IMAD.MOV.U32 R6, RZ, RZ, R22 ;  /* 0x000000ffff061224 */ /* 0x000fc800078e0016 */
[----:B------:R-:W-:Y:S01]  /*10eb0*/  @P1 IMAD.MOV.U32 R7, RZ, RZ, R24 ;  /* 0x000000ffff071224 */ /* 0x000fe200078e0018 */
[----:B------:R0:W-:Y:S04]  /*10ec0*/  STL [R1+0x130], R22 ;  /* 0x0001301601007387 */ /* 0x0001e80000100800 */
[----:B------:R4:W3:Y:S04]  /*10ed0*/  @P1 LDG.E.U16 R17, desc[UR24][R6.64] ;  /* 0x0000001806111981 */ /* 0x0008e8000c1e1500 */
[----:B------:R-:W-:Y:S01]  /*10ee0*/  STL [R1+0x12c], R24 ;  /* 0x00012c1801007387 */ /* 0x000fe20000100800 */
[----:B----4-:R-:W-:-:S03]  /*10ef0*/  IMAD R6, R63, UR6, RZ ;  /* 0x000000063f067c24 */ /* 0x010fc6000f8e02ff */
[----:B------:R-:W4:Y:S02]  /*10f00*/  LDL.LU R63, [R1+0x2f8] ;  /* 0x0002f800013f7983 */ /* 0x000f240000300800 */
[C---:B------:R-:W-:Y:S02]  /*10f10*/  LEA R7, P0, R6.reuse, R5, 0x1 ;  /* 0x0000000506077211 */ /* 0x040fe400078008ff */
[----:B------:R-:W-:Y:S02]  /*10f20*/  STS.U16 [R20+UR8+0x1700], R10 ;  /* 0x0017000a14007988 */ /* 0x000fe40008000408 */
[----:B0-----:R-:W-:Y:S02]  /*10f30*/  LEA.HI.X.SX32 R22, R6, R4, 0x1, P0 ;  /* 0x0000000406167211 */ /* 0x001fe400000f0eff */
[----:B------:R0:W-:Y:S01]  /*10f40*/  STS.U16 [R20+UR8+0x1b00], R9 ;  /* 0x001b000914007988 */ /* 0x0001e20008000408 */
[----:B------:R-:W-:-:S03]  /*10f50*/  @P1 IMAD.MOV.U32 R6, RZ, RZ, R7 ;  /* 0x000000ffff061224 */ /* 0x000fc600078e0007 */
[----:B------:R1:W-:Y:S01]  /*10f60*/  STL [R1+0x170], R7 ;  /* 0x0001700701007387 */ /* 0x0003e20000100800 */
[----:B0-----:R-:W-:Y:S01]  /*10f70*/  PRMT R9, RZ, 0x7610, R9 ;  /* 0x00007610ff097816 */ /* 0x001fe20000000009 */
[----:B-1----:R-:W-:-:S05]  /*10f80*/  @P1 IMAD.MOV.U32 R7, RZ, RZ, R22 ;  /* 0x000000ffff071224 */ /* 0x002fca00078e0016 */
[----:B------:R0:W4:Y:S02]  /*10f90*/  @P1 LDG.E.U16 R9, desc[UR24][R6.64] ;  /* 0x0000001806091981 */ /* 0x000124000c1e1500 */
[----:B0-----:R-:W-:Y:S02]  /*10fa0*/  IMAD R6, R67, UR6, RZ ;  /* 0x0000000643067c24 */ /* 0x001fe4000f8e02ff */
[----:B------:R0:W-:Y:S03]  /*10fb0*/  STL [R1+0x16c], R22 ;  /* 0x00016c1601007387 */ /* 0x0001e60000100800 */
[C---:B------:R-:W-:Y:S02]  /*10fc0*/  LEA R7, P0, R6.reuse, R5, 0x1 ;  /* 0x0000000506077211 */ /* 0x040fe400078008ff */
[----:B------:R-:W-:Y:S02]  /*10fd0*/  PRMT R10, RZ, 0x7610, R10 ;  /* 0x00007610ff0a7816 */ /* 0x000fe4000000000a */
[----:B0-----:R-:W-:Y:S01]  /*10fe0*/  LEA.HI.X.SX32 R22, R6, R4, 0x1, P0 ;  /* 0x0000000406167211 */ /* 0x001fe200000f0eff */
[----:B------:R0:W-:Y:S01]  /*10ff0*/  STL [R1+0x1b8], R7 ;  /* 0x0001b80701007387 */ /* 0x0001e20000100800 */
[----:B------:R-:W-:-:S03]  /*11000*/  @P1 IMAD.MOV.U32 R6, RZ, RZ, R7 ;  /* 0x000000ffff061224 */ /* 0x000fc600078e0007 */
[----:B------:R-:W-:Y:S04]  /*11010*/  STL [R1+0x1b4], R22 ;  /* 0x0001b41601007387 */ /* 0x000fe80000100800 */
[----:B------:R-:W4:Y:S01]  /*11020*/  LDL.LU R87, [R1+0x718] ;  /* 0x0007180001577983 */ /* 0x000f220000300800 */
[----:B0-----:R-:W-:-:S05]  /*11030*/  @P1 IMAD.MOV.U32 R7, RZ, RZ, R22 ;  /* 0x000000ffff071224 */ /* 0x001fca00078e0016 */
[----:B------:R2:W4:Y:S04]  /*11040*/  @P1 LDG.E.U16 R10, desc[UR24][R6.64] ;  /* 0x00000018060a1981 */ /* 0x000528000c1e1500 */
[----:B------:R-:W-:Y:S04]  /*11050*/  STS.U16 [R20+UR8+0x1f00], R12 ;  /* 0x001f000c14007988 */ /* 0x000fe80008000408 */
[----:B------:R0:W-:Y:S04]  /*11060*/  STS.U16 [R20+UR8+0x2300], R11 ;  /* 0x0023000b14007988 */ /* 0x0001e80008000408 */
[----:B------:R-:W-:Y:S04]  /*11070*/  STS.U16 [R20+UR8+0x2700], R16 ;  /* 0x0027001014007988 */ /* 0x000fe80008000408 */
[----:B------:R-:W-:Y:S04]  /*11080*/  STS.U16 [R20+UR8+0x2b00], R15 ;  /* 0x002b000f14007988 */ /* 0x000fe80008000408 */
[----:B------:R-:W-:Y:S04]  /*11090*/  STS.U16 [R20+UR8+0x2f00], R19 ;  /* 0x002f001314007988 */ /* 0x000fe80008000408 */
[----:B------:R-:W-:Y:S01]  /*110a0*/  STS.U16 [R20+UR8+0x3300], R18 ;  /* 0x0033001214007988 */ /* 0x000fe20008000408 */
[----:B--2---:R-:W-:-:S03]  /*110b0*/  IMAD R6, R74, UR6, RZ ;  /* 0x000000064a067c24 */ /* 0x004fc6000f8e02ff */
[----:B------:R-:W2:Y:S02]  /*110c0*/  LDL.LU R74, [R1+0x2b4] ;  /* 0x0002b400014a7983 */ /* 0x000ea40000300800 */
[----:B------:R-:W-:-:S04]  /*110d0*/  LEA R7, P0, R6, R5, 0x1 ;  /* 0x0000000506077211 */ /* 0x000fc800078008ff */
[----:B0-----:R-:W-:Y:S01]  /*110e0*/  LEA.HI.X.SX32 R11, R6, R4, 0x1, P0 ;  /* 0x00000004060b7211 */ /* 0x001fe200000f0eff */
[----:B------:R3:W-:Y:S01]  /*110f0*/  STL [R1+0x1f8], R7 ;  /* 0x0001f80701007387 */ /* 0x0007e20000100800 */
[----:B------:R-:W-:-:S03]  /*11100*/  @P1 IMAD.MOV.U32 R24, RZ, RZ, R7 ;  /* 0x000000ffff181224 */ /* 0x000fc600078e0007 */
[----:B------:R0:W-:Y:S01]  /*11110*/  STL [R1+0x1f4], R11 ;  /* 0x0001f40b01007387 */ /* 0x0001e20000100800 */
[----:B---3--:R-:W-:-:S03]  /*11120*/  IMAD R7, R73, UR6, RZ ;  /* 0x0000000649077c24 */ /* 0x008fc6000f8e02ff */
[----:B------:R-:W3:Y:S01]  /*11130*/  LDL.LU R73, [R1+0x3d4] ;  /* 0x0003d40001497983 */ /* 0x000ee20000300800 */
[----:B------:R-:W-:Y:S01]  /*11140*/  @P1 IMAD.MOV.U32 R25, RZ, RZ, R11 ;  /* 0x000000ffff191224 */ /* 0x000fe200078e000b */
[----:B0-----:R-:W-:-:S04]  /*11150*/  LEA R11, P0, R7, R5, 0x1 ;  /* 0x00000005070b7211 */ /* 0x001fc800078008ff */
[----:B------:R-:W-:Y:S01]  /*11160*/  LEA.HI.X.SX32 R12, R7, R4, 0x1, P0 ;  /* 0x00000004070c7211 */ /* 0x000fe200000f0eff */
[----:B------:R0:W-:Y:S04]  /*11170*/  STL [R1+0x238], R11 ;  /* 0x0002380b01007387 */ /* 0x0001e80000100800 */
[----:B------:R1:W-:Y:S01]  /*11180*/  STL [R1+0x234], R12 ;  /* 0x0002340c01007387 */ /* 0x0003e20000100800 */
[----:B------:R-:W-:Y:S01]  /*11190*/  @P1 IMAD.MOV.U32 R18, RZ, RZ, R11 ;  /* 0x000000ffff121224 */ /* 0x000fe200078e000b */
[----:B------:R-:W-:Y:S01]  /*111a0*/  PRMT R6, RZ, 0x7610, R6 ;  /* 0x00007610ff067816 */ /* 0x000fe20000000006 */
[----:B------:R-:W-:-:S05]  /*111b0*/  @P1 IMAD.MOV.U32 R19, RZ, RZ, R12 ;  /* 0x000000ffff131224 */ /* 0x000fca00078e000c */
[----:B------:R-:W3:Y:S01]  /*111c0*/  @P1 LDG.E.U16 R6, desc[UR24][R24.64] ;  /* 0x0000001818061981 */ /* 0x000ee2000c1e1500 */
[----:B----4-:R-:W-:-:S03]  /*111d0*/  IMAD R7, R63, UR6, RZ ;  /* 0x000000063f077c24 */ /* 0x010fc6000f8e02ff */
[----:B------:R-:W4:Y:S02]  /*111e0*/  LDL.LU R63, [R1+0x3a4] ;  /* 0x0003a400013f7983 */ /* 0x000f240000300800 */
[----:B0-----:R-:W-:-:S04]  /*111f0*/  LEA R11, P0, R7, R5, 0x1 ;  /* 0x00000005070b7211 */ /* 0x001fc800078008ff */
[----:B-1----:R-:W-:Y:S01]  /*11200*/  LEA.HI.X.SX32 R12, R7, R4, 0x1, P0 ;  /* 0x00000004070c7211 */ /* 0x002fe200000f0eff */
[----:B------:R0:W-:Y:S04]  /*11210*/  STL [R1+0x278], R11 ;  /* 0x0002780b01007387 */ /* 0x0001e80000100800 */
[----:B------:R1:W-:Y:S04]  /*11220*/  STL [R1+0x274], R12 ;  /* 0x0002740c01007387 */ /* 0x0003e80000100800 */
[----:B------:R-:W4:Y:S01]  /*11230*/  LDL.LU R67, [R1+0x374] ;  /* 0x0003740001437983 */ /* 0x000f220000300800 */
[----:B------:R-:W-:-:S06]  /*11240*/  PRMT R8, RZ, 0x7610, R8 ;  /* 0x00007610ff087816 */ /* 0x000fcc0000000008 */
[----:B------:R0:W4:Y:S01]  /*11250*/  @P1 LDG.E.U16 R8, desc[UR24][R18.64] ;  /* 0x0000001812081981 */ /* 0x000122000c1e1500 */
[----:B------:R-:W-:Y:S01]  /*11260*/  LOP3.LUT R15, R3, 0x70, RZ, 0x3c, !PT ;  /* 0x00000070030f7812 */ /* 0x000fe200078e3cff */
[----:B0-----:R-:W-:Y:S02]  /*11270*/  @P1 IMAD.MOV.U32 R18, RZ, RZ, R11 ;  /* 0x000000ffff121224 */ /* 0x001fe400078e000b */
[----:B------:R-:W-:Y:S01]  /*11280*/  @P1 IMAD.MOV.U32 R19, RZ, RZ, R12 ;  /* 0x000000ffff131224 */ /* 0x000fe200078e000c */
[----:B------:R-:W-:Y:S04]  /*11290*/  STS.U16 [R20+UR8+0x3700], R23 ;  /* 0x0037001714007988 */ /* 0x000fe80008000408 */
[----:B------:R-:W-:Y:S04]  /*112a0*/  STS.U16 [R20+UR8+0x3b00], R21 ;  /* 0x003b001514007988 */ /* 0x000fe80008000408 */
[----:B------:R0:W-:Y:S01]  /*112b0*/  STS.U16 [R20+UR8+0x3f00], R14 ;  /* 0x003f000e14007988 */ /* 0x0001e20008000408 */
[----:B------:R-:W-:-:S05]  /*112c0*/  IMAD R11, R87, UR6, RZ ;  /* 0x00000006570b7c24 */ /* 0x000fca000f8e02ff */
[----:B-1----:R-:W-:-:S04]  /*112d0*/  LEA R12, P0, R11, R5, 0x1 ;  /* 0x000000050b0c7211 */ /* 0x002fc800078008ff */
[----:B0-----:R-:W-:Y:S02]  /*112e0*/  LEA.HI.X.SX32 R14, R11, R4, 0x1, P0 ;  /* 0x000000040b0e7211 */ /* 0x001fe400000f0eff */
[----:B------:R-:W-:Y:S01]  /*112f0*/  PRMT R11, RZ, 0x7610, R11 ;  /* 0x00007610ff0b7816 */ /* 0x000fe2000000000b */
[----:B------:R-:W-:Y:S04]  /*11300*/  STL [R1+0x2b8], R12 ;  /* 0x0002b80c01007387 */ /* 0x000fe80000100800 */
[----:B------:R-:W-:Y:S01]  /*11310*/  STL [R1+0x2b4], R14 ;  /* 0x0002b40e01007387 */ /* 0x000fe20000100800 */
[----:B------:R-:W-:-:S06]  /*11320*/  PRMT R7, RZ, 0x7610, R7 ;  /* 0x00007610ff077816 */ /* 0x000fcc0000000007 */
[----:B------:R-:W4:Y:S04]  /*11330*/  @P1 LDG.E.U16 R7, desc[UR24][R18.64] ;  /* 0x0000001812071981 */ /* 0x000f28000c1e1500 */
[----:B--2---:R0:W-:Y:S04]  /*11340*/  STS.U16 [R15+UR8+0x3f80], R74 ;  /* 0x003f804a0f007988 */ /* 0x0041e80008000408 */
[----:B------:R1:W-:Y:S04]  /*11350*/  STS.U16 [R15+UR8+0x380], R13 ;  /* 0x0003800d0f007988 */ /* 0x0003e80008000408 */
[----:B0-----:R-:W2:Y:S01]  /*11360*/  LDL.LU R74, [R1+0x3a0] ;  /* 0x0003a000014a7983 */ /* 0x001ea20000300800 */
[----:B-1----:R-:W-:-:S05]  /*11370*/  @P1 IMAD.MOV.U32 R13, RZ, RZ, R14 ;  /* 0x000000ffff0d1224 */ /* 0x002fca00078e000e */
[----:B------:R3:W2:Y:S02]  /*11380*/  @P1 LDG.E.U16 R11, desc[UR24][R12.64] ;  /* 0x000000180c0b1981 */ /* 0x0006a4000c1e1500 */
[----:B---3--:R-:W-:Y:S02]  /*11390*/  IMAD R12, R73, UR6, RZ ;  /* 0x00000006490c7c24 */ /* 0x008fe4000f8e02ff */
[----:B------:R-:W-:Y:S03]  /*113a0*/  STS.U16 [R15+UR8+0x780], R17 ;  /* 0x000780110f007988 */ /* 0x000fe60008000408 */
[C---:B------:R-:W-:Y:S01]  /*113b0*/  LEA R13, P0, R12.reuse, R5, 0x1 ;  /* 0x000000050c0d7211 */ /* 0x040fe200078008ff */
[----:B------:R-:W3:Y:S03]  /*113c0*/  LDL.LU R73, [R1+0x3d0] ;  /* 0x0003d00001497983 */ /* 0x000ee60000300800 */
[----:B------:R-:W-:Y:S01]  /*113d0*/  LEA.HI.X.SX32 R14, R12, R4, 0x1, P0 ;  /* 0x000000040c0e7211 */ /* 0x000fe200000f0eff */
[----:B------:R0:W-:Y:S01]  /*113e0*/  STS.U16 [R15+UR8+0xb80], R9 ;  /* 0x000b80090f007988 */ /* 0x0001e20008000408 */
[----:B------:R-:W-:-:S03]  /*113f0*/  @P1 IMAD.MOV.U32 R12, RZ, RZ, R13 ;  /* 0x000000ffff0c1224 */ /* 0x000fc600078e000d */
[----:B------:R1:W-:Y:S01]  /*11400*/  STL [R1+0x2f8], R13 ;  /* 0x0002f80d01007387 */ /* 0x0003e20000100800 */
[----:B0-----:R-:W-:Y:S01]  /*11410*/  PRMT R9, RZ, 0x7610, R9 ;  /* 0x00007610ff097816 */ /* 0x001fe20000000009 */
[----:B-1----:R-:W-:-:S05]  /*11420*/  @P1 IMAD.MOV.U32 R13, RZ, RZ, R14 ;  /* 0x000000ffff0d1224 */ /* 0x002fca00078e000e */
[----:B------:R4:W3:Y:S02]  /*11430*/  @P1 LDG.E.U16 R9, desc[UR24][R12.64] ;  /* 0x000000180c091981 */ /* 0x0008e4000c1e1500 */
[----:B----4-:R-:W-:Y:S02]  /*11440*/  IMAD R12, R63, UR4, RZ ;  /* 0x000000043f0c7c24 */ /* 0x010fe4000f8e02ff */
[----:B------:R0:W-:Y:S01]  /*11450*/  STL [R1+0x2f4], R14 ;  /* 0x0002f40e01007387 */ /* 0x0001e20000100800 */
[----:B------:R-:W2:Y:S02]  /*11460*/  LDCU UR4, c[0x0][0x3b0] ;  /* 0x00007600ff0477ac */ /* 0x000ea40008000800 */
[C---:B------:R-:W-:Y:S01]  /*11470*/  LEA R13, P0, R12.reuse, R5, 0x1 ;  /* 0x000000050c0d7211 */ /* 0x040fe200078008ff */
[----:B------:R-:W4:Y:S03]  /*11480*/  LDL.LU R63, [R1+0x404] ;  /* 0x00040400013f7983 */ /* 0x000f260000300800 */
[----:B0-----:R-:W-:Y:S01]  /*11490*/  LEA.HI.X.SX32 R14, R12, R4, 0x1, P0 ;  /* 0x000000040c0e7211 */ /* 0x001fe200000f0eff */
[----:B------:R0:W-:Y:S01]  /*114a0*/  STS.U16 [R15+UR8+0xf80], R10 ;  /* 0x000f800a0f007988 */ /* 0x0001e20008000408 */
[----:B------:R-:W-:-:S03]  /*114b0*/  @P1 IMAD.MOV.U32 R12, RZ, RZ, R13 ;  /* 0x000000ffff0c1224 */ /* 0x000fc600078e000d */
[----:B------:R1:W-:Y:S04]  /*114c0*/  STL [R1+0x338], R13 ;  /* 0x0003380d01007387 */ /* 0x0003e80000100800 */
[----:B------:R1:W-:Y:S01]  /*114d0*/  STS.U16 [R15+UR8+0x1380], R6 ;  /* 0x001380060f007988 */ /* 0x0003e20008000408 */
[----:B0-----:R-:W-:Y:S01]  /*114e0*/  PRMT R10, RZ, 0x7610, R10 ;  /* 0x00007610ff0a7816 */ /* 0x001fe2000000000a */
[----:B-1----:R-:W-:Y:S02]  /*114f0*/  @P1 IMAD.MOV.U32 R13, RZ, RZ, R14 ;  /* 0x000000ffff0d1224 */ /* 0x002fe400078e000e */
[----:B------:R-:W-:-:S03]  /*11500*/  IMAD R6, R67, UR5, RZ ;  /* 0x0000000543067c24 */ /* 0x000fc6000f8e02ff */
[----:B------:R0:W4:Y:S01]  /*11510*/  @P1 LDG.E.U16 R10, desc[UR24][R12.64] ;  /* 0x000000180c0a1981 */ /* 0x000122000c1e1500 */
[----:B------:R-:W1:Y:S01]  /*11520*/  LDCU UR5, c[0x0][0x3b0] ;  /* 0x00007600ff0577ac */ /* 0x000e620008000800 */
[----:B0-----:R-:W-:-:S04]  /*11530*/  LEA R12, P0, R6, R5, 0x1 ;  /* 0x00000005060c7211 */ /* 0x001fc800078008ff */
[----:B------:R-:W-:Y:S02]  /*11540*/  LEA.HI.X.SX32 R13, R6, R4, 0x1, P0 ;  /* 0x00000004060d7211 */ /* 0x000fe400000f0eff */
[----:B------:R-:W-:-:S06]  /*11550*/  PRMT R6, RZ, 0x7610, R6 ;  /* 0x00007610ff067816 */ /* 0x000fcc0000000006 */
[----:B------:R0:W4:Y:S04]  /*11560*/  @P1 LDG.E.U16 R6, desc[UR24][R12.64] ;  /* 0x000000180c061981 */ /* 0x000128000c1e1500 */
[----:B------:R-:W-:Y:S04]  /*11570*/  STS.U16 [R15+UR8+0x1780], R8 ;  /* 0x001780080f007988 */ /* 0x000fe80008000408 */
[----:B------:R-:W-:Y:S04]  /*11580*/  STL [R1+0x334], R14 ;  /* 0x0003340e01007387 */ /* 0x000fe80000100800 */
[----:B------:R2:W-:Y:S04]  /*11590*/  STS.U16 [R15+UR8+0x1b80], R7 ;  /* 0x001b80070f007988 */ /* 0x0005e80008000408 */
[----:B------:R0:W-:Y:S04]  /*115a0*/  STL [R1+0x374], R12 ;  /* 0x0003740c01007387 */ /* 0x0001e80000100800 */
[----:B------:R-:W-:Y:S01]  /*115b0*/  STL [R1+0x370], R13 ;  /* 0x0003700d01007387 */ /* 0x000fe20000100800 */
[----:B--2---:R-:W-:Y:S01]  /*115c0*/  IMAD R7, R74, UR4, RZ ;  /* 0x000000044a077c24 */ /* 0x004fe2000f8e02ff */
[----:B------:R-:W2:Y:S04]  /*115d0*/  LDCU UR4, c[0x0][0x3b0] ;  /* 0x00007600ff0477ac */ /* 0x000ea80008000800 */
[----:B------:R-:W-:-:S04]  /*115e0*/  LEA R8, P0, R7, R5, 0x1 ;  /* 0x0000000507087211 */ /* 0x000fc800078008ff */
[----:B0-----:R-:W-:Y:S01]  /*115f0*/  LEA.HI.X.SX32 R12, R7, R4, 0x1, P0 ;  /* 0x00000004070c7211 */ /* 0x001fe200000f0eff */
[----:B------:R-:W-:Y:S01]  /*11600*/  STS.U16 [R15+UR8+0x1f80], R11 ;  /* 0x001f800b0f007988 */ /* 0x000fe20008000408 */
[----:B------:R-:W-:-:S03]  /*11610*/  PRMT R7, RZ, 0x7610, R7 ;  /* 0x00007610ff077816 */ /* 0x000fc60000000007 */
[----:B------:R-:W-:Y:S04]  /*11620*/  STL [R1+0x3a4], R8 ;  /* 0x0003a40801007387 */ /* 0x000fe80000100800 */
[----:B------:R-:W-:Y:S04]  /*11630*/  STL [R1+0x3a0], R12 ;  /* 0x0003a00c01007387 */ /* 0x000fe80000100800 */
[----:B---3--:R0:W-:Y:S02]  /*11640*/  STS.U16 [R15+UR8+0x2380], R9 ;  /* 0x002380090f007988 */ /* 0x0081e40008000408 */
[----:B0-----:R-:W-:-:S05]  /*11650*/  @P1 IMAD.MOV.U32 R9, RZ, RZ, R12 ;  /* 0x000000ffff091224 */ /* 0x001fca00078e000c */
[----:B------:R1:W3:Y:S02]  /*11660*/  @P1 LDG.E.U16 R7, desc[UR24][R8.64] ;  /* 0x0000001808071981 */ /* 0x0002e4000c1e1500 */
[----:B-1----:R-:W-:Y:S01]  /*11670*/  IMAD R8, R73, UR5, RZ ;  /* 0x0000000549087c24 */ /* 0x002fe2000f8e02ff */
[----:B------:R-:W0:Y:S04]  /*11680*/  LDCU UR5, c[0x0][0x3b0] ;  /* 0x00007600ff0577ac */ /* 0x000e280008000800 */
[----:B------:R-:W-:-:S04]  /*11690*/  LEA R9, P0, R8, R5, 0x1 ;  /* 0x0000000508097211 */ /* 0x000fc800078008ff */
[----:B------:R-:W-:Y:S01]  /*116a0*/  LEA.HI.X.SX32 R11, R8, R4, 0x1, P0 ;  /* 0x00000004080b7211 */ /* 0x000fe200000f0eff */
[----:B------:R1:W-:Y:S01]  /*116b0*/  STL [R1+0x3d4], R9 ;  /* 0x0003d40901007387 */ /* 0x0003e20000100800 */
[----:B------:R-:W-:-:S03]  /*116c0*/  @P1 IMAD.MOV.U32 R8, RZ, RZ, R9 ;  /* 0x000000ffff081224 */ /* 0x000fc600078e0009 */
[----:B----4-:R-:W-:Y:S01]  /*116d0*/  STS.U16 [R15+UR8+0x2780], R10 ;  /* 0x0027800a0f007988 */ /* 0x010fe20008000408 */
[----:B-1----:R-:W-:-:S03]  /*116e0*/  @P1 IMAD.MOV.U32 R9, RZ, RZ, R11 ;  /* 0x000000ffff091224 */ /* 0x002fc600078e000b */
[----:B------:R1:W-:Y:S02]  /*116f0*/  STS.U16 [R15+UR8+0x2b80], R6 ;  /* 0x002b80060f007988 */ /* 0x0003e40008000408 */
[----:B-1----:R-:W-:-:S06]  /*11700*/  PRMT R6, RZ, 0x7610, R6 ;  /* 0x00007610ff067816 */ /* 0x002fcc0000000006 */
[----:B------:R2:W4:Y:S02]  /*11710*/  @P1 LDG.E.U16 R6, desc[UR24][R8.64] ;  /* 0x0000001808061981 */ /* 0x000524000c1e1500 */
[----:B--2---:R-:W-:-:S05]  /*11720*/  IMAD R8, R63, UR4, RZ ;  /* 0x000000043f087c24 */ /* 0x004fca000f8e02ff */
[CC--:B------:R-:W-:Y:S01]  /*11730*/  LEA R9, P0, R8.reuse, R5.reuse, 0x1 ;  /* 0x0000000508097211 */ /* 0x0c0fe200078008ff */
[----:B------:R-:W-:Y:S03]  /*11740*/  STL [R1+0x3d0], R11 ;  /* 0x0003d00b01007387 */ /* 0x000fe60000100800 */
[----:B------:R-:W-:Y:S01]  /*11750*/  LEA.HI.X.SX32 R8, R8, R4, 0x1, P0 ;  /* 0x0000000408087211 */ /* 0x000fe200000f0eff */
[----:B---3--:R0:W-:Y:S02]  /*11760*/  STS.U16 [R15+UR8+0x2f80], R7 ;  /* 0x002f80070f007988 */ /* 0x0081e40008000408 */
[----:B0-----:R-:W-:Y:S02]  /*11770*/  IMAD R7, R0, UR5, RZ ;  /* 0x0000000500077c24 */ /* 0x001fe4000f8e02ff */
[----:B------:R-:W5:Y:S04]  /*11780*/  LDL.LU R0, [R1+0x720] ;  /* 0x0007200001007983 */ /* 0x000f680000300800 */
[----:B------:R0:W-:Y:S01]  /*11790*/  STL [R1+0x404], R9 ;  /* 0x0004040901007387 */ /* 0x0001e20000100800 */
[----:B------:R-:W-:-:S03]  /*117a0*/  LEA R5, P0, R7, R5, 0x1 ;  /* 0x0000000507057211 */ /* 0x000fc600078008ff */
[----:B------:R1:W-:Y:S01]  /*117b0*/  STL [R1+0x400], R8 ;  /* 0x0004000801007387 */ /* 0x0003e20000100800 */
[----:B0-----:R-:W-:-:S04]  /*117c0*/  @P1 LOP3.LUT R9, R9, R8, RZ, 0x3c, !PT ;  /* 0x0000000809091212 */ /* 0x001fc800078e3cff */
[----:B-1----:R-:W-:Y:S02]  /*117d0*/  @P1 LOP3.LUT R8, R9, R8, RZ, 0x3c, !PT ;  /* 0x0000000809081212 */ /* 0x002fe400078e3cff */
[----:B------:R-:W-:Y:S02]  /*117e0*/  LEA.HI.X.SX32 R10, R7, R4, 0x1, P0 ;  /* 0x00000004070a7211 */ /* 0x000fe400000f0eff */
[----:B------:R-:W-:Y:S02]  /*117f0*/  @P1 LOP3.LUT R9, R9, R8, RZ, 0x3c, !PT ;  /* 0x0000000809091212 */ /* 0x000fe400078e3cff */
[----:B------:R-:W-:Y:S01]  /*11800*/  PRMT R4, RZ, 0x7610, R4 ;  /* 0x00007610ff047816 */ /* 0x000fe20000000004 */
[----:B----4-:R0:W-:Y:S02]  /*11810*/  STS.U16 [R15+UR8+0x3380], R6 ;  /* 0x003380060f007988 */ /* 0x0101e40008000408 */
[----:B0-----:R-:W-:-:S06]  /*11820*/  PRMT R6, RZ, 0x7610, R6 ;  /* 0x00007610ff067816 */ /* 0x001fcc0000000006 */
[----:B------:R0:W2:Y:S02]  /*11830*/  @P1 LDG.E.U16 R6, desc[UR24][R8.64] ;  /* 0x0000001808061981 */ /* 0x0000a4000c1e1500 */
[----:B0-----:R-:W-:Y:S02]  /*11840*/  @P1 IMAD.MOV.U32 R8, RZ, RZ, R5 ;  /* 0x000000ffff081224 */ /* 0x001fe400078e0005 */
[----:B------:R-:W-:-:S05]  /*11850*/  @P1 IMAD.MOV.U32 R9, RZ, RZ, R10 ;  /* 0x000000ffff091224 */ /* 0x000fca00078e000a */
[----:B------:R-:W3:Y:S01]  /*11860*/  @P1 LDG.E.U16 R4, desc[UR24][R8.64] ;  /* 0x0000001808041981 */ /* 0x000ee2000c1e1500 */
[----:B------:R-:W-:Y:S02]  /*11870*/  UISETP.NE.U32.AND UP1, UPT, UR12, URZ, UPT ;  /* 0x000000ff0c00728c */ /* 0x000fe4000bf25070 */
[----:B------:R-:W-:Y:S02]  /*11880*/  UIADD3 UR12, UPT, UPT, UR8, 0x8000, URZ ;  /* 0x00008000080c7890 */ /* 0x000fe4000fffe0ff */
[----:B------:R-:W-:Y:S02]  /*11890*/  USHF.L.U32 UR7, UR14, 0x7, URZ ;  /* 0x000000070e077899 */ /* 0x000fe400080006ff */
[----:B------:R-:W-:Y:S01]  /*118a0*/  USHF.R.U32.HI UR14, URZ, 0x4, UR12 ;  /* 0x00000004ff0e7899 */ /* 0x000fe2000801160c */
[----:B------:R0:W-:Y:S01]  /*118b0*/  STL [R1+0x178], R5 ;  /* 0x0001780501007387 */ /* 0x0001e20000100800 */
[----:B------:R-:W-:Y:S02]  /*118c0*/  USHF.R.S32.HI UR6, URZ, 0x1f, UR26 ;  /* 0x0000001fff067899 */ /* 0x000fe4000801141a */
[----:B------:R-:W-:Y:S01]  /*118d0*/  USGXT.U32 UR14, UR14, 0xe ;  /* 0x0000000e0e0e789a */ /* 0x000fe20008000000 */
[----:B------:R0:W-:Y:S01]  /*118e0*/  STL [R1+0x174], R10 ;  /* 0x0001740a01007387 */ /* 0x0001e20000100800 */
[----:B------:R-:W-:-:S02]  /*118f0*/  ULEA.HI UR13, UR6, UR26, URZ, 0x7 ;  /* 0x0000001a060d7291 */ /* 0x000fc4000f8f38ff */
[----:B------:R-:W-:Y:S01]  /*11900*/  UIADD3 UR20, UP3, UPT, UR14, 0x2, URZ ;  /* 0x000000020e147890 */ /* 0x000fe2000ff7e0ff */
[----:B------:R-:W-:Y:S01]  /*11910*/  UMOV UR5, URZ ;  /* 0x000000ff00057c82 */ /* 0x000fe20008000000 */
[----:B------:R-:W-:Y:S02]  /*11920*/  UIADD3 UR6, UPT, UPT, UR8, 0x14000, URZ ;  /* 0x0001400008067890 */ /* 0x000fe4000fffe0ff */
[----:B------:R-:W-:Y:S02]  /*11930*/  USHF.R.S32.HI UR13, URZ, 0x7, UR13 ;  /* 0x00000007ff0d7899 */ /* 0x000fe4000801140d */
[----:B------:R-:W-:Y:S02]  /*11940*/  UIADD3.X UR27, UPT, UPT, UR5, 0x40004040, URZ, UP3, !UPT ;  /* 0x40004040051b7890 */ /* 0x000fe40009ffe4ff */
[----:B------:R-:W-:Y:S02]  /*11950*/  UISETP.LT.OR UP3, UPT, UR26, 0x80, UP1 ;  /* 0x000000801a00788c */ /* 0x000fe40008f61670 */
[----:B------:R-:W-:-:S02]  /*11960*/  USHF.R.U32.HI UR6, URZ, 0x4, UR6 ;  /* 0x00000004ff067899 */ /* 0x000fc40008011606 */
[----:B------:R-:W-:Y:S02]  /*11970*/  UISETP.LT.AND UP2, UPT, UR13, 0x1, UPT ;  /* 0x000000010d00788c */ /* 0x000fe4000bf41270 */
[----:B------:R-:W-:Y:S02]  /*11980*/  USGXT.U32 UR12, UR6, 0xe ;  /* 0x0000000e060c789a */ /* 0x000fe40008000000 */
[----:B------:R-:W-:Y:S02]  /*11990*/  USEL UR13, UR13, 0x1, !UP2 ;  /* 0x000000010d0d7887 */ /* 0x000fe4000d000000 */
[----:B------:R-:W-:Y:S02]  /*119a0*/  UIADD3 UR21, UP2, UPT, UR12, 0x80, URZ ;  /* 0x000000800c157890 */ /* 0x000fe4000ff5e0ff */
[----:B------:R-:W-:Y:S01]  /*119b0*/  UIADD3 UR13, UPT, UPT, UR13, -0x1, URZ ;  /* 0xffffffff0d0d7890 */ /* 0x000fe2000fffe0ff */
[----:B------:R-:W-:Y:S01]  /*119c0*/  UMOV UR4, URZ ;  /* 0x000000ff00047c82 */ /* 0x000fe20008000000 */
[----:B------:R-:W-:-:S02]  /*119d0*/  USHF.L.U32 UR15, UR15, 0x7, URZ ;  /* 0x000000070f0f7899 */ /* 0x000fc400080006ff */
[----:B------:R-:W-:Y:S02]  /*119e0*/  UIADD3.X UR68, UPT, UPT, UR4, 0x40004040, URZ, UP2, !UPT ;  /* 0x4000404004447890 */ /* 0x000fe400097fe4ff */
[----:B------:R-:W-:Y:S01]  /*119f0*/  UISETP.NE.U32.AND UP2, UPT, UR13, URZ, UPT ;  /* 0x000000ff0d00728c */ /* 0x000fe2000bf45070 */
[----:B--2---:R0:W-:Y:S04]  /*11a00*/  STS.U16 [R15+UR8+0x3780], R6 ;  /* 0x003780060f007988 */ /* 0x0041e80008000408 */
[----:B---3--:R0:W-:Y:S01]  /*11a10*/  STS.U16 [R15+UR8+0x3b80], R4 ;  /* 0x003b80040f007988 */ /* 0x0081e20008000408 */
[----:B------:R1:W-:Y:S06]  /*11a20*/  MEMBAR.ALL.CTA ;  /* 0x0000000000007992 */ /* 0x0003ec0000008000 */
[----:B-1----:R-:W1:Y:S02]  /*11a30*/  FENCE.VIEW.ASYNC.S ;  /* 0x00000000000073c6 */ /* 0x002e640000000000 */
[----:B-1----:R-:W-:Y:S06]  /*11a40*/  BAR.SYNC.DEFER_BLOCKING 0x0 ;  /* 0x0000000000007b1d */ /* 0x002fec0000010000 */
[----:B------:R-:W-:Y:S05]  /*11a50*/  BRA.U UP3, `(.L_x_6) ;  /* 0x0000000103d87547 */ /* 0x000fea000b800000 */
[----:B------:R-:W-:Y:S02]  /*11a60*/  USHF.R.U32.HI UR18, URZ, 0x4, UR8 ;  /* 0x00000004ff127899 */ /* 0x000fe40008011608 */
[----:B------:R-:W-:Y:S02]  /*11a70*/  UIADD3 UR5, UPT, UPT, UR8, 0x10000, URZ ;  /* 0x0001000008057890 */ /* 0x000fe4000fffe0ff */
[----:B------:R-:W-:Y:S02]  /*11a80*/  USGXT.U32 UR18, UR18, 0xe ;  /* 0x0000000e1212789a */ /* 0x000fe40008000000 */
[----:B------:R-:W-:Y:S02]  /*11a90*/  USHF.R.U32.HI UR5, URZ, 0x4, UR5 ;  /* 0x00000004ff057899 */ /* 0x000fe40008011605 */
[----:B------:R-:W-:Y:S02]  /*11aa0*/  UIADD3 UR36, UP3, UPT, UR18, 0x2, URZ ;  /* 0x0000000212247890 */ /* 0x000fe4000ff7e0ff */
[----:B------:R-:W-:Y:S01]  /*11ab0*/  USGXT.U32 UR16, UR5, 0xe ;  /* 0x0000000e0510789a */ /* 0x000fe20008000000 */
[----:B------:R-:W-:Y:S01]  /*11ac0*/  UMOV UR4, URZ ;  /* 0x000000ff00047c82 */ /* 0x000fe20008000000 */
[----:B------:R-:W-:Y:S01]  /*11ad0*/  UMOV UR6, URZ ;  /* 0x000000ff00067c82 */ /* 0x000fe20008000000 */
[----:B------:R-:W-:-:S02]  /*11ae0*/  UIADD3.X UR37, UPT, UPT, UR4, 0x40004040, URZ, UP3, !UPT ;  /* 0x4000404004257890 */ /* 0x000fc40009ffe4ff */
[----:B------:R-:W-:Y:S01]  /*11af0*/  UIADD3 UR44, UP3, UPT, UR16, 0x80, URZ ;  /* 0x00000080102c7890 */ /* 0x000fe2000ff7e0ff */
[----:B------:R-:W-:Y:S01]  /*11b00*/  UMOV UR4, UR11 ;  /* 0x0000000b00047c82 */ /* 0x000fe20008000000 */
[----:B------:R-:W-:Y:S02]  /*11b10*/  UMOV UR5, URZ ;  /* 0x000000ff00057c82 */ /* 0x000fe40008000000 */
[----:B------:R-:W-:Y:S01]  /*11b20*/  UIADD3.X UR45, UPT, UPT, UR6, 0x40004040, URZ, UP3, !UPT ;  /* 0x40004040062d7890 */ /* 0x000fe20009ffe4ff */
[----:B------:R-:W-:Y:S01]  /*11b30*/  UMOV UR69, UR4 ;  /* 0x0000000400457c82 */ /* 0x000fe20008000000 */
[----:B------:R-:W-:Y:S02]  /*11b40*/  UIADD3.64 UR4, UPT, UPT, UR36, 0x2, URZ ;  /* 0x0000000224047897 */ /* 0x000fe4000fffe0ff */
[----:B------:R-:W-:Y:S02]  /*11b50*/  UIADD3.64 UR56, UPT, UPT, UR44, 0x80, URZ ;  /* 0x000000802c387897 */ /* 0x000fe4000fffe0ff */
[----:B------:R-:W-:-:S02]  /*11b60*/  UIADD3.64 UR46, UPT, UPT, UR36, 0x4, URZ ;  /* 0x00000004242e7897 */ /* 0x000fc4000fffe0ff */
[----:B------:R-:W-:Y:S02]  /*11b70*/  UIADD3.64 UR58, UPT, UPT, UR44, 0x100, URZ ;  /* 0x000001002c3a7897 */ /* 0x000fe4000fffe0ff */
[----:B------:R-:W-:Y:S02]  /*11b80*/  UIADD3.64 UR48, UPT, UPT, UR36, 0x3fe, URZ ;  /* 0x000003fe24307897 */ /* 0x000fe4000fffe0ff */
[----:B------:R-:W-:Y:S02]  /*11b90*/  UIADD3.64 UR60, UPT, UPT, UR44, 0x180, URZ ;  /* 0x000001802c3c7897 */ /* 0x000fe4000fffe0ff */
[----:B------:R-:W-:Y:S02]  /*11ba0*/  UIADD3.64 UR50, UPT, UPT, UR36, 0x400, URZ ;  /* 0x0000040024327897 */ /* 0x000fe4000fffe0ff */
[----:B------:R-:W-:Y:S02]  /*11bb0*/  UIADD3.64 UR62, UPT, UPT, UR44, 0x200, URZ ;  /* 0x000002002c3e7897 */ /* 0x000fe4000fffe0ff */
[----:B------:R-:W-:-:S02]  /*11bc0*/  UIADD3.64 UR52, UPT, UPT, UR36, 0x402, URZ ;  /* 0x0000040224347897 */ /* 0x000fc4000fffe0ff */
[----:B------:R-:W-:Y:S01]  /*11bd0*/  UIADD3.64 UR64, UPT, UPT, UR44, 0x280, URZ ;  /* 0x000002802c407897 */ /* 0x000fe2000fffe0ff */
[----:B------:R-:W-:Y:S01]  /*11be0*/  UMOV UR40, 0x0 ;  /* 0x0000000000287882 */ /* 0x000fe20000000000 */
[----:B------:R-:W-:Y:S01]  /*11bf0*/  UMOV UR41, 0x4208490 ;  /* 0x0420849000297882 */ /* 0x000fe20000000000 */
[----:B------:R-:W-:Y:S01]  /*11c00*/  UIADD3.64 UR54, UPT, UPT, UR36, 0x404, URZ ;  /* 0x0000040424367897 */ /* 0x000fe2000fffe0ff */
[----:B------:R-:W-:Y:S01]  /*11c10*/  UMOV UR19, 0x40004040 ;  /* 0x4000404000137882 */ /* 0x000fe20000000000 */
[----:B------:R-:W-:Y:S01]  /*11c20*/  UIADD3.64 UR66, UPT, UPT, UR44, 0x300, URZ ;  /* 0x000003002c427897 */ /* 0x000fe2000fffe0ff */
[----:B------:R-:W-:Y:S01]  /*11c30*/  UMOV UR17, 0x40004040 ;  /* 0x4000404000117882 */ /* 0x000fe20000000000 */
[----:B------:R-:W-:Y:S01]  /*11c40*/  UMOV UR38, 0x0 ;  /* 0x0000000000267882 */ /* 0x000fe20000000000 */
[----:B------:R-:W-:Y:S01]  /*11c50*/  UMOV UR39, 0x4208490 ;  /* 0x0420849000277882 */ /* 0x000fe20000000000 */
[----:B------:R-:W-:Y:S01]  /*11c60*/  UMOV UR34, 0x0 ;  /* 0x0000000000227882 */ /* 0x000fe20000000000 */
[----:B------:R-:W-:Y:S01]  /*11c70*/  UMOV UR35, 0x4208490 ;  /* 0x0420849000237882 */ /* 0x000fe20000000000 */
[----:B------:R1:W-:Y:S01]  /*11c80*/  UTCHMMA gdesc[UR16], gdesc[UR18], tmem[UR9], tmem[UR40], idesc[UR41], !UPT ;  /* 0x00ff2812100075ea */ /* 0x0003e2000f800009 */
[----:B------:R-:W-:Y:S01]  /*11c90*/  UMOV UR32, 0x0 ;  /* 0x0000000000207882 */ /* 0x000fe20000000000 */
[----:B------:R-:W-:Y:S01]  /*11ca0*/  UMOV UR33, 0x4208490 ;  /* 0x0420849000217882 */ /* 0x000fe20000000000 */
[----:B------:R1:W-:Y:S01]  /*11cb0*/  UTCHMMA gdesc[UR44], gdesc[UR36], tmem[UR9], tmem[UR38], idesc[UR39], UPT ;  /* 0x00ff26242c0075ea */ /* 0x0003e2000b800009 */
        /* <DEDUP_REMOVED lines=12> */
[----:B------:R1:W-:Y:S01]  /*11d80*/  UTCHMMA gdesc[UR64], gdesc[UR52], tmem[UR9], tmem[UR22], idesc[UR23], UPT ;  /* 0x00ff1634400075ea */ /* 0x0003e2000b800009 */
[----:B------:R1:W-:Y:S01]  /*11d90*/  UTCHMMA gdesc[UR66], gdesc[UR54], tmem[UR9], tmem[UR42], idesc[UR43], UPT ;  /* 0x00ff2a36420075ea */ /* 0x0003e2000b800009 */
[----:B------:R1:W-:Y:S01]  /*11da0*/  UTCBAR [UR69], URZ ;  /* 0x000000ff450073e9 */ /* 0x0003e200080000ff */
[----:B------:R-:W-:Y:S01]  /*11db0*/  NOP ;  /* 0x0000000000007918 */ /* 0x000fe20000000000 */
.L_x_6:
[----:B------:R-:W-:Y:S01]  /*11dc0*/  UMOV UR6, URZ ;  /* 0x000000ff00067c82 */ /* 0x000fe20008000000 */
[----:B-1----:R-:W-:Y:S01]  /*11dd0*/  UMOV UR4, URZ ;  /* 0x000000ff00047c82 */ /* 0x002fe20008000000 */
[----:B------:R-:W-:Y:S01]  /*11de0*/  UMOV UR16, UR21 ;  /* 0x0000001500107c82 */ /* 0x000fe20008000000 */
[----:B------:R-:W-:Y:S01]  /*11df0*/  UMOV UR17, UR68 ;  /* 0x0000004400117c82 */ /* 0x000fe20008000000 */
[----:B------:R-:W-:Y:S01]  /*11e00*/  UMOV UR18, UR20 ;  /* 0x0000001400127c82 */ /* 0x000fe20008000000 */
[----:B------:R-:W-:Y:S01]  /*11e10*/  UMOV UR19, UR27 ;  /* 0x0000001b00137c82 */ /* 0x000fe20008000000 */
[----:B------:R-:W-:Y:S05]  /*11e20*/  BRA.U !UP2, `(.L_x_7) ;  /* 0x000000b10afc7547 */ /* 0x000fea000b800000 */
[----:B------:R-:W-:Y:S02]  /*11e30*/  USHF.R.S32.HI UR66, URZ, 0x1f, UR7 ;  /* 0x0000001fff427899 */ /* 0x000fe40008011407 */
[----:B------:R-:W-:Y:S02]  /*11e40*/  USHF.R.S32.HI UR27, URZ, 0x1f, UR15 ;  /* 0x0000001fff1b7899 */ /* 0x000fe4000801140f */
[----:B------:R-:W-:Y:S02]  /*11e50*/  USHF.L.U32 UR70, UR7, 0x1, URZ ;  /* 0x0000000107467899 */ /* 0x000fe400080006ff */
[----:B------:R-:W-:Y:S02]  /*11e60*/  USHF.L.U64.HI UR66, UR7, 0x1, UR66 ;  /* 0x0000000107427899 */ /* 0x000fe40008010242 */
        /* <DEDUP_REMOVED lines=8> */
[----:B------:R-:W-:Y:S02]  /*11ef0*/  UIADD3.64 UR44, UPT, UPT, UR16, 0x280, URZ ;  /* 0x00000280102c7897 */ /* 0x000fe4000fffe0ff */
[----:B------:R-:W-:Y:S02]  /*11f00*/  UIADD3.64 UR46, UPT, UPT, UR18, 0x402, URZ ;  /* 0x00000402122e7897 */ /* 0x000fe4000fffe0ff */
[----:B------:R-:W-:Y:S01]  /*11f10*/  UIADD3.64 UR48, UPT, UPT, UR16, 0x300, URZ ;  /* 0x0000030010307897 */ /* 0x000fe2000fffe0ff */
[----:B------:R-:W1:Y:S01]  /*11f20*/  LDCU UR68, c[0x0][0x3a0] ;  /* 0x00007400ff4477ac */ /* 0x000e620008000800 */
[----:B------:R-:W-:Y:S02]  /*11f30*/  UIADD3.64 UR50, UPT, UPT, UR18, 0x404, URZ ;  /* 0x0000040412327897 */ /* 0x000fe4000fffe0ff */
[----:B------:R-:W-:Y:S02]  /*11f40*/  USHF.L.U32 UR69, UR15, 0x1, URZ ;  /* 0x000000010f457899 */ /* 0x000fe400080006ff */
[----:B------:R-:W-:Y:S01]  /*11f50*/  USHF.L.U64.HI UR27, UR15, 0x1, UR27 ;  /* 0x000000010f1b7899 */ /* 0x000fe2000801021b */
[----:B------:R-:W-:Y:S01]  /*11f60*/  UMOV UR67, 0x1 ;  /* 0x0000000100437882 */ /* 0x000fe20000000000 */
[----:B------:R-:W-:-:S10]  /*11f70*/  UMOV UR7, URZ ;  /* 0x000000ff00077c82 */ /* 0x000fd40008000000 */
.L_x_10:
[----:B------:R-:W2:Y:S04]  /*11f80*/  LDL.LU R18, [R1+0x4b0] ;  /* 0x0004b00001127983 */ /* 0x000ea80000300800 */
[----:B------:R-:W3:Y:S04]  /*11f90*/  LDL.LU R17, [R1+0x454] ;  /* 0x0004540001117983 */ /* 0x000ee80000300800 */
[----:B------:R-:W4:Y:S04]  /*11fa0*/  LDL.LU R16, [R1+0x44c] ;  /* 0x00044c0001107983 */ /* 0x000f280000300800 */
[----:B0-----:R-:W4:Y:S04]  /*11fb0*/  LDL.LU R15, [R1+0x444] ;  /* 0x00044400010f7983 */ /* 0x001f280000300800 */
        /* <DEDUP_REMOVED lines=8> */
[----:B------:R-:W4:Y:S01]  /*12040*/  LDL.LU R8, [R1+0x178] ;  /* 0x0001780001087983 */ /* 0x000f220000300800 */
[----:B------:R-:W-:-:S02]  /*12050*/  UIADD3 UR6, UPT, UPT, UR6, 0x1, URZ ;  /* 0x0000000106067890 */ /* 0x000fc4000fffe0ff */
[----:B------:R-:W-:Y:S01]  /*12060*/  USHF.L.U32 UR4, UR4, 0x1f, URZ ;  /* 0x0000001f04047899 */ /* 0x000fe200080006ff */
[----:B------:R-:W0:Y:S01]  /*12070*/  S2R R10, SR_TID.X ;  /* 0x00000000000a7919 */ /* 0x000e220000002100 */
[----:B-1----:R-:W-:Y:S01]  /*12080*/  UIMAD UR5, UR6, -0x80, UR68 ;  /* 0xffffff80060578a4 */ /* 0x002fe2000f8e0244 */
[----:B0-----:R-:W-:-:S04]  /*12090*/  SHF.R.U32.HI R4, RZ, 0x6, R10 ;  /* 0x00000006ff047819 */ /* 0x001fc8000001160a */
[----:B------:R-:W-:-:S04]  /*120a0*/  SGXT.U32 R4, R4, 0x1 ;  /* 0x000000010404781a */ /* 0x000fc80000000000 */
[----:B------:R-:W-:Y:S02]  /*120b0*/  ISETP.GE.AND P0, PT, R4, UR5, PT ;  /* 0x0000000504007c0c */ /* 0x000fe4000bf06270 */
[----:B--2---:R-:W-:Y:S02]  /*120c0*/  IADD3 R18, P6, PT, R18, UR69, RZ ;  /* 0x0000004512127c10 */ /* 0x004fe4000ffde0ff */
[----:B---3--:R-:W-:-:S03]  /*120d0*/  IADD3 R17, P1, PT, R17, UR69, RZ ;  /* 0x0000004511117c10 */ /* 0x008fc6000ff3e0ff */
[----:B------:R-:W-:Y:S01]  /*120e0*/  STL [R1+0x4b0], R18 ;  /* 0x0004b01201007387 */ /* 0x000fe20000100800 */
[----:B----4-:R-:W-:-:S03]  /*120f0*/  IADD3 R16, P3, PT, R16, UR69, RZ ;  /* 0x0000004510107c10 */ /* 0x010fc6000ff7e0ff */
[----:B------:R-:W-:Y:S01]  /*12100*/  STL [R1+0x454], R17 ;  /* 0x0004541101007387 */ /* 0x000fe20000100800 */
[----:B------:R-:W-:-:S03]  /*12110*/  IADD3 R15, P4, PT, R15, UR69, RZ ;  /* 0x000000450f0f7c10 */ /* 0x000fc6000ff9e0ff */
[----:B------:R-:W-:Y:S01]  /*12120*/  STL [R1+0x44c], R16 ;  /* 0x00044c1001007387 */ /* 0x000fe20000100800 */
[----:B------:R-:W-:-:S03]  /*12130*/  IADD3 R14, P5, PT, R14, UR69, RZ ;  /* 0x000000450e0e7c10 */ /* 0x000fc6000ffbe0ff */
[----:B------:R-:W-:Y:S01]  /*12140*/  STL [R1+0x444], R15 ;  /* 0x0004440f01007387 */ /* 0x000fe20000100800 */
[----:B------:R-:W-:-:S03]  /*12150*/  IADD3.X R13, PT, PT, R13, UR27, RZ, P6, !PT ;  /* 0x0000001b0d0d7c10 */ /* 0x000fc6000b7fe4ff */
[----:B------:R-:W-:Y:S01]  /*12160*/  STL [R1+0x43c], R14 ;  /* 0x00043c0e01007387 */ /* 0x000fe20000100800 */
[----:B------:R-:W-:-:S03]  /*12170*/  IADD3 R12, P6, PT, R12, UR69, RZ ;  /* 0x000000450c0c7c10 */ /* 0x000fc6000ffde0ff */
[----:B------:R-:W-:Y:S01]  /*12180*/  STL [R1+0x4ac], R13 ;  /* 0x0004ac0d01007387 */ /* 0x000fe20000100800 */
[----:B------:R-:W-:Y:S02]  /*12190*/  IADD3.X R7, PT, PT, R7, UR27, RZ, P1, !PT ;  /* 0x0000001b07077c10 */ /* 0x000fe40008ffe4ff */
[----:B------:R-:W-:-:S03]  /*121a0*/  IADD3 R6, P1, PT, R6, UR69, RZ ;  /* 0x0000004506067c10 */ /* 0x000fc6000ff3e0ff */
[----:B------:R0:W-:Y:S01]  /*121b0*/  STL [R1+0x450], R7 ;  /* 0x0004500701007387 */ /* 0x0001e20000100800 */
[----:B------:R-:W-:-:S03]  /*121c0*/  IADD3.X R11, PT, PT, R11, UR27, RZ, P3, !PT ;  /* 0x0000001b0b0b7c10 */ /* 0x000fc60009ffe4ff */
[----:B------:R-:W-:Y:S01]  /*121d0*/  STL [R1+0x434], R12 ;  /* 0x0004340c01007387 */ /* 0x000fe20000100800 */
[----:B------:R-:W-:-:S03]  /*121e0*/  IADD3 R9, P3, PT, R9, UR69, RZ ;  /* 0x0000004509097c10 */ /* 0x000fc6000ff7e0ff */
[----:B0-----:R-:W2:Y:S01]  /*121f0*/  LDL.LU R7, [R1+0x438] ;  /* 0x0004380001077983 */ /* 0x001ea20000300800 */
[----:B------:R-:W-:-:S03]  /*12200*/  IADD3.X R5, PT, PT, R5, UR27, RZ, P4, !PT ;  /* 0x0000001b05057c10 */ /* 0x000fc6000a7fe4ff */
[----:B------:R0:W-:Y:S01]  /*12210*/  STL [R1+0x4a8], R6 ;  /* 0x0004a80601007387 */ /* 0x0001e20000100800 */
[----:B------:R-:W-:-:S03]  /*12220*/  IADD3 R8, P4, PT, R8, UR69, RZ ;  /* 0x0000004508087c10 */ /* 0x000fc6000ff9e0ff */
[----:B0-----:R-:W3:Y:S04]  /*12230*/  LDL.LU R6, [R1+0x42c] ;  /* 0x00042c0001067983 */ /* 0x001ee80000300800 */
[----:B------:R-:W4:Y:S04]  /*12240*/  LDL.LU R32, [R1+0x430] ;  /* 0x0004300001207983 */ /* 0x000f280000300800 */
[----:B------:R-:W-:Y:S04]  /*12250*/  STL [R1+0x448], R11 ;  /* 0x0004480b01007387 */ /* 0x000fe80000100800 */
[----:B------:R-:W4:Y:S04]  /*12260*/  LDL.LU R31, [R1+0x424] ;  /* 0x00042400011f7983 */ /* 0x000f280000300800 */
[----:B------:R-:W-:Y:S04]  /*12270*/  STL [R1+0x4a0], R9 ;  /* 0x0004a00901007387 */ /* 0x000fe80000100800 */
[----:B------:R-:W4:Y:S04]  /*12280*/  LDL.LU R30, [R1+0x4a4] ;  /* 0x0004a400011e7983 */ /* 0x000f280000300800 */
[----:B------:R0:W-:Y:S04]  /*12290*/  STL [R1+0x440], R5 ;  /* 0x0004400501007387 */ /* 0x0001e80000100800 */
[----:B0-----:R-:W4:Y:S04]  /*122a0*/  LDL.LU R5, [R1+0x41c] ;  /* 0x00041c0001057983 */ /* 0x001f280000300800 */
[----:B------:R-:W4:Y:S04]  /*122b0*/  LDL.LU R29, [R1+0x49c] ;  /* 0x00049c00011d7983 */ /* 0x000f280000300800 */
[----:B------:R-:W4:Y:S04]  /*122c0*/  LDL.LU R28, [R1+0x414] ;  /* 0x00041400011c7983 */ /* 0x000f280000300800 */
[----:B------:R-:W4:Y:S04]  /*122d0*/  LDL.LU R27, [R1+0x174] ;  /* 0x00017400011b7983 */ /* 0x000f280000300800 */
        /* <DEDUP_REMOVED lines=19> */
[----:B------:R-:W4:Y:S01]  /*12410*/  LDL.LU R9, [R1+0x488] ;  /* 0x0004880001097983 */ /* 0x000f220000300800 */
[----:B--2---:R-:W-:-:S05]  /*12420*/  IADD3.X R7, PT, PT, R7, UR27, RZ, P5, !PT ;  /* 0x0000001b07077c10 */ /* 0x004fca000affe4ff */
[----:B------:R0:W-:Y:S01]  /*12430*/  STL [R1+0x438], R7 ;  /* 0x0004380701007387 */ /* 0x0001e20000100800 */
[----:B---3--:R-:W-:-:S03]  /*12440*/  IADD3 R6, P5, PT, R6, UR69, RZ ;  /* 0x0000004506067c10 */ /* 0x008fc6000ffbe0ff */
[----:B0-----:R-:W2:Y:S01]  /*12450*/  LDL.LU R7, [R1+0x3f0] ;  /* 0x0003f00001077983 */ /* 0x001ea20000300800 */
[----:B----4-:R-:W-:-:S03]  /*12460*/  IADD3.X R32, PT, PT, R32, UR27, RZ, P6, !PT ;  /* 0x0000001b20207c10 */ /* 0x010fc6000b7fe4ff */
[----:B------:R0:W-:Y:S01]  /*12470*/  STL [R1+0x42c], R6 ;  /* 0x00042c0601007387 */ /* 0x0001e20000100800 */
[----:B------:R-:W-:-:S03]  /*12480*/  IADD3 R31, P6, PT, R31, UR69, RZ ;  /* 0x000000451f1f7c10 */ /* 0x000fc6000ffde0ff */
[----:B0-----:R-:W3:Y:S01]  /*12490*/  LDL.LU R6, [R1+0x480] ;  /* 0x0004800001067983 */ /* 0x001ee20000300800 */
[----:B------:R-:W-:-:S03]  /*124a0*/  IADD3.X R30, PT, PT, R30, UR27, RZ, P1, !PT ;  /* 0x0000001b1e1e7c10 */ /* 0x000fc60008ffe4ff */
[----:B------:R-:W-:Y:S01]  /*124b0*/  STL [R1+0x430], R32 ;  /* 0x0004302001007387 */ /* 0x000fe20000100800 */
[----:B------:R-:W-:Y:S02]  /*124c0*/  IADD3 R5, P1, PT, R5, UR69, RZ ;  /* 0x0000004505057c10 */ /* 0x000fe4000ff3e0ff */
[----:B------:R-:W-:-:S03]  /*124d0*/  IADD3.X R29, PT, PT, R29, UR27, RZ, P3, !PT ;  /* 0x0000001b1d1d7c10 */ /* 0x000fc60009ffe4ff */
[----:B------:R0:W-:Y:S01]  /*124e0*/  STL [R1+0x41c], R5 ;  /* 0x00041c0501007387 */ /* 0x0001e20000100800 */
[----:B------:R-:W-:-:S03]  /*124f0*/  IADD3 R28, P3, PT, R28, UR69, RZ ;  /* 0x000000451c1c7c10 */ /* 0x000fc6000ff7e0ff */
[----:B------:R-:W-:Y:S01]  /*12500*/  STL [R1+0x424], R31 ;  /* 0x0004241f01007387 */ /* 0x000fe20000100800 */
[----:B------:R-:W-:-:S03]  /*12510*/  IADD3.X R27, PT, PT, R27, UR27, RZ, P4, !PT ;  /* 0x0000001b1b1b7c10 */ /* 0x000fc6000a7fe4ff */
[----:B0-----:R-:W4:Y:S04]  /*12520*/  LDL.LU R5, [R1+0x3e8] ;  /* 0x0003e80001057983 */ /* 0x001f280000300800 */
[----:B------:R-:W-:Y:S01]  /*12530*/  STL [R1+0x4a4], R30 ;  /* 0x0004a41e01007387 */ /* 0x000fe20000100800 */
[----:B------:R-:W-:-:S03]  /*12540*/  IADD3 R26, P4, PT, R26, UR69, RZ ;  /* 0x000000451a1a7c10 */ /* 0x000fc6000ff9e0ff */
[----:B------:R-:W-:Y:S01]  /*12550*/  STL [R1+0x49c], R29 ;  /* 0x00049c1d01007387 */ /* 0x000fe20000100800 */
[----:B------:R-:W-:-:S03]  /*12560*/  IADD3.X R25, PT, PT, R25, UR27, RZ, P5, !PT ;  /* 0x0000001b19197c10 */ /* 0x000fc6000affe4ff */
        /* <DEDUP_REMOVED lines=25> */
[----:B------:R-:W-:Y:S02]  /*12700*/  IADD3 R12, P6, PT, R12, UR69, RZ ;  /* 0x000000450c0c7c10 */ /* 0x000fe4000ffde0ff */
[----:B------:R-:W-:Y:S01]  /*12710*/  IADD3.X R11, PT, PT, R11, UR27, RZ, P1, !PT ;  /* 0x0000001b0b0b7c10 */ /* 0x000fe20008ffe4ff */
[----:B------:R-:W-:Y:S01]  /*12720*/  STL [R1+0x494], R15 ;  /* 0x0004940f01007387 */ /* 0x000fe20000100800 */
[----:B------:R-:W-:-:S03]  /*12730*/  IADD3 R8, P1, PT, R8, UR69, RZ ;  /* 0x0000004508087c10 */ /* 0x000fc6000ff3e0ff */
[----:B------:R-:W-:Y:S01]  /*12740*/  STL [R1+0x3ec], R14 ;  /* 0x0003ec0e01007387 */ /* 0x000fe20000100800 */
[----:B------:R-:W-:-:S03]  /*12750*/  IADD3.X R4, PT, PT, R4, UR27, RZ, P3, !PT ;  /* 0x0000001b04047c10 */ /* 0x000fc60009ffe4ff */
[----:B------:R-:W-:Y:S04]  /*12760*/  STL [R1+0x48c], R13 ;  /* 0x00048c0d01007387 */ /* 0x000fe80000100800 */
[----:B------:R-:W-:Y:S04]  /*12770*/  STL [R1+0x3e4], R12 ;  /* 0x0003e40c01007387 */ /* 0x000fe80000100800 */
[----:B------:R0:W-:Y:S04]  /*12780*/  STL [R1+0x3dc], R8 ;  /* 0x0003dc0801007387 */ /* 0x0001e80000100800 */
[----:B------:R-:W-:Y:S04]  /*12790*/  STL [R1+0x400], R11 ;  /* 0x0004000b01007387 */ /* 0x000fe80000100800 */
[----:B0-----:R-:W4:Y:S04]  /*127a0*/  LDL.LU R8, [R1+0x3d4] ;  /* 0x0003d40001087983 */ /* 0x001f280000300800 */
[----:B------:R0:W-:Y:S04]  /*127b0*/  STL [R1+0x3f8], R4 ;  /* 0x0003f80401007387 */ /* 0x0001e80000100800 */
[----:B0-----:R-:W4:Y:S01]  /*127c0*/  LDL.LU R4, [R1+0x3e0] ;  /* 0x0003e00001047983 */ /* 0x001f220000300800 */
[----:B------:R-:W-:-:S03]  /*127d0*/  IADD3 R9, P3, PT, R9, UR69, RZ ;  /* 0x0000004509097c10 */ /* 0x000fc6000ff7e0ff */
[----:B------:R-:W4:Y:S04]  /*127e0*/  LDL.LU R32, [R1+0x3cc] ;  /* 0x0003cc0001207983 */ /* 0x000f280000300800 */
[----:B------:R-:W-:Y:S04]  /*127f0*/  STL [R1+0x488], R9 ;  /* 0x0004880901007387 */ /* 0x000fe80000100800 */
[----:B------:R-:W4:Y:S01]  /*12800*/  LDL.LU R31, [R1+0x3d8] ;  /* 0x0003d800011f7983 */ /* 0x000f220000300800 */
[----:B--2---:R-:W-:-:S05]  /*12810*/  IADD3.X R7, PT, PT, R7, UR27, RZ, P4, !PT ;  /* 0x0000001b07077c10 */ /* 0x004fca000a7fe4ff */
[----:B------:R-:W-:Y:S04]  /*12820*/  STL [R1+0x3f0], R7 ;  /* 0x0003f00701007387 */ /* 0x000fe80000100800 */
[----:B------:R-:W2:Y:S01]  /*12830*/  LDL.LU R30, [R1+0x3c4] ;  /* 0x0003c400011e7983 */ /* 0x000ea20000300800 */
[----:B---3--:R-:W-:-:S05]  /*12840*/  IADD3 R6, P4, PT, R6, UR69, RZ ;  /* 0x0000004506067c10 */ /* 0x008fca000ff9e0ff */
[----:B------:R0:W-:Y:S04]  /*12850*/  STL [R1+0x480], R6 ;  /* 0x0004800601007387 */ /* 0x0001e80000100800 */
[----:B0-----:R-:W3:Y:S04]  /*12860*/  LDL.LU R6, [R1+0x484] ;  /* 0x0004840001067983 */ /* 0x001ee80000300800 */
[----:B------:R-:W3:Y:S04]  /*12870*/  LDL.LU R29, [R1+0x3bc] ;  /* 0x0003bc00011d7983 */ /* 0x000ee80000300800 */
[----:B------:R-:W3:Y:S04]  /*12880*/  LDL.LU R28, [R1+0x47c] ;  /* 0x00047c00011c7983 */ /* 0x000ee80000300800 */
[----:B------:R-:W3:Y:S01]  /*12890*/  LDL.LU R27, [R1+0x3b4] ;  /* 0x0003b400011b7983 */ /* 0x000ee20000300800 */
[----:B----4-:R-:W-:-:S05]  /*128a0*/  IADD3.X R5, PT, PT, R5, UR27, RZ, P5, !PT ;  /* 0x0000001b05057c10 */ /* 0x010fca000affe4ff */
        /* <DEDUP_REMOVED lines=19> */
[----:B------:R-:W4:Y:S01]  /*129e0*/  LDL.LU R9, [R1+0x398] ;  /* 0x0003980001097983 */ /* 0x000f220000300800 */
[----:B------:R-:W-:-:S05]  /*129f0*/  IADD3 R8, P5, PT, R8, UR69, RZ ;  /* 0x0000004508087c10 */ /* 0x000fca000ffbe0ff */
[----:B------:R0:W-:Y:S01]  /*12a00*/  STL [R1+0x3d4], R8 ;  /* 0x0003d40801007387 */ /* 0x0001e20000100800 */
[----:B------:R-:W-:-:S03]  /*12a10*/  IADD3.X R4, PT, PT, R4, UR27, RZ, P6, !PT ;  /* 0x0000001b04047c10 */ /* 0x000fc6000b7fe4ff */
[----:B0-----:R-:W4:Y:S04]  /*12a20*/  LDL.LU R8, [R1+0x468] ;  /* 0x0004680001087983 */ /* 0x001f280000300800 */
[----:B------:R0:W-:Y:S04]  /*12a30*/  STL [R1+0x3e0], R4 ;  /* 0x0003e00401007387 */ /* 0x0001e80000100800 */
[----:B0-----:R-:W4:Y:S01]  /*12a40*/  LDL.LU R4, [R1+0x390] ;  /* 0x0003900001047983 */ /* 0x001f220000300800 */
[----:B------:R-:W-:Y:S02]  /*12a50*/  IADD3 R32, P6, PT, R32, UR69, RZ ;  /* 0x0000004520207c10 */ /* 0x000fe4000ffde0ff */
[----:B------:R-:W-:-:S03]  /*12a60*/  IADD3.X R31, PT, PT, R31, UR27, RZ, P1, !PT ;  /* 0x0000001b1f1f7c10 */ /* 0x000fc60008ffe4ff */
[----:B------:R-:W-:Y:S01]  /*12a70*/  STL [R1+0x3cc], R32 ;  /* 0x0003cc2001007387 */ /* 0x000fe20000100800 */
[----:B--2---:R-:W-:Y:S02]  /*12a80*/  IADD3 R30, P1, PT, R30, UR69, RZ ;  /* 0x000000451e1e7c10 */ /* 0x004fe4000ff3e0ff */
[----:B---3--:R-:W-:Y:S02]  /*12a90*/  IADD3.X R6, PT, PT, R6, UR27, RZ, P3, !PT ;  /* 0x0000001b06067c10 */ /* 0x008fe40009ffe4ff */
[----:B------:R-:W-:-:S03]  /*12aa0*/  IADD3 R29, P3, PT, R29, UR69, RZ ;  /* 0x000000451d1d7c10 */ /* 0x000fc6000ff7e0ff */
[----:B------:R0:W-:Y:S01]  /*12ab0*/  STL [R1+0x484], R6 ;  /* 0x0004840601007387 */ /* 0x0001e20000100800 */
[----:B------:R-:W-:-:S03]  /*12ac0*/  IADD3.X R28, PT, PT, R28, UR27, RZ, P4, !PT ;  /* 0x0000001b1c1c7c10 */ /* 0x000fc6000a7fe4ff */
[----:B------:R-:W-:Y:S01]  /*12ad0*/  STL [R1+0x3d8], R31 ;  /* 0x0003d81f01007387 */ /* 0x000fe20000100800 */
[----:B------:R-:W-:-:S03]  /*12ae0*/  IADD3 R27, P4, PT, R27, UR69, RZ ;  /* 0x000000451b1b7c10 */ /* 0x000fc6000ff9e0ff */
[----:B0-----:R-:W2:Y:S04]  /*12af0*/  LDL.LU R6, [R1+0x460] ;  /* 0x0004600001067983 */ /* 0x001ea80000300800 */
[----:B------:R-:W-:Y:S04]  /*12b00*/  STL [R1+0x3c4], R30 ;  /* 0x0003c41e01007387 */ /* 0x000fe80000100800 */
[----:B------:R-:W-:Y:S01]  /*12b10*/  STL [R1+0x3bc], R29 ;  /* 0x0003bc1d01007387 */ /* 0x000fe20000100800 */
[----:B----4-:R-:W-:-:S03]  /*12b20*/  IADD3.X R26, PT, PT, R26, UR27, RZ, P5, !PT ;  /* 0x0000001b1a1a7c10 */ /* 0x010fc6000affe4ff */
        /* <DEDUP_REMOVED lines=34> */
[----:B------:R0:W-:Y:S01]  /*12d50*/  STL [R1+0x3a0], R7 ;  /* 0x0003a00701007387 */ /* 0x0001e20000100800 */
[----:B------:R-:W-:-:S03]  /*12d60*/  IADD3.X R9, PT, PT, R9, UR27, RZ, P4, !PT ;  /* 0x0000001b09097c10 */ /* 0x000fc6000a7fe4ff */
[----:B------:R-:W-:Y:S04]  /*12d70*/  STL [R1+0x384], R11 ;  /* 0x0003840b01007387 */ /* 0x000fe80000100800 */
[----:B0-----:R-:W3:Y:S04]  /*12d80*/  LDL.LU R7, [R1+0x388] ;  /* 0x0003880001077983 */ /* 0x001ee80000300800 */
[----:B------:R0:W-:Y:S04]  /*12d90*/  STL [R1+0x37c], R5 ;  /* 0x00037c0501007387 */ /* 0x0001e80000100800 */
[----:B0-----:R-:W4:Y:S04]  /*12da0*/  LDL.LU R5, [R1+0x374] ;  /* 0x0003740001057983 */ /* 0x001f280000300800 */
[----:B------:R-:W4:Y:S01]  /*12db0*/  LDL.LU R32, [R1+0x380] ;  /* 0x0003800001207983 */ /* 0x000f220000300800 */
[----:B------:R-:W-:-:S03]  /*12dc0*/  IADD3 R8, P4, PT, R8, UR69, RZ ;  /* 0x0000004508087c10 */ /* 0x000fc6000ff9e0ff */
[----:B------:R-:W-:Y:S04]  /*12dd0*/  STL [R1+0x398], R9 ;  /* 0x0003980901007387 */ /* 0x000fe80000100800 */
[----:B------:R-:W4:Y:S04]  /*12de0*/  LDL.LU R31, [R1+0x36c] ;  /* 0x00036c00011f7983 */ /* 0x000f280000300800 */
[----:B------:R-:W-:Y:S01]  /*12df0*/  STL [R1+0x468], R8 ;  /* 0x0004680801007387 */ /* 0x000fe20000100800 */
[----:B------:R-:W-:-:S03]  /*12e00*/  IADD3.X R4, PT, PT, R4, UR27, RZ, P5, !PT ;  /* 0x0000001b04047c10 */ /* 0x000fc6000affe4ff */
[----:B------:R-:W4:Y:S04]  /*12e10*/  LDL.LU R30, [R1+0x378] ;  /* 0x00037800011e7983 */ /* 0x000f280000300800 */
[----:B------:R0:W-:Y:S04]  /*12e20*/  STL [R1+0x390], R4 ;  /* 0x0003900401007387 */ /* 0x0001e80000100800 */
[----:B0-----:R-:W4:Y:S04]  /*12e30*/  LDL.LU R4, [R1+0x364] ;  /* 0x0003640001047983 */ /* 0x001f280000300800 */
[----:B------:R-:W4:Y:S04]  /*12e40*/  LDL.LU R29, [R1+0x464] ;  /* 0x00046400011d7983 */ /* 0x000f280000300800 */
[----:B------:R-:W4:Y:S04]  /*12e50*/  LDL.LU R28, [R1+0x35c] ;  /* 0x00035c00011c7983 */ /* 0x000f280000300800 */
[----:B------:R-:W4:Y:S01]  /*12e60*/  LDL.LU R27, [R1+0x45c] ;  /* 0x00045c00011b7983 */ /* 0x000f220000300800 */
[----:B--2---:R-:W-:-:S05]  /*12e70*/  IADD3 R6, P5, PT, R6, UR69, RZ ;  /* 0x0000004506067c10 */ /* 0x004fca000ffbe0ff */
[----:B------:R0:W-:Y:S04]  /*12e80*/  STL [R1+0x460], R6 ;  /* 0x0004600601007387 */ /* 0x0001e80000100800 */
        /* <DEDUP_REMOVED lines=17> */
[----:B0-----:R-:W2:Y:S04]  /*12fa0*/  LDL.LU R6, [R1+0x334] ;  /* 0x0003340001067983 */ /* 0x001ea80000300800 */
[----:B------:R-:W2:Y:S01]  /*12fb0*/  LDL.LU R9, [R1+0x310] ;  /* 0x0003100001097983 */ /* 0x000ea20000300800 */
[----:B---3--:R-:W-:-:S05]  /*12fc0*/  IADD3.X R7, PT, PT, R7, UR27, RZ, P6, !PT ;  /* 0x0000001b07077c10 */ /* 0x008fca000b7fe4ff */
[----:B------:R0:W-:Y:S01]  /*12fd0*/  STL [R1+0x388], R7 ;  /* 0x0003880701007387 */ /* 0x0001e20000100800 */
[----:B----4-:R-:W-:-:S03]  /*12fe0*/  IADD3 R5, P6, PT, R5, UR69, RZ ;  /* 0x0000004505057c10 */ /* 0x010fc6000ffde0ff */
[----:B0-----:R-:W3:Y:S01]  /*12ff0*/  LDL.LU R7, [R1+0x32c] ;  /* 0x00032c0001077983 */ /* 0x001ee20000300800 */
[----:B------:R-:W-:-:S03]  /*13000*/  IADD3.X R32, PT, PT, R32, UR27, RZ, P1, !PT ;  /* 0x0000001b20207c10 */ /* 0x000fc60008ffe4ff */
[----:B------:R0:W-:Y:S01]  /*13010*/  STL [R1+0x374], R5 ;  /* 0x0003740501007387 */ /* 0x0001e20000100800 */
[----:B------:R-:W-:-:S03]  /*13020*/  IADD3 R31, P1, PT, R31, UR69, RZ ;  /* 0x000000451f1f7c10 */ /* 0x000fc6000ff3e0ff */
[----:B0-----:R-:W4:Y:S01]  /*13030*/  LDL.LU R5, [R1+0x308] ;  /* 0x0003080001057983 */ /* 0x001f220000300800 */
[----:B------:R-:W-:-:S03]  /*13040*/  IADD3.X R30, PT, PT, R30, UR27, RZ, P3, !PT ;  /* 0x0000001b1e1e7c10 */ /* 0x000fc60009ffe4ff */
[----:B------:R-:W-:Y:S01]  /*13050*/  STL [R1+0x380], R32 ;  /* 0x0003802001007387 */ /* 0x000fe20000100800 */
[----:B------:R-:W-:-:S05]  /*13060*/  IADD3 R4, P3, PT, R4, UR69, RZ ;  /* 0x0000004504047c10 */ /* 0x000fca000ff7e0ff */
[----:B------:R0:W-:Y:S04]  /*13070*/  STL [R1+0x364], R4 ;  /* 0x0003640401007387 */ /* 0x0001e80000100800 */
[----:B------:R-:W-:Y:S04]  /*13080*/  STL [R1+0x36c], R31 ;  /* 0x00036c1f01007387 */ /* 0x000fe80000100800 */
[----:B0-----:R-:W4:Y:S01]  /*13090*/  LDL.LU R4, [R1+0x324] ;  /* 0x0003240001047983 */ /* 0x001f220000300800 */
[----:B------:R-:W-:Y:S02]  /*130a0*/  IADD3.X R29, PT, PT, R29, UR27, RZ, P4, !PT ;  /* 0x0000001b1d1d7c10 */ /* 0x000fe4000a7fe4ff */
[----:B------:R-:W-:-:S02]  /*130b0*/  IADD3 R28, P4, PT, R28, UR69, RZ ;  /* 0x000000451c1c7c10 */ /* 0x000fc4000ff9e0ff */
[----:B------:R-:W-:Y:S01]  /*130c0*/  IADD3.X R27, PT, PT, R27, UR27, RZ, P5, !PT ;  /* 0x0000001b1b1b7c10 */ /* 0x000fe2000affe4ff */
[----:B------:R-:W-:Y:S04]  /*130d0*/  STL [R1+0x378], R30 ;  /* 0x0003781e01007387 */ /* 0x000fe80000100800 */
[----:B------:R-:W-:Y:S04]  /*130e0*/  STL [R1+0x464], R29 ;  /* 0x0004641d01007387 */ /* 0x000fe80000100800 */
[----:B------:R-:W-:Y:S04]  /*130f0*/  STL [R1+0x35c], R28 ;  /* 0x00035c1c01007387 */ /* 0x000fe80000100800 */
[----:B------:R-:W-:Y:S01]  /*13100*/  STL [R1+0x45c], R27 ;  /* 0x00045c1b01007387 */ /* 0x000fe20000100800 */
[----:B--2---:R-:W-:-:S02]  /*13110*/  IADD3 R26, P5, PT, R26, UR69, RZ ;  /* 0x000000451a1a7c10 */ /* 0x004fc4000ffbe0ff */
        /* <DEDUP_REMOVED lines=32> */
[----:B------:R0:W-:Y:S01]  /*13320*/  STL [R1+0x318], R8 ;  /* 0x0003180801007387 */ /* 0x0001e20000100800 */
[----:B------:R-:W-:-:S03]  /*13330*/  IADD3 R9, P4, PT, R9, UR69, RZ ;  /* 0x0000004509097c10 */ /* 0x000fc6000ff9e0ff */
[----:B------:R-:W-:Y:S04]  /*13340*/  STL [R1+0x33c], R11 ;  /* 0x00033c0b01007387 */ /* 0x000fe80000100800 */
[----:B0-----:R-:W2:Y:S04]  /*13350*/  LDL.LU R8, [R1+0x300] ;  /* 0x0003000001087983 */ /* 0x001ea80000300800 */
[----:B------:R0:W-:Y:S04]  /*13360*/  STL [R1+0x334], R6 ;  /* 0x0003340601007387 */ /* 0x0001e80000100800 */
[----:B0-----:R-:W2:Y:S04]  /*13370*/  LDL.LU R6, [R1+0x31c] ;  /* 0x00031c0001067983 */ /* 0x001ea80000300800 */
[----:B------:R-:W2:Y:S01]  /*13380*/  LDL.LU R32, [R1+0x2f8] ;  /* 0x0002f80001207983 */ /* 0x000ea20000300800 */
[----:B---3--:R-:W-:-:S03]  /*13390*/  IADD3.X R7, PT, PT, R7, UR27, RZ, P5, !PT ;  /* 0x0000001b07077c10 */ /* 0x008fc6000affe4ff */
[----:B------:R-:W-:Y:S04]  /*133a0*/  STL [R1+0x310], R9 ;  /* 0x0003100901007387 */ /* 0x000fe80000100800 */
[----:B------:R-:W3:Y:S04]  /*133b0*/  LDL.LU R31, [R1+0x314] ;  /* 0x00031400011f7983 */ /* 0x000ee80000300800 */
[----:B------:R-:W-:Y:S01]  /*133c0*/  STL [R1+0x32c], R7 ;  /* 0x00032c0701007387 */ /* 0x000fe20000100800 */
[----:B----4-:R-:W-:-:S03]  /*133d0*/  IADD3 R5, P5, PT, R5, UR69, RZ ;  /* 0x0000004505057c10 */ /* 0x010fc6000ffbe0ff */
[----:B------:R-:W4:Y:S04]  /*133e0*/  LDL.LU R30, [R1+0x2f0] ;  /* 0x0002f000011e7983 */ /* 0x000f280000300800 */
[----:B------:R0:W-:Y:S04]  /*133f0*/  STL [R1+0x308], R5 ;  /* 0x0003080501007387 */ /* 0x0001e80000100800 */
[----:B0-----:R-:W4:Y:S04]  /*13400*/  LDL.LU R5, [R1+0x30c] ;  /* 0x00030c0001057983 */ /* 0x001f280000300800 */
[----:B------:R-:W4:Y:S04]  /*13410*/  LDL.LU R29, [R1+0x2e8] ;  /* 0x0002e800011d7983 */ /* 0x000f280000300800 */
[----:B------:R-:W4:Y:S04]  /*13420*/  LDL.LU R28, [R1+0x304] ;  /* 0x00030400011c7983 */ /* 0x000f280000300800 */
[----:B------:R-:W4:Y:S01]  /*13430*/  LDL.LU R27, [R1+0x2e0] ;  /* 0x0002e000011b7983 */ /* 0x000f220000300800 */
[----:B------:R-:W-:-:S05]  /*13440*/  IADD3.X R4, PT, PT, R4, UR27, RZ, P6, !PT ;  /* 0x0000001b04047c10 */ /* 0x000fca000b7fe4ff */
        /* <DEDUP_REMOVED lines=20> */
[----:B--2---:R-:W-:-:S05]  /*13590*/  IADD3 R8, P6, PT, R8, UR69, RZ ;  /* 0x0000004508087c10 */ /* 0x004fca000ffde0ff */
[----:B------:R0:W-:Y:S01]  /*135a0*/  STL [R1+0x300], R8 ;  /* 0x0003000801007387 */ /* 0x0001e20000100800 */
[----:B------:R-:W-:-:S03]  /*135b0*/  IADD3.X R6, PT, PT, R6, UR27, RZ, P1, !PT ;  /* 0x0000001b06067c10 */ /* 0x000fc60008ffe4ff */
[----:B0-----:R-:W2:Y:S01]  /*135c0*/  LDL.LU R8, [R1+0x290] ;  /* 0x0002900001087983 */ /* 0x001ea20000300800 */
[----:B------:R-:W-:-:S03]  /*135d0*/  IADD3 R32, P1, PT, R32, UR69, RZ ;  /* 0x0000004520207c10 */ /* 0x000fc6000ff3e0ff */
[----:B------:R0:W-:Y:S01]  /*135e0*/  STL [R1+0x31c], R6 ;  /* 0x00031c0601007387 */ /* 0x0001e20000100800 */
[----:B---3--:R-:W-:-:S03]  /*135f0*/  IADD3.X R31, PT, PT, R31, UR27, RZ, P3, !PT ;  /* 0x0000001b1f1f7c10 */ /* 0x008fc60009ffe4ff */
[----:B0-----:R-:W3:Y:S04]  /*13600*/  LDL.LU R6, [R1+0x2ac] ;  /* 0x0002ac0001067983 */ /* 0x001ee80000300800 */
[----:B------:R-:W-:Y:S01]  /*13610*/  STL [R1+0x2f8], R32 ;  /* 0x0002f82001007387 */ /* 0x000fe20000100800 */
[----:B----4-:R-:W-:Y:S02]  /*13620*/  IADD3 R30, P3, PT, R30, UR69, RZ ;  /* 0x000000451e1e7c10 */ /* 0x010fe4000ff7e0ff */
[----:B------:R-:W-:Y:S02]  /*13630*/  IADD3.X R5, PT, PT, R5, UR27, RZ, P4, !PT ;  /* 0x0000001b05057c10 */ /* 0x000fe4000a7fe4ff */
[----:B------:R-:W-:-:S03]  /*13640*/  IADD3 R29, P4, PT, R29, UR69, RZ ;  /* 0x000000451d1d7c10 */ /* 0x000fc6000ff9e0ff */
[----:B------:R0:W-:Y:S01]  /*13650*/  STL [R1+0x30c], R5 ;  /* 0x00030c0501007387 */ /* 0x0001e20000100800 */
[----:B------:R-:W-:-:S03]  /*13660*/  IADD3.X R28, PT, PT, R28, UR27, RZ, P5, !PT ;  /* 0x0000001b1c1c7c10 */ /* 0x000fc6000affe4ff */
[----:B------:R-:W-:Y:S01]  /*13670*/  STL [R1+0x314], R31 ;  /* 0x0003141f01007387 */ /* 0x000fe20000100800 */
[----:B------:R-:W-:-:S03]  /*13680*/  IADD3 R27, P5, PT, R27, UR69, RZ ;  /* 0x000000451b1b7c10 */ /* 0x000fc6000ffbe0ff */
[----:B0-----:R-:W4:Y:S04]  /*13690*/  LDL.LU R5, [R1+0x288] ;  /* 0x0002880001057983 */ /* 0x001f280000300800 */
[----:B------:R-:W-:Y:S04]  /*136a0*/  STL [R1+0x2f0], R30 ;  /* 0x0002f01e01007387 */ /* 0x000fe80000100800 */
        /* <DEDUP_REMOVED lines=36> */
[----:B------:R0:W-:Y:S04]  /*138f0*/  STL [R1+0x2bc], R7 ;  /* 0x0002bc0701007387 */ /* 0x0001e80000100800 */
[----:B------:R-:W-:Y:S04]  /*13900*/  STL [R1+0x2a0], R11 ;  /* 0x0002a00b01007387 */ /* 0x000fe80000100800 */
[----:B0-----:R-:W4:Y:S04]  /*13910*/  LDL.LU R7, [R1+0x2a4] ;  /* 0x0002a40001077983 */ /* 0x001f280000300800 */
[----:B------:R0:W-:Y:S04]  /*13920*/  STL [R1+0x298], R4 ;  /* 0x0002980401007387 */ /* 0x0001e80000100800 */
[----:B0-----:R-:W4:Y:S01]  /*13930*/  LDL.LU R4, [R1+0x280] ;  /* 0x0002800001047983 */ /* 0x001f220000300800 */
[----:B------:R-:W-:-:S03]  /*13940*/  IADD3.X R9, PT, PT, R9, UR27, RZ, P5, !PT ;  /* 0x0000001b09097c10 */ /* 0x000fc6000affe4ff */
[----:B------:R-:W4:Y:S04]  /*13950*/  LDL.LU R32, [R1+0x29c] ;  /* 0x00029c0001207983 */ /* 0x000f280000300800 */
[----:B------:R-:W-:Y:S04]  /*13960*/  STL [R1+0x2b4], R9 ;  /* 0x0002b40901007387 */ /* 0x000fe80000100800 */
[----:B------:R-:W4:Y:S01]  /*13970*/  LDL.LU R31, [R1+0x278] ;  /* 0x00027800011f7983 */ /* 0x000f220000300800 */
[----:B--2---:R-:W-:-:S05]  /*13980*/  IADD3 R8, P5, PT, R8, UR69, RZ ;  /* 0x0000004508087c10 */ /* 0x004fca000ffbe0ff */
[----:B------:R-:W-:Y:S04]  /*13990*/  STL [R1+0x290], R8 ;  /* 0x0002900801007387 */ /* 0x000fe80000100800 */
[----:B------:R-:W2:Y:S01]  /*139a0*/  LDL.LU R30, [R1+0x294] ;  /* 0x00029400011e7983 */ /* 0x000ea20000300800 */
[----:B---3--:R-:W-:-:S05]  /*139b0*/  IADD3.X R6, PT, PT, R6, UR27, RZ, P6, !PT ;  /* 0x0000001b06067c10 */ /* 0x008fca000b7fe4ff */
[----:B------:R0:W-:Y:S04]  /*139c0*/  STL [R1+0x2ac], R6 ;  /* 0x0002ac0601007387 */ /* 0x0001e80000100800 */
[----:B0-----:R-:W3:Y:S04]  /*139d0*/  LDL.LU R6, [R1+0x270] ;  /* 0x0002700001067983 */ /* 0x001ee80000300800 */
[----:B------:R-:W3:Y:S04]  /*139e0*/  LDL.LU R29, [R1+0x28c] ;  /* 0x00028c00011d7983 */ /* 0x000ee80000300800 */
[----:B------:R-:W3:Y:S04]  /*139f0*/  LDL.LU R28, [R1+0x268] ;  /* 0x00026800011c7983 */ /* 0x000ee80000300800 */
[----:B------:R-:W3:Y:S01]  /*13a00*/  LDL.LU R27, [R1+0x284] ;  /* 0x00028400011b7983 */ /* 0x000ee20000300800 */
[----:B----4-:R-:W-:-:S05]  /*13a10*/  IADD3 R5, P6, PT, R5, UR69, RZ ;  /* 0x0000004505057c10 */ /* 0x010fca000ffde0ff */
        /* <DEDUP_REMOVED lines=20> */
[----:B------:R-:W-:-:S05]  /*13b60*/  IADD3.X R7, PT, PT, R7, UR27, RZ, P1, !PT ;  /* 0x0000001b07077c10 */ /* 0x000fca0008ffe4ff */
[----:B------:R0:W-:Y:S01]  /*13b70*/  STL [R1+0x2a4], R7 ;  /* 0x0002a40701007387 */ /* 0x0001e20000100800 */
[----:B------:R-:W-:-:S03]  /*13b80*/  IADD3 R4, P1, PT, R4, UR69, RZ ;  /* 0x0000004504047c10 */ /* 0x000fc6000ff3e0ff */
[----:B0-----:R-:W4:Y:S04]  /*13b90*/  LDL.LU R7, [R1+0x234] ;  /* 0x0002340001077983 */ /* 0x001f280000300800 */
[----:B------:R0:W-:Y:S04]  /*13ba0*/  STL [R1+0x280], R4 ;  /* 0x0002800401007387 */ /* 0x0001e80000100800 */
[----:B0-----:R-:W4:Y:S01]  /*13bb0*/  LDL.LU R4, [R1+0x210] ;  /* 0x0002100001047983 */ /* 0x001f220000300800 */
[----:B------:R-:W-:Y:S02]  /*13bc0*/  IADD3.X R32, PT, PT, R32, UR27, RZ, P3, !PT ;  /* 0x0000001b20207c10 */ /* 0x000fe40009ffe4ff */
[----:B------:R-:W-:-:S03]  /*13bd0*/  IADD3 R31, P3, PT, R31, UR69, RZ ;  /* 0x000000451f1f7c10 */ /* 0x000fc6000ff7e0ff */
[----:B------:R-:W-:Y:S01]  /*13be0*/  STL [R1+0x29c], R32 ;  /* 0x00029c2001007387 */ /* 0x000fe20000100800 */
[----:B--2---:R-:W-:Y:S02]  /*13bf0*/  IADD3.X R30, PT, PT, R30, UR27, RZ, P4, !PT ;  /* 0x0000001b1e1e7c10 */ /* 0x004fe4000a7fe4ff */
[----:B---3--:R-:W-:Y:S02]  /*13c00*/  IADD3 R6, P4, PT, R6, UR69, RZ ;  /* 0x0000004506067c10 */ /* 0x008fe4000ff9e0ff */
[----:B------:R-:W-:-:S03]  /*13c10*/  IADD3.X R29, PT, PT, R29, UR27, RZ, P5, !PT ;  /* 0x0000001b1d1d7c10 */ /* 0x000fc6000affe4ff */
[----:B------:R0:W-:Y:S01]  /*13c20*/  STL [R1+0x270], R6 ;  /* 0x0002700601007387 */ /* 0x0001e20000100800 */
[----:B------:R-:W-:-:S03]  /*13c30*/  IADD3 R28, P5, PT, R28, UR69, RZ ;  /* 0x000000451c1c7c10 */ /* 0x000fc6000ffbe0ff */
[----:B------:R-:W-:Y:S01]  /*13c40*/  STL [R1+0x278], R31 ;  /* 0x0002781f01007387 */ /* 0x000fe20000100800 */
[----:B------:R-:W-:-:S03]  /*13c50*/  IADD3.X R27, PT, PT, R27, UR27, RZ, P6, !PT ;  /* 0x0000001b1b1b7c10 */ /* 0x000fc6000b7fe4ff */
[----:B0-----:R-:W2:Y:S04]  /*13c60*/  LDL.LU R6, [R1+0x22c] ;  /* 0x00022c0001067983 */ /* 0x001ea80000300800 */
[----:B------:R-:W-:Y:S04]  /*13c70*/  STL [R1+0x294], R30 ;  /* 0x0002941e01007387 */ /* 0x000fe80000100800 */
[----:B------:R-:W-:Y:S01]  /*13c80*/  STL [R1+0x28c], R29 ;  /* 0x00028c1d01007387 */ /* 0x000fe20000100800 */
[----:B----4-:R-:W-:-:S03]  /*13c90*/  IADD3 R26, P6, PT, R26, UR69, RZ ;  /* 0x000000451a1a7c10 */ /* 0x010fc6000ffde0ff */
        /* <DEDUP_REMOVED lines=34> */
[----:B------:R0:W-:Y:S01]  /*13ec0*/  STL [R1+0x220], R8 ;  /* 0x0002200801007387 */ /* 0x0001e20000100800 */
[----:B------:R-:W-:-:S03]  /*13ed0*/  IADD3 R9, P5, PT, R9, UR69, RZ ;  /* 0x0000004509097c10 */ /* 0x000fc6000ffbe0ff */
[----:B------:R-:W-:Y:S04]  /*13ee0*/  STL [R1+0x244], R11 ;  /* 0x0002440b01007387 */ /* 0x000fe80000100800 */
[----:B0-----:R-:W3:Y:S04]  /*13ef0*/  LDL.LU R8, [R1+0x208] ;  /* 0x0002080001087983 */ /* 0x001ee80000300800 */
[----:B------:R0:W-:Y:S04]  /*13f00*/  STL [R1+0x23c], R5 ;  /* 0x00023c0501007387 */ /* 0x0001e80000100800 */
[----:B0-----:R-:W4:Y:S04]  /*13f10*/  LDL.LU R5, [R1+0x224] ;  /* 0x0002240001057983 */ /* 0x001f280000300800 */
[----:B------:R-:W4:Y:S01]  /*13f20*/  LDL.LU R32, [R1+0x200] ;  /* 0x0002000001207983 */ /* 0x000f220000300800 */
[----:B------:R-:W-:-:S03]  /*13f30*/  IADD3.X R7, PT, PT, R7, UR27, RZ, P6, !PT ;  /* 0x0000001b07077c10 */ /* 0x000fc6000b7fe4ff */
[----:B------:R-:W-:Y:S04]  /*13f40*/  STL [R1+0x218], R9 ;  /* 0x0002180901007387 */ /* 0x000fe80000100800 */
[----:B------:R-:W4:Y:S04]  /*13f50*/  LDL.LU R31, [R1+0x21c] ;  /* 0x00021c00011f7983 */ /* 0x000f280000300800 */
[----:B------:R-:W-:Y:S01]  /*13f60*/  STL [R1+0x234], R7 ;  /* 0x0002340701007387 */ /* 0x000fe20000100800 */
[----:B------:R-:W-:-:S03]  /*13f70*/  IADD3 R4, P6, PT, R4, UR69, RZ ;  /* 0x0000004504047c10 */ /* 0x000fc6000ffde0ff */
[----:B------:R-:W4:Y:S04]  /*13f80*/  LDL.LU R30, [R1+0x1f8] ;  /* 0x0001f800011e7983 */ /* 0x000f280000300800 */
[----:B------:R0:W-:Y:S04]  /*13f90*/  STL [R1+0x210], R4 ;  /* 0x0002100401007387 */ /* 0x0001e80000100800 */
[----:B0-----:R-:W4:Y:S04]  /*13fa0*/  LDL.LU R4, [R1+0x214] ;  /* 0x0002140001047983 */ /* 0x001f280000300800 */
[----:B------:R-:W4:Y:S04]  /*13fb0*/  LDL.LU R29, [R1+0x1f0] ;  /* 0x0001f000011d7983 */ /* 0x000f280000300800 */
[----:B------:R-:W4:Y:S04]  /*13fc0*/  LDL.LU R28, [R1+0x20c] ;  /* 0x00020c00011c7983 */ /* 0x000f280000300800 */
[----:B------:R-:W4:Y:S01]  /*13fd0*/  LDL.LU R27, [R1+0x1e8] ;  /* 0x0001e800011b7983 */ /* 0x000f220000300800 */
[----:B--2---:R-:W-:-:S05]  /*13fe0*/  IADD3.X R6, PT, PT, R6, UR27, RZ, P1, !PT ;  /* 0x0000001b06067c10 */ /* 0x004fca0008ffe4ff */
        /* <DEDUP_REMOVED lines=20> */
[----:B---3--:R-:W-:-:S05]  /*14130*/  IADD3 R8, P1, PT, R8, UR69, RZ ;  /* 0x0000004508087c10 */ /* 0x008fca000ff3e0ff */
[----:B------:R0:W-:Y:S01]  /*14140*/  STL [R1+0x208], R8 ;  /* 0x0002080801007387 */ /* 0x0001e20000100800 */
[----:B----4-:R-:W-:-:S03]  /*14150*/  IADD3.X R5, PT, PT, R5, UR27, RZ, P3, !PT ;  /* 0x0000001b05057c10 */ /* 0x010fc60009ffe4ff */
[----:B0-----:R-:W3:Y:S01]  /*14160*/  LDL.LU R8, [R1+0x198] ;  /* 0x0001980001087983 */ /* 0x001ee20000300800 */
[----:B------:R-:W-:-:S03]  /*14170*/  IADD3 R32, P3, PT, R32, UR69, RZ ;  /* 0x0000004520207c10 */ /* 0x000fc6000ff7e0ff */
[----:B------:R0:W-:Y:S01]  /*14180*/  STL [R1+0x224], R5 ;  /* 0x0002240501007387 */ /* 0x0001e20000100800 */
[----:B------:R-:W-:-:S03]  /*14190*/  IADD3.X R31, PT, PT, R31, UR27, RZ, P4, !PT ;  /* 0x0000001b1f1f7c10 */ /* 0x000fc6000a7fe4ff */
[----:B0-----:R-:W4:Y:S04]  /*141a0*/  LDL.LU R5, [R1+0x1b4] ;  /* 0x0001b40001057983 */ /* 0x001f280000300800 */
[----:B------:R-:W-:Y:S01]  /*141b0*/  STL [R1+0x200], R32 ;  /* 0x0002002001007387 */ /* 0x000fe20000100800 */
[----:B------:R-:W-:-:S05]  /*141c0*/  IADD3.X R4, PT, PT, R4, UR27, RZ, P5, !PT ;  /* 0x0000001b04047c10 */ /* 0x000fca000affe4ff */
[----:B------:R0:W-:Y:S04]  /*141d0*/  STL [R1+0x214], R4 ;  /* 0x0002140401007387 */ /* 0x0001e80000100800 */
[----:B------:R-:W-:Y:S04]  /*141e0*/  STL [R1+0x21c], R31 ;  /* 0x00021c1f01007387 */ /* 0x000fe80000100800 */
[----:B0-----:R-:W4:Y:S01]  /*141f0*/  LDL.LU R4, [R1+0x190] ;  /* 0x0001900001047983 */ /* 0x001f220000300800 */
[----:B------:R-:W-:Y:S02]  /*14200*/  IADD3 R30, P4, PT, R30, UR69, RZ ;  /* 0x000000451e1e7c10 */ /* 0x000fe4000ff9e0ff */
[----:B------:R-:W-:-:S02]  /*14210*/  IADD3 R29, P5, PT, R29, UR69, RZ ;  /* 0x000000451d1d7c10 */ /* 0x000fc4000ffbe0ff */
[----:B------:R-:W-:Y:S02]  /*14220*/  IADD3.X R28, PT, PT, R28, UR27, RZ, P6, !PT ;  /* 0x0000001b1c1c7c10 */ /* 0x000fe4000b7fe4ff */
[----:B------:R-:W-:Y:S01]  /*14230*/  IADD3 R27, P6, PT, R27, UR69, RZ ;  /* 0x000000451b1b7c10 */ /* 0x000fe2000ffde0ff */
[----:B------:R-:W-:Y:S04]  /*14240*/  STL [R1+0x1f8], R30 ;  /* 0x0001f81e01007387 */ /* 0x000fe80000100800 */
[----:B------:R-:W-:Y:S04]  /*14250*/  STL [R1+0x1f0], R29 ;  /* 0x0001f01d01007387 */ /* 0x000fe80000100800 */
[----:B------:R-:W-:Y:S04]  /*14260*/  STL [R1+0x20c], R28 ;  /* 0x00020c1c01007387 */ /* 0x000fe80000100800 */
[----:B------:R-:W-:Y:S01]  /*14270*/  STL [R1+0x1e8], R27 ;  /* 0x0001e81b01007387 */ /* 0x000fe20000100800 */
[----:B--2---:R-:W-:-:S02]  /*14280*/  IADD3.X R26, PT, PT, R26, UR27, RZ, P1, !PT ;  /* 0x0000001b1a1a7c10 */ /* 0x004fc40008ffe4ff */
        /* <DEDUP_REMOVED lines=32> */
[----:B------:R0:W-:Y:S01]  /*14490*/  STL [R1+0x1c4], R7 ;  /* 0x0001c40701007387 */ /* 0x0001e20000100800 */
[----:B------:R-:W-:-:S03]  /*144a0*/  IADD3.X R9, PT, PT, R9, UR27, RZ, P6, !PT ;  /* 0x0000001b09097c10 */ /* 0x000fc6000b7fe4ff */
[----:B------:R-:W-:Y:S04]  /*144b0*/  STL [R1+0x1a8], R11 ;  /* 0x0001a80b01007387 */ /* 0x000fe80000100800 */
[----:B0-----:R-:W2:Y:S04]  /*144c0*/  LDL.LU R7, [R1+0x1ac] ;  /* 0x0001ac0001077983 */ /* 0x001ea80000300800 */
[----:B------:R0:W-:Y:S04]  /*144d0*/  STL [R1+0x1a0], R6 ;  /* 0x0001a00601007387 */ /* 0x0001e80000100800 */
[----:B0-----:R-:W2:Y:S04]  /*144e0*/  LDL.LU R6, [R1+0x188] ;  /* 0x0001880001067983 */ /* 0x001ea80000300800 */
[----:B------:R-:W2:Y:S01]  /*144f0*/  LDL.LU R32, [R1+0x1a4] ;  /* 0x0001a40001207983 */ /* 0x000ea20000300800 */
[----:B---3--:R-:W-:-:S03]  /*14500*/  IADD3 R8, P6, PT, R8, UR69, RZ ;  /* 0x0000004508087c10 */ /* 0x008fc6000ffde0ff */
[----:B------:R-:W-:Y:S04]  /*14510*/  STL [R1+0x1bc], R9 ;  /* 0x0001bc0901007387 */ /* 0x000fe80000100800 */
[----:B------:R-:W3:Y:S04]  /*14520*/  LDL.LU R31, [R1+0x180] ;  /* 0x00018000011f7983 */ /* 0x000ee80000300800 */
[----:B------:R-:W-:Y:S01]  /*14530*/  STL [R1+0x198], R8 ;  /* 0x0001980801007387 */ /* 0x000fe20000100800 */
[----:B----4-:R-:W-:-:S03]  /*14540*/  IADD3.X R5, PT, PT, R5, UR27, RZ, P1, !PT ;  /* 0x0000001b05057c10 */ /* 0x010fc60008ffe4ff */
[----:B------:R-:W4:Y:S04]  /*14550*/  LDL.LU R30, [R1+0x19c] ;  /* 0x00019c00011e7983 */ /* 0x000f280000300800 */
[----:B------:R0:W-:Y:S04]  /*14560*/  STL [R1+0x1b4], R5 ;  /* 0x0001b40501007387 */ /* 0x0001e80000100800 */
[----:B0-----:R-:W4:Y:S04]  /*14570*/  LDL.LU R5, [R1+0x170] ;  /* 0x0001700001057983 */ /* 0x001f280000300800 */
[----:B------:R-:W4:Y:S04]  /*14580*/  LDL.LU R29, [R1+0x194] ;  /* 0x00019400011d7983 */ /* 0x000f280000300800 */
[----:B------:R-:W4:Y:S04]  /*14590*/  LDL.LU R28, [R1+0x168] ;  /* 0x00016800011c7983 */ /* 0x000f280000300800 */
[----:B------:R-:W4:Y:S01]  /*145a0*/  LDL.LU R27, [R1+0x18c] ;  /* 0x00018c00011b7983 */ /* 0x000f220000300800 */
[----:B------:R-:W-:-:S05]  /*145b0*/  IADD3 R4, P1, PT, R4, UR69, RZ ;  /* 0x0000004504047c10 */ /* 0x000fca000ff3e0ff */
        /* <DEDUP_REMOVED lines=20> */
[----:B--2---:R-:W-:-:S05]  /*14700*/  IADD3.X R7, PT, PT, R7, UR27, RZ, P3, !PT ;  /* 0x0000001b07077c10 */ /* 0x004fca0009ffe4ff */
[----:B------:R0:W-:Y:S01]  /*14710*/  STL [R1+0x1ac], R7 ;  /* 0x0001ac0701007387 */ /* 0x0001e20000100800 */
[----:B------:R-:W-:-:S03]  /*14720*/  IADD3 R6, P3, PT, R6, UR69, RZ ;  /* 0x0000004506067c10 */ /* 0x000fc6000ff7e0ff */
[----:B0-----:R-:W2:Y:S01]  /*14730*/  LDL.LU R7, [R1+0x134] ;  /* 0x0001340001077983 */ /* 0x001ea20000300800 */
[----:B------:R-:W-:-:S03]  /*14740*/  IADD3.X R32, PT, PT, R32, UR27, RZ, P4, !PT ;  /* 0x0000001b20207c10 */ /* 0x000fc6000a7fe4ff */
[----:B------:R0:W-:Y:S01]  /*14750*/  STL [R1+0x188], R6 ;  /* 0x0001880601007387 */ /* 0x0001e20000100800 */
[----:B---3--:R-:W-:-:S03]  /*14760*/  IADD3 R31, P4, PT, R31, UR69, RZ ;  /* 0x000000451f1f7c10 */ /* 0x008fc6000ff9e0ff */
[----:B0-----:R-:W3:Y:S01]  /*14770*/  LDL.LU R6, [R1+0x110] ;  /* 0x0001100001067983 */ /* 0x001ee20000300800 */
[----:B----4-:R-:W-:-:S03]  /*14780*/  IADD3.X R30, PT, PT, R30, UR27, RZ, P5, !PT ;  /* 0x0000001b1e1e7c10 */ /* 0x010fc6000affe4ff */
        /* <DEDUP_REMOVED lines=8> */
[----:B------:R-:W-:Y:S04]  /*14810*/  STL [R1+0x19c], R30 ;  /* 0x00019c1e01007387 */ /* 0x000fe80000100800 */
        /* <DEDUP_REMOVED lines=46> */
[----:B------:R0:W-:Y:S04]  /*14b00*/  STL [R1+0x134], R7 ;  /* 0x0001340701007387 */ /* 0x0001e80000100800 */
        /* <DEDUP_REMOVED lines=25> */
[----:B-1----:R-:W4:Y:S04]  /*14ca0*/  LDL.LU R6, [R1+0xc4] ;  /* 0x0000c40001067983 */ /* 0x002f280000300800 */
        /* <DEDUP_REMOVED lines=155> */
[----:B------:R-:W2:Y:S04]  /*15660*/  LDL.LU R32, [R1+0x570] ;  /* 0x0005700001207983 */ /* 0x000ea80000300800 */
[----:B------:R-:W-:Y:S01]  /*15670*/  STL [R1+0x588], R9 ;  /* 0x0005880901007387 */ /* 0x000fe20000100800 */
[----:B---3--:R-:W-:-:S03]  /*15680*/  IADD3.X R6, PT, PT, R6, UR66, RZ, P3, !PT ;  /* 0x0000004206067c10 */ /* 0x008fc60009ffe4ff */
[----:B------:R-:W3:Y:S04]  /*15690*/  LDL.LU R31, [R1+0x58c] ;  /* 0x00058c00011f7983 */ /* 0x000ee80000300800 */
[----:B------:R0:W-:Y:S04]  /*156a0*/  STL [R1+0x5bc], R6 ;  /* 0x0005bc0601007387 */ /* 0x0001e80000100800 */
[----:B------:R-:W3:Y:S01]  /*156b0*/  LDL.LU R30, [R1+0x568] ;  /* 0x00056800011e7983 */ /* 0x000ee20000300800 */
[----:B----4-:R-:W-:-:S05]  /*156c0*/  IADD3 R5, P3, PT, R5, UR70, RZ ;  /* 0x0000004605057c10 */ /* 0x010fca000ff7e0ff */
        /* <DEDUP_REMOVED lines=35> */
[----:B------:R-:W-:Y:S02]  /*15900*/  IADD3 R30, P6, PT, R30, UR70, RZ ;  /* 0x000000461e1e7c10 */ /* 0x000fe4000ffde0ff */
[----:B----4-:R-:W-:Y:S02]  /*15910*/  IADD3.X R6, PT, PT, R6, UR66, RZ, P1, !PT ;  /* 0x0000004206067c10 */ /* 0x010fe40008ffe4ff */
[----:B------:R-:W-:-:S03]  /*15920*/  IADD3 R29, P1, PT, R29, UR70, RZ ;  /* 0x000000461d1d7c10 */ /* 0x000fc6000ff3e0ff */
[----:B------:R0:W-:Y:S01]  /*15930*/  STL [R1+0x584], R6 ;  /* 0x0005840601007387 */ /* 0x0001e20000100800 */
[----:B------:R-:W-:-:S03]  /*15940*/  IADD3.X R28, PT, PT, R28, UR66, RZ, P3, !PT ;  /* 0x000000421c1c7c10 */ /* 0x000fc60009ffe4ff */
[----:B------:R-:W-:Y:S01]  /*15950*/  STL [R1+0x58c], R31 ;  /* 0x00058c1f01007387 */ /* 0x000fe20000100800 */
[----:B------:R-:W-:-:S03]  /*15960*/  IADD3 R27, P3, PT, R27, UR70, RZ ;  /* 0x000000461b1b7c10 */ /* 0x000fc6000ff7e0ff */
[----:B0-----:R-:W4:Y:S04]  /*15970*/  LDL.LU R6, [R1+0x4f8] ;  /* 0x0004f80001067983 */ /* 0x001f280000300800 */
[----:B------:R-:W-:Y:S04]  /*15980*/  STL [R1+0x568], R30 ;  /* 0x0005681e01007387 */ /* 0x000fe80000100800 */
        /* <DEDUP_REMOVED lines=34> */
[----:B------:R-:W-:Y:S04]  /*15bb0*/  STL [R1+0x534], R12 ;  /* 0x0005340c01007387 */ /* 0x000fe80000100800 */
[----:B------:R0:W-:Y:S04]  /*15bc0*/  STL [R1+0x52c], R5 ;  /* 0x00052c0501007387 */ /* 0x0001e80000100800 */
[----:B------:R-:W-:Y:S04]  /*15bd0*/  STL [R1+0x510], R11 ;  /* 0x0005100b01007387 */ /* 0x000fe80000100800 */
[----:B0-----:R-:W4:Y:S01]  /*15be0*/  LDL.LU R5, [R1+0x514] ;  /* 0x0005140001057983 */ /* 0x001f220000300800 */
[----:B------:R-:W-:-:S02]  /*15bf0*/  IADD3 R4, P1, PT, R4, UR70, RZ ;  /* 0x0000004604047c10 */ /* 0x000fc4000ff3e0ff */
[----:B------:R-:W-:-:S03]  /*15c00*/  IADD3.X R9, PT, PT, R9, UR66, RZ, P3, !PT ;  /* 0x0000004209097c10 */ /* 0x000fc60009ffe4ff */
[----:B------:R0:W-:Y:S04]  /*15c10*/  STL [R1+0x508], R4 ;  /* 0x0005080401007387 */ /* 0x0001e80000100800 */
[----:B0-----:R-:W4:Y:S04]  /*15c20*/  LDL.LU R4, [R1+0x4f0] ;  /* 0x0004f00001047983 */ /* 0x001f280000300800 */
[----:B------:R-:W4:Y:S04]  /*15c30*/  LDL.LU R32, [R1+0x50c] ;  /* 0x00050c0001207983 */ /* 0x000f280000300800 */
[----:B------:R-:W-:Y:S04]  /*15c40*/  STL [R1+0x524], R9 ;  /* 0x0005240901007387 */ /* 0x000fe80000100800 */
[----:B------:R-:W4:Y:S01]  /*15c50*/  LDL.LU R31, [R1+0x4e8] ;  /* 0x0004e800011f7983 */ /* 0x000f220000300800 */
[----:B--2---:R-:W-:-:S05]  /*15c60*/  IADD3 R8, P3, PT, R8, UR70, RZ ;  /* 0x0000004608087c10 */ /* 0x004fca000ff7e0ff */
[----:B------:R0:W-:Y:S04]  /*15c70*/  STL [R1+0x500], R8 ;  /* 0x0005000801007387 */ /* 0x0001e80000100800 */
        /* <DEDUP_REMOVED lines=28> */
[----:B------:R-:W-:-:S05]  /*15e40*/  IADD3.X R5, PT, PT, R5, UR66, RZ, P5, !PT ;  /* 0x0000004205057c10 */ /* 0x000fca000affe4ff */
[----:B------:R0:W-:Y:S04]  /*15e50*/  STL [R1+0x514], R5 ;  /* 0x0005140501007387 */ /* 0x0001e80000100800 */
[----:B0-----:R-:W4:Y:S01]  /*15e60*/  LDL.LU R5, [R1+0xa4] ;  /* 0x0000a40001057983 */ /* 0x001f220000300800 */
[----:B------:R-:W-:Y:S02]  /*15e70*/  IADD3 R4, P5, PT, R4, UR70, RZ ;  /* 0x0000004604047c10 */ /* 0x000fe4000ffbe0ff */
[----:B------:R-:W-:-:S03]  /*15e80*/  IADD3.X R32, PT, PT, R32, UR66, RZ, P6, !PT ;  /* 0x0000004220207c10 */ /* 0x000fc6000b7fe4ff */
[----:B------:R0:W-:Y:S01]  /*15e90*/  STL [R1+0x4f0], R4 ;  /* 0x0004f00401007387 */ /* 0x0001e20000100800 */
[----:B------:R-:W-:-:S03]  /*15ea0*/  IADD3 R31, P6, PT, R31, UR70, RZ ;  /* 0x000000461f1f7c10 */ /* 0x000fc6000ffde0ff */
[----:B0-----:R-:W4:Y:S04]  /*15eb0*/  LDL.LU R4, [R1+0x80] ;  /* 0x0000800001047983 */ /* 0x001f280000300800 */
        /* <DEDUP_REMOVED lines=55> */
[----:B------:R0:W-:Y:S04]  /*16230*/  STL [R1+0xa4], R5 ;  /* 0x0000a40501007387 */ /* 0x0001e80000100800 */
[----:B0-----:R-:W4:Y:S04]  /*16240*/  LDL.LU R5, [R1+0x70] ;  /* 0x0000700001057983 */ /* 0x001f280000300800 */
[----:B------:R-:W4:Y:S01]  /*16250*/  LDL.LU R11, [R1+0x84] ;  /* 0x00008400010b7983 */ /* 0x000f220000300800 */
[----:B------:R-:W-:-:S05]  /*16260*/  IADD3 R4, P4, PT, R4, UR70, RZ ;  /* 0x0000004604047c10 */ /* 0x000fca000ff9e0ff */
[----:B------:R-:W-:Y:S04]  /*16270*/  STL [R1+0x80], R4 ;  /* 0x0000800401007387 */ /* 0x000fe80000100800 */
        /* <DEDUP_REMOVED lines=22> */
[----:B0-----:R-:W2:Y:S01]  /*163e0*/  LDL.LU R8, [R1+0x2c] ;  /* 0x00002c0001087983 */ /* 0x001ea20000300800 */
[----:B---3--:R-:W-:-:S05]  /*163f0*/  IADD3 R7, P5, PT, R7, UR70, RZ ;  /* 0x0000004607077c10 */ /* 0x008fca000ffbe0ff */
[----:B------:R0:W-:Y:S01]  /*16400*/  STL [R1+0x78], R7 ;  /* 0x0000780701007387 */ /* 0x0001e20000100800 */
[----:B----4-:R-:W-:-:S03]  /*16410*/  IADD3.X R6, PT, PT, R6, UR66, RZ, P6, !PT ;  /* 0x0000004206067c10 */ /* 0x010fc6000b7fe4ff */
[----:B0-----:R-:W3:Y:S01]  /*16420*/  LDL.LU R7, [R1+0x1c] ;  /* 0x00001c0001077983 */ /* 0x001ee20000300800 */
[----:B------:R-:W-:-:S03]  /*16430*/  IADD3.X R31, PT, PT, R31, UR66, RZ, P1, !PT ;  /* 0x000000421f1f7c10 */ /* 0x000fc60008ffe4ff */
[----:B------:R0:W-:Y:S04]  /*16440*/  STL [R1+0x94], R6 ;  /* 0x0000940601007387 */ /* 0x0001e80000100800 */
[----:B0-----:R-:W4:Y:S01]  /*16450*/  LDL.LU R6, [R1+0x18] ;  /* 0x0000180001067983 */ /* 0x001f220000300800 */
[----:B------:R-:W-:Y:S02]  /*16460*/  IADD3 R5, P1, PT, R5, UR70, RZ ;  /* 0x0000004605057c10 */ /* 0x000fe4000ff3e0ff */
[----:B------:R-:W-:-:S03]  /*16470*/  IADD3.X R11, PT, PT, R11, UR66, RZ, P3, !PT ;  /* 0x000000420b0b7c10 */ /* 0x000fc60009ffe4ff */
[----:B------:R0:W-:Y:S04]  /*16480*/  STL [R1+0x70], R5 ;  /* 0x0000700501007387 */ /* 0x0001e80000100800 */
[----:B0-----:R-:W4:Y:S04]  /*16490*/  LDL.LU R5, [R1+0x14] ;  /* 0x0000140001057983 */ /* 0x001f280000300800 */
[----:B------:R-:W-:Y:S04]  /*164a0*/  STL [R1+0x8c], R31 ;  /* 0x00008c1f01007387 */ /* 0x000fe80000100800 */
[----:B------:R0:W-:Y:S04]  /*164b0*/  STL [R1+0x84], R11 ;  /* 0x0000840b01007387 */ /* 0x0001e80000100800 */
[----:B0-----:R-:W4:Y:S01]  /*164c0*/  LDL.LU R11, [R1+0x24] ;  /* 0x00002400010b7983 */ /* 0x001f220000300800 */
[----:B------:R-:W-:-:S02]  /*164d0*/  IADD3 R30, P3, PT, R30, UR70, RZ ;  /* 0x000000461e1e7c10 */ /* 0x000fc4000ff7e0ff */
[----:B------:R-:W-:Y:S01]  /*164e0*/  IADD3.X R29, PT, PT, R29, UR66, RZ, P4, !PT ;  /* 0x000000421d1d7c10 */ /* 0x000fe2000a7fe4ff */
[----:B------:R-:W-:Y:S01]  /*164f0*/  IMAD.U32 R4, RZ, RZ, UR4 ;  /* 0x00000004ff047e24 */ /* 0x000fe2000f8e00ff */
[----:B------:R-:W-:Y:S01]  /*16500*/  IADD3 R28, P4, PT, R28, UR70, RZ ;  /* 0x000000461c1c7c10 */ /* 0x000fe2000ff9e0ff */
[----:B------:R-:W-:Y:S02]  /*16510*/  STL [R1+0x68], R30 ;  /* 0x0000681e01007387 */ /* 0x000fe40000100800 */
[----:B------:R-:W0:Y:S02]  /*16520*/  SYNCS.PHASECHK.TRANS64.TRYWAIT P6, [UR11], R4 ;  /* 0x00000004ff0075a7 */ /* 0x000e2400080c110b */
[----:B------:R-:W-:Y:S04]  /*16530*/  STL [R1+0x7c], R29 ;  /* 0x00007c1d01007387 */ /* 0x000fe80000100800 */
[----:B------:R-:W-:Y:S01]  /*16540*/  STL [R1+0x60], R28 ;  /* 0x0000601c01007387 */ /* 0x000fe20000100800 */
[----:B------:R-:W-:-:S02]  /*16550*/  PRMT R62, RZ, 0x7610, R62 ;  /* 0x00007610ff3e7816 */ /* 0x000fc4000000003e */
[----:B------:R-:W-:Y:S02]  /*16560*/  PRMT R53, RZ, 0x7610, R53 ;  /* 0x00007610ff357816 */ /* 0x000fe40000000035 */
[----:B--2---:R-:W-:Y:S02]  /*16570*/  IADD3.X R27, PT, PT, R27, UR66, RZ, P5, !PT ;  /* 0x000000421b1b7c10 */ /* 0x004fe4000affe4ff */
        /* <DEDUP_REMOVED lines=25> */
[----:B------:R-:W-:Y:S02]  /*16710*/  IADD3.X R13, PT, PT, R13, UR66, RZ, P4, !PT ;  /* 0x000000420d0d7c10 */ /* 0x000fe4000a7fe4ff */
[----:B------:R-:W-:Y:S01]  /*16720*/  IADD3 R12, P4, PT, R12, UR70, RZ ;  /* 0x000000460c0c7c10 */ /* 0x000fe2000ff9e0ff */
[----:B------:R-:W-:Y:S01]  /*16730*/  STL [R1+0x44], R15 ;  /* 0x0000440f01007387 */ /* 0x000fe20000100800 */
[----:B------:R-:W-:-:S03]  /*16740*/  IADD3.X R9, PT, PT, R9, UR66, RZ, P5, !PT ;  /* 0x0000004209097c10 */ /* 0x000fc6000affe4ff */
[----:B------:R-:W-:Y:S01]  /*16750*/  STL [R1+0x28], R14 ;  /* 0x0000280e01007387 */ /* 0x000fe20000100800 */
[----:B------:R-:W-:-:S03]  /*16760*/  IADD3.X R8, PT, PT, R8, UR66, RZ, P1, !PT ;  /* 0x0000004208087c10 */ /* 0x000fc60008ffe4ff */
[----:B------:R-:W-:Y:S04]  /*16770*/  STL [R1+0x3c], R13 ;  /* 0x00003c0d01007387 */ /* 0x000fe80000100800 */
[----:B------:R1:W-:Y:S04]  /*16780*/  STL [R1+0x2c], R8 ;  /* 0x00002c0801007387 */ /* 0x0003e80000100800 */
[----:B------:R-:W-:Y:S04]  /*16790*/  STL [R1+0x20], R12 ;  /* 0x0000200c01007387 */ /* 0x000fe80000100800 */
[----:B------:R2:W-:Y:S01]  /*167a0*/  STL [R1+0x34], R9 ;  /* 0x0000340901007387 */ /* 0x0005e20000100800 */
[----:B-1----:R-:W-:-:S02]  /*167b0*/  SHF.R.U32.HI R8, RZ, 0x6, R10 ;  /* 0x00000006ff087819 */ /* 0x002fc4000001160a */
[----:B---3--:R-:W-:Y:S02]  /*167c0*/  IADD3.X R7, PT, PT, R7, UR66, RZ, P4, !PT ;  /* 0x0000004207077c10 */ /* 0x008fe4000a7fe4ff */
[----:B----4-:R-:W-:Y:S02]  /*167d0*/  IADD3 R6, P4, PT, R6, UR70, RZ ;  /* 0x0000004606067c10 */ /* 0x010fe4000ff9e0ff */
[--C-:B--2---:R-:W-:Y:S02]  /*167e0*/  SHF.R.U32.HI R9, RZ, 0x6, R10.reuse ;  /* 0x00000006ff097819 */ /* 0x104fe4000001160a */
[----:B------:R-:W-:Y:S02]  /*167f0*/  SHF.R.U32.HI R10, RZ, 0x6, R10 ;  /* 0x00000006ff0a7819 */ /* 0x000fe4000001160a */
[----:B------:R-:W-:Y:S02]  /*16800*/  SGXT.U32 R8, R8, 0x1 ;  /* 0x000000010808781a */ /* 0x000fe40000000000 */
[----:B------:R-:W-:-:S02]  /*16810*/  SGXT.U32 R9, R9, 0x1 ;  /* 0x000000010909781a */ /* 0x000fc40000000000 */
[----:B------:R-:W-:Y:S02]  /*16820*/  SGXT.U32 R10, R10, 0x1 ;  /* 0x000000010a0a781a */ /* 0x000fe40000000000 */
[----:B------:R-:W-:Y:S02]  /*16830*/  IADD3.X R5, PT, PT, R5, UR66, RZ, P4, !PT ;  /* 0x0000004205057c10 */ /* 0x000fe4000a7fe4ff */
[----:B------:R-:W-:-:S05]  /*16840*/  IADD3.X R11, PT, PT, R11, UR66, RZ, P3, !PT ;  /* 0x000000420b0b7c10 */ /* 0x000fca0009ffe4ff */
[----:B------:R1:W-:Y:S04]  /*16850*/  STL [R1+0x24], R11 ;  /* 0x0000240b01007387 */ /* 0x0003e80000100800 */
[----:B------:R1:W-:Y:S04]  /*16860*/  STL [R1+0x1c], R7 ;  /* 0x00001c0701007387 */ /* 0x0003e80000100800 */
[----:B------:R1:W-:Y:S04]  /*16870*/  STL [R1+0x18], R6 ;  /* 0x0000180601007387 */ /* 0x0003e80000100800 */
[----:B------:R1:W-:Y:S01]  /*16880*/  STL [R1+0x14], R5 ;  /* 0x0000140501007387 */ /* 0x0003e20000100800 */
[----:B------:R-:W-:-:S02]  /*16890*/  LOP3.LUT R10, R10, 0x2, RZ, 0xfc, !PT ;  /* 0x000000020a0a7812 */ /* 0x000fc400078efcff */
[----:B------:R-:W-:Y:S02]  /*168a0*/  LOP3.LUT R9, R9, 0x4, RZ, 0xfc, !PT ;  /* 0x0000000409097812 */ /* 0x000fe400078efcff */
[----:B------:R-:W-:Y:S02]  /*168b0*/  LOP3.LUT R8, R8, 0x6, RZ, 0xfc, !PT ;  /* 0x0000000608087812 */ /* 0x000fe400078efcff */
[----:B------:R-:W-:Y:S02]  /*168c0*/  ISETP.GE.AND P5, PT, R10, UR5, PT ;  /* 0x000000050a007c0c */ /* 0x000fe4000bfa6270 */
[----:B------:R-:W-:Y:S02]  /*168d0*/  ISETP.GE.AND P1, PT, R9, UR5, PT ;  /* 0x0000000509007c0c */ /* 0x000fe4000bf26270 */
[----:B------:R-:W-:Y:S01]  /*168e0*/  ISETP.GE.AND P3, PT, R8, UR5, PT ;  /* 0x0000000508007c0c */ /* 0x000fe2000bf66270 */
[----:B01----:R-:W-:-:S12]  /*168f0*/  @!P6 BRA `(.L_x_8) ;  /* 0x0000008800ece947 */ /* 0x003fd80003800000 */
.L_x_16:
[----:B------:R-:W2:Y:S04]  /*16900*/  LDL R4, [R1+0x14] ;  /* 0x0000140001047983 */ /* 0x000ea80000100800 */
[----:B------:R-:W2:Y:S04]  /*16910*/  LDL R5, [R1+0x18] ;  /* 0x0000180001057983 */ /* 0x000ea80000100800 */
[----:B------:R-:W3:Y:S04]  /*16920*/  LDL R19, [R1+0x24] ;  /* 0x0000240001137983 */ /* 0x000ee80000100800 */
[----:B------:R-:W4:Y:S04]  /*16930*/  LDL R18, [R1+0x28] ;  /* 0x0000280001127983 */ /* 0x000f280000100800 */
[----:B------:R-:W3:Y:S04]  /*16940*/  LDL R13, [R1+0x2c] ;  /* 0x00002c00010d7983 */ /* 0x000ee80000100800 */
[----:B------:R-:W3:Y:S04]  /*16950*/  LDL R11, [R1+0x30] ;  /* 0x00003000010b7983 */ /* 0x000ee80000100800 */
[----:B------:R0:W-:Y:S04]  /*16960*/  STL [R1+0x730], R74 ;  /* 0x0007304a01007387 */ /* 0x0001e80000100800 */
[----:B0-----:R-:W3:Y:S04]  /*16970*/  LDL R74, [R1+0x20] ;  /* 0x00002000014a7983 */ /* 0x001ee80000100800 */
[----:B------:R0:W-:Y:S04]  /*16980*/  STL [R1+0x72c], R75 ;  /* 0x00072c4b01007387 */ /* 0x0001e80000100800 */
[----:B0-----:R-:W4:Y:S01]  /*16990*/  LDL R75, [R1+0x1c] ;  /* 0x00001c00014b7983 */ /* 0x001f220000100800 */
[----:B------:R-:W0:Y:S03]  /*169a0*/  S2R R12, SR_TID.X ;  /* 0x00000000000c7919 */ /* 0x000e260000002100 */
[----:B------:R1:W-:Y:S04]  /*169b0*/  STL [R1+0x728], R73 ;  /* 0x0007284901007387 */ /* 0x0003e80000100800 */
[----:B------:R-:W-:Y:S04]  /*169c0*/  STL [R1+0x724], R3 ;  /* 0x0007240301007387 */ /* 0x000fe80000100800 */
[----:B-----5:R-:W-:Y:S01]  /*169d0*/  STL [R1+0x720], R0 ;  /* 0x0007200001007387 */ /* 0x020fe20000100800 */
[----:B------:R-:W-:-:S03]  /*169e0*/  PRMT R42, RZ, 0x7610, R42 ;  /* 0x00007610ff2a7816 */ /* 0x000fc6000000002a */
[----:B-1----:R-:W4:Y:S01]  /*169f0*/  LDL R73, [R1+0x40] ;  /* 0x0000400001497983 */ /* 0x002f220000100800 */
[----:B0-----:R-:W-:-:S04]  /*16a00*/  SHF.R.U32.HI R12, RZ, 0x6, R12 ;  /* 0x00000006ff0c7819 */ /* 0x001fc8000001160c */
[----:B------:R-:W-:-:S04]  /*16a10*/  SGXT.U32 R12, R12, 0x1 ;  /* 0x000000010c0c781a */ /* 0x000fc80000000000 */
[----:B------:R-:W-:Y:S02]  /*16a20*/  LOP3.LUT R12, R12, 0x8, RZ, 0xfc, !PT ;  /* 0x000000080c0c7812 */ /* 0x000fe400078efcff */
[----:B------:R-:W-:Y:S02]  /*16a30*/  PRMT R64, RZ, 0x7610, R64 ;  /* 0x00007610ff407816 */ /* 0x000fe40000000040 */
[----:B--2---:R-:W-:-:S04]  /*16a40*/  @!P0 LOP3.LUT R5, R5, R4, RZ, 0x3c, !PT ;  /* 0x0000000405058212 */ /* 0x004fc800078e3cff */
[----:B------:R-:W-:-:S04]  /*16a50*/  @!P0 LOP3.LUT R4, R5, R4, RZ, 0x3c, !PT ;  /* 0x0000000405048212 */ /* 0x000fc800078e3cff */
[----:B------:R-:W-:-:S05]  /*16a60*/  @!P0 LOP3.LUT R5, R5, R4, RZ, 0x3c, !PT ;  /* 0x0000000405058212 */ /* 0x000fca00078e3cff */
[----:B------:R3:W2:Y:S02]  /*16a70*/  @!P0 LDG.E.U16 R62, desc[UR24][R4.64] ;  /* 0x00000018043e8981 */ /* 0x0006a4000c1e1500 */
[----:B---3--:R-:W-:Y:S02]  /*16a80*/  @!P5 IMAD.MOV.U32 R4, RZ, RZ, R74 ;  /* 0x000000ffff04d224 */ /* 0x008fe400078e004a */
[----:B------:R-:W0:Y:S01]  /*16a90*/  S2R R74, SR_TID.X ;  /* 0x00000000004a7919 */ /* 0x000e220000002100 */
[----:B----4-:R-:W-:Y:S02]  /*16aa0*/  @!P5 IMAD.MOV.U32 R5, RZ, RZ, R75 ;  /* 0x000000ffff05d224 */ /* 0x010fe400078e004b */
[----:B------:R-:W3:Y:S04]  /*16ab0*/  LDL R75, [R1+0x34] ;  /* 0x00003400014b7983 */ /* 0x000ee80000100800 */
[----:B------:R1:W4:Y:S01]  /*16ac0*/  @!P5 LDG.E.U16 R53, desc[UR24][R4.64] ;  /* 0x000000180435d981 */ /* 0x000322000c1e1500 */
[----:B------:R-:W-:-:S02]  /*16ad0*/  ISETP.GE.AND P5, PT, R12, UR5, PT ;  /* 0x000000050c007c0c */ /* 0x000fc4000bfa6270 */
[----:B0-----:R-:W-:Y:S01]  /*16ae0*/  SHF.R.U32.HI R12, RZ, 0x6, R74 ;  /* 0x00000006ff0c7819 */ /* 0x001fe2000001164a */
[----:B-1----:R-:W-:Y:S01]  /*16af0*/  @!P1 IMAD.MOV.U32 R4, RZ, RZ, R18 ;  /* 0x000000ffff049224 */ /* 0x002fe200078e0012 */
[----:B------:R-:W-:Y:S02]  /*16b00*/  SHF.R.U32.HI R74, RZ, 0x6, R74 ;  /* 0x00000006ff4a7819 */ /* 0x000fe4000001164a */
[----:B------:R-:W-:Y:S01]  /*16b10*/  SGXT.U32 R12, R12, 0x1 ;  /* 0x000000010c0c781a */ /* 0x000fe20000000000 */
[----:B------:R-:W0:Y:S01]  /*16b20*/  S2R R18, SR_TID.X ;  /* 0x0000000000127919 */ /* 0x000e220000002100 */
[----:B------:R-:W-:Y:S02]  /*16b30*/  SGXT.U32 R74, R74, 0x1 ;  /* 0x000000014a4a781a */ /* 0x000fe40000000000 */
[----:B------:R-:W-:Y:S01]  /*16b40*/  LOP3.LUT R12, R12, 0xa, RZ, 0xfc, !PT ;  /* 0x0000000a0c0c7812 */ /* 0x000fe200078efcff */
[----:B------:R-:W-:Y:S01]  /*16b50*/  @!P1 IMAD.MOV.U32 R5, RZ, RZ, R19 ;  /* 0x000000ffff059224 */ /* 0x000fe200078e0013 */
[----:B------:R-:W-:Y:S01]  /*16b60*/  LOP3.LUT R74, R74, 0xc, RZ, 0xfc, !PT ;  /* 0x0000000c4a4a7812 */ /* 0x000fe200078efcff */
[----:B------:R-:W2:Y:S01]  /*16b70*/  LDL R19, [R1+0x44] ;  /* 0x0000440001137983 */ /* 0x000ea20000100800 */
[----:B------:R-:W-:-:S03]  /*16b80*/  ISETP.GE.AND P4, PT, R12, UR5, PT ;  /* 0x000000050c007c0c */ /* 0x000fc6000bf86270 */
[----:B------:R-:W2:Y:S01]  /*16b90*/  LDL R12, [R1+0x38] ;  /* 0x00003800010c7983 */ /* 0x000ea20000100800 */
[----:B------:R-:W-:-:S03]  /*16ba0*/  ISETP.GE.AND P0, PT, R74, UR5, PT ;  /* 0x000000054a007c0c */ /* 0x000fc6000bf06270 */
[----:B------:R1:W4:Y:S04]  /*16bb0*/  @!P1 LDG.E.U16 R42, desc[UR24][R4.64] ;  /* 0x00000018042a9981 */ /* 0x000328000c1e1500 */
[----:B------:R-:W4:Y:S01]  /*16bc0*/  LDL R74, [R1+0x3c] ;  /* 0x00003c00014a7983 */ /* 0x000f220000100800 */
[----:B-1----:R-:W-:Y:S01]  /*16bd0*/  @!P3 IMAD.MOV.U32 R4, RZ, RZ, R11 ;  /* 0x000000ffff04b224 */ /* 0x002fe200078e000b */
[----:B0-----:R-:W-:Y:S01]  /*16be0*/  SHF.R.U32.HI R11, RZ, 0x6, R18 ;  /* 0x00000006ff0b7819 */ /* 0x001fe20000011612 */
[----:B------:R-:W-:Y:S01]  /*16bf0*/  @!P3 IMAD.MOV.U32 R5, RZ, RZ, R13 ;  /* 0x000000ffff05b224 */ /* 0x000fe200078e000d */
[----:B------:R-:W-:Y:S01]  /*16c00*/  LEA.HI R18, R18, 0xe, RZ, 0x1a ;  /* 0x0000000e12127811 */ /* 0x000fe200078fd0ff */
[----:B------:R-:W4:Y:S01]  /*16c10*/  LDL R13, [R1+0x48] ;  /* 0x00004800010d7983 */ /* 0x000f220000100800 */
[----:B------:R-:W-:-:S03]  /*16c20*/  SGXT.U32 R11, R11, 0x1 ;  /* 0x000000010b0b781a */ /* 0x000fc60000000000 */
[----:B------:R3:W4:Y:S01]  /*16c30*/  @!P3 LDG.E.U16 R64, desc[UR24][R4.64] ;  /* 0x000000180440b981 */ /* 0x000722000c1e1500 */
[----:B------:R-:W-:Y:S02]  /*16c40*/  LOP3.LUT R11, R11, 0x10, RZ, 0xfc, !PT ;  /* 0x000000100b0b7812 */ /* 0x000fe400078efcff */
[----:B------:R-:W-:Y:S02]  /*16c50*/  ISETP.GE.AND P1, PT, R18, UR5, PT ;  /* 0x0000000512007c0c */ /* 0x000fe4000bf26270 */
[----:B------:R-:W-:Y:S01]  /*16c60*/  ISETP.GE.AND P3, PT, R11, UR5, PT ;  /* 0x000000050b007c0c */ /* 0x000fe2000bf66270 */
[----:B------:R-:W4:Y:S04]  /*16c70*/  LDL R18, [R1+0x4c] ;  /* 0x00004c0001127983 */ /* 0x000f280000100800 */
[----:B------:R-:W4:Y:S01]  /*16c80*/  LDL R11, [R1+0x50] ;  /* 0x00005000010b7983 */ /* 0x000f220000100800 */
[----:B------:R-:W-:-:S02]  /*16c90*/  PRMT R24, RZ, 0x7610, R24 ;  /* 0x00007610ff187816 */ /* 0x000fc40000000018 */
[----:B------:R-:W-:Y:S02]  /*16ca0*/  PRMT R39, RZ, 0x7610, R39 ;  /* 0x00007610ff277816 */ /* 0x000fe40000000027 */
[----:B------:R-:W-:Y:S02]  /*16cb0*/  PRMT R35, RZ, 0x7610, R35 ;  /* 0x00007610ff237816 */ /* 0x000fe40000000023 */
[----:B------:R-:W-:Y:S01]  /*16cc0*/  PRMT R68, RZ, 0x7610, R68 ;  /* 0x00007610ff447816 */ /* 0x000fe20000000044 */
[----:B---3--:R-:W-:Y:S02]  /*16cd0*/  @!P5 IMAD.MOV.U32 R5, RZ, RZ, R75 ;  /* 0x000000ffff05d224 */ /* 0x008fe400078e004b */
[----:B--2---:R-:W-:Y:S02]  /*16ce0*/  @!P5 IMAD.MOV.U32 R4, RZ, RZ, R12 ;  /* 0x000000ffff04d224 */ /* 0x004fe400078e000c */
[----:B------:R-:W0:Y:S03]  /*16cf0*/  S2R R12, SR_TID.X ;  /* 0x00000000000c7919 */ /* 0x000e260000002100 */
[----:B------:R1:W2:Y:S02]  /*16d00*/  @!P5 LDG.E.U16 R24, desc[UR24][R4.64] ;  /* 0x000000180418d981 */ /* 0x0002a4000c1e1500 */
[----:B-1----:R-:W-:-:S02]  /*16d10*/  @!P4 IMAD.MOV.U32 R4, RZ, RZ, R73 ;  /* 0x000000ffff04c224 */ /* 0x002fc400078e0049 */
[----:B----4-:R-:W-:Y:S01]  /*16d20*/  @!P4 IMAD.MOV.U32 R5, RZ, RZ, R74 ;  /* 0x000000ffff05c224 */ /* 0x010fe200078e004a */
[----:B------:R-:W3:Y:S04]  /*16d30*/  LDL R73, [R1+0x5c] ;  /* 0x00005c0001497983 */ /* 0x000ee80000100800 */
[----:B------:R1:W4:Y:S04]  /*16d40*/  @!P4 LDG.E.U16 R39, desc[UR24][R4.64] ;  /* 0x000000180427c981 */ /* 0x000328000c1e1500 */
[----:B------:R-:W2:Y:S01]  /*16d50*/  LDL R74, [R1+0x58] ;  /* 0x00005800014a7983 */ /* 0x000ea20000100800 */
[----:B-1----:R-:W-:Y:S01]  /*16d60*/  @!P0 IMAD.MOV.U32 R4, RZ, RZ, R13 ;  /* 0x000000ffff048224 */ /* 0x002fe200078e000d */
[----:B0-----:R-:W-:Y:S01]  /*16d70*/  SHF.R.U32.HI R12, RZ, 0x6, R12 ;  /* 0x00000006ff0c7819 */ /* 0x001fe2000001160c */
[----:B------:R-:W-:-:S03]  /*16d80*/  @!P0 IMAD.MOV.U32 R5, RZ, RZ, R19 ;  /* 0x000000ffff058224 */ /* 0x000fc600078e0013 */
[----:B------:R-:W-:Y:S02]  /*16d90*/  SGXT.U32 R12, R12, 0x1 ;  /* 0x000000010c0c781a */ /* 0x000fe40000000000 */
[----:B------:R0:W3:Y:S02]  /*16da0*/  @!P0 LDG.E.U16 R35, desc[UR24][R4.64] ;  /* 0x0000001804238981 */ /* 0x0000e4000c1e1500 */
[----:B------:R-:W-:Y:S01]  /*16db0*/  LOP3.LUT R12, R12, 0x12, RZ, 0xfc, !PT ;  /* 0x000000120c0c7812 */ /* 0x000fe200078efcff */
[----:B0-----:R-:W-:Y:S02]  /*16dc0*/  @!P1 IMAD.MOV.U32 R4, RZ, RZ, R11 ;  /* 0x000000ffff049224 */ /* 0x001fe400078e000b */
[----:B------:R-:W-:Y:S01]  /*16dd0*/  @!P1 IMAD.MOV.U32 R5, RZ, RZ, R18 ;  /* 0x000000ffff059224 */ /* 0x000fe200078e0012 */
[----:B------:R-:W-:Y:S01]  /*16de0*/  ISETP.GE.AND P5, PT, R12, UR5, PT ;  /* 0x000000050c007c0c */ /* 0x000fe2000bfa6270 */
[----:B------:R-:W0:Y:S03]  /*16df0*/  S2R R19, SR_TID.X ;  /* 0x0000000000137919 */ /* 0x000e260000002100 */
[----:B------:R2:W3:Y:S04]  /*16e00*/  @!P1 LDG.E.U16 R68, desc[UR24][R4.64] ;  /* 0x0000001804449981 */ /* 0x0004e8000c1e1500 */
[----:B------:R-:W3:Y:S04]  /*16e10*/  LDL R12, [R1+0x60] ;  /* 0x00006000010c7983 */ /* 0x000ee80000100800 */
[----:B------:R-:W3:Y:S04]  /*16e20*/  LDL R11, [R1+0x70] ;  /* 0x00007000010b7983 */ /* 0x000ee80000100800 */
[----:B------:R-:W3:Y:S04]  /*16e30*/  LDL R5, [R1+0x54] ;  /* 0x0000540001057983 */ /* 0x000ee80000100800 */
[----:B------:R-:W4:Y:S01]  /*16e40*/  LDL R18, [R1+0x6c] ;  /* 0x00006c0001127983 */ /* 0x000f220000100800 */
[----:B0-----:R-:W-:-:S04]  /*16e50*/  SHF.R.U32.HI R13, RZ, 0x6, R19 ;  /* 0x00000006ff0d7819 */ /* 0x001fc80000011613 */
[----:B------:R-:W-:-:S04]  /*16e60*/  SGXT.U32 R13, R13, 0x1 ;  /* 0x000000010d0d781a */ /* 0x000fc80000000000 */
[----:B------:R-:W-:-:S04]  /*16e70*/  LOP3.LUT R13, R13, 0x14, RZ, 0xfc, !PT ;  /* 0x000000140d0d7812 */ /* 0x000fc800078efcff */
[----:B------:R-:W-:Y:S02]  /*16e80*/  ISETP.GE.AND P4, PT, R13, UR5, PT ;  /* 0x000000050d007c0c */ /* 0x000fe4000bf86270 */
[----:B------:R-:W4:Y:S01]  /*16e90*/  LDL R13, [R1+0x68] ;  /* 0x00006800010d7983 */ /* 0x000f220000100800 */
[----:B------:R-:W-:-:S03]  /*16ea0*/  SHF.R.U32.HI R75, RZ, 0x6, R19 ;  /* 0x00000006ff4b7819 */ /* 0x000fc60000011613 */
[----:B------:R-:W4:Y:S01]  /*16eb0*/  LDL R19, [R1+0x64] ;  /* 0x0000640001137983 */ /* 0x000f220000100800 */
[----:B------:R-:W-:-:S04]  /*16ec0*/  SGXT.U32 R75, R75, 0x1 ;  /* 0x000000014b4b781a */ /* 0x000fc80000000000 */
[----:B------:R-:W-:-:S04]  /*16ed0*/  LOP3.LUT R75, R75, 0x16, RZ, 0xfc, !PT ;  /* 0x000000164b4b7812 */ /* 0x000fc800078efcff */
[----:B------:R-:W-:Y:S02]  /*16ee0*/  ISETP.GE.AND P0, PT, R75, UR5, PT ;  /* 0x000000054b007c0c */ /* 0x000fe4000bf06270 */
[----:B------:R-:W0:Y:S01]  /*16ef0*/  S2R R75, SR_TID.X ;  /* 0x00000000004b7919 */ /* 0x000e220000002100 */
[----:B------:R-:W-:Y:S02]  /*16f00*/  PRMT R23, RZ, 0x7610, R23 ;  /* 0x00007610ff177816 */ /* 0x000fe40000000017 */
[----:B------:R-:W-:Y:S01]  /*16f10*/  PRMT R34, RZ, 0x7610, R34 ;  /* 0x00007610ff227816 */ /* 0x000fe20000000022 */
[----:B--2---:R-:W-:Y:S01]  /*16f20*/  @!P3 IMAD.MOV.U32 R4, RZ, RZ, R74 ;  /* 0x000000ffff04b224 */ /* 0x004fe200078e004a */
[----:B0-----:R-:W-:-:S04]  /*16f30*/  SHF.R.U32.HI R74, RZ, 0x6, R75 ;  /* 0x00000006ff4a7819 */ /* 0x001fc8000001164b */
[----:B------:R-:W-:-:S04]  /*16f40*/  SGXT.U32 R74, R74, 0x1 ;  /* 0x000000014a4a781a */ /* 0x000fc80000000000 */
[----:B------:R-:W-:Y:S01]  /*16f50*/  LOP3.LUT R74, R74, 0x1a, RZ, 0xfc, !PT ;  /* 0x0000001a4a4a7812 */ /* 0x000fe200078efcff */
[----:B---3--:R0:W2:Y:S02]  /*16f60*/  @!P3 LDG.E.U16 R23, desc[UR24][R4.64] ;  /* 0x000000180417b981 */ /* 0x0080a4000c1e1500 */
[----:B0-----:R-:W-:Y:S02]  /*16f70*/  @!P5 IMAD.MOV.U32 R4, RZ, RZ, R12 ;  /* 0x000000ffff04d224 */ /* 0x001fe400078e000c */
[----:B------:R-:W3:Y:S01]  /*16f80*/  LDL R12, [R1+0x78] ;  /* 0x00007800010c7983 */ /* 0x000ee20000100800 */
[----:B------:R-:W-:-:S03]  /*16f90*/  ISETP.GE.AND P3, PT, R74, UR5, PT ;  /* 0x000000054a007c0c */ /* 0x000fc6000bf66270 */
[----:B------:R-:W2:Y:S01]  /*16fa0*/  LDL R74, [R1+0x74] ;  /* 0x00007400014a7983 */ /* 0x000ea20000100800 */
[----:B------:R-:W-:Y:S01]  /*16fb0*/  @!P5 IMAD.MOV.U32 R5, RZ, RZ, R73 ;  /* 0x000000ffff05d224 */ /* 0x000fe200078e0049 */
[----:B------:R-:W-:Y:S02]  /*16fc0*/  PRMT R33, RZ, 0x7610, R33 ;  /* 0x00007610ff217816 */ /* 0x000fe40000000021 */
[----:B------:R-:W2:Y:S04]  /*16fd0*/  LDL R73, [R1+0x7c] ;  /* 0x00007c0001497983 */ /* 0x000ea80000100800 */
[----:B------:R4:W2:Y:S02]  /*16fe0*/  @!P5 LDG.E.U16 R34, desc[UR24][R4.64] ;  /* 0x000000180422d981 */ /* 0x0008a4000c1e1500 */
[----:B----4-:R-:W-:-:S02]  /*16ff0*/  @!P4 IMAD.MOV.U32 R4, RZ, RZ, R13 ;  /* 0x000000ffff04c224 */ /* 0x010fc400078e000d */
[----:B------:R-:W0:Y:S01]  /*17000*/  S2R R13, SR_TID.X ;  /* 0x00000000000d7919 */ /* 0x000e220000002100 */
[----:B------:R-:W-:Y:S02]  /*17010*/  @!P4 IMAD.MOV.U32 R5, RZ, RZ, R19 ;  /* 0x000000ffff05c224 */ /* 0x000fe400078e0013 */
[----:B------:R-:W4:Y:S04]  /*17020*/  LDL R19, [R1+0x80] ;  /* 0x0000800001137983 */ /* 0x000f280000100800 */
[----:B------:R1:W4:Y:S02]  /*17030*/  @!P4 LDG.E.U16 R33, desc[UR24][R4.64] ;  /* 0x000000180421c981 */ /* 0x000324000c1e1500 */
[----:B-1----:R-:W-:Y:S01]  /*17040*/  @!P0 IMAD.MOV.U32 R4, RZ, RZ, R11 ;  /* 0x000000ffff048224 */ /* 0x002fe200078e000b */
[----:B0-----:R-:W-:-:S04]  /*17050*/  SHF.R.U32.HI R11, RZ, 0x6, R13 ;  /* 0x00000006ff0b7819 */ /* 0x001fc8000001160d */
[----:B------:R-:W-:-:S04]  /*17060*/  SGXT.U32 R11, R11, 0x1 ;  /* 0x000000010b0b781a */ /* 0x000fc80000000000 */
[----:B------:R-:W-:-:S04]  /*17070*/  LOP3.LUT R11, R11, 0x1c, RZ, 0xfc, !PT ;  /* 0x0000001c0b0b7812 */ /* 0x000fc800078efcff */
[----:B------:R-:W-:Y:S02]  /*17080*/  ISETP.GE.AND P5, PT, R11, UR5, PT ;  /* 0x000000050b007c0c */ /* 0x000fe4000bfa6270 */
[----:B------:R-:W0:Y:S01]  /*17090*/  S2R R11, SR_TID.X ;  /* 0x00000000000b7919 */ /* 0x000e220000002100 */
[----:B------:R-:W-:-:S04]  /*170a0*/  SHF.R.U32.HI R75, RZ, 0x6, R75 ;  /* 0x00000006ff4b7819 */ /* 0x000fc8000001164b */
[----:B------:R-:W-:-:S04]  /*170b0*/  SGXT.U32 R75, R75, 0x1 ;  /* 0x000000014b4b781a */ /* 0x000fc80000000000 */
[----:B------:R-:W-:Y:S01]  /*170c0*/  LOP3.LUT R75, R75, 0x18, RZ, 0xfc, !PT ;  /* 0x000000184b4b7812 */ /* 0x000fe200078efcff */
[----:B------:R-:W-:Y:S01]  /*170d0*/  @!P0 IMAD.MOV.U32 R5, RZ, RZ, R18 ;  /* 0x000000ffff058224 */ /* 0x000fe200078e0012 */
[----:B------:R-:W-:Y:S01]  /*170e0*/  PRMT R67, RZ, 0x7610, R67 ;  /* 0x00007610ff437816 */ /* 0x000fe20000000043 */
[----:B------:R-:W4:Y:S01]  /*170f0*/  LDL R18, [R1+0x88] ;  /* 0x0000880001127983 */ /* 0x000f220000100800 */
[----:B------:R-:W-:-:S03]  /*17100*/  ISETP.GE.AND P1, PT, R75, UR5, PT ;  /* 0x000000054b007c0c */ /* 0x000fc6000bf26270 */
[----:B------:R-:W4:Y:S01]  /*17110*/  LDL R75, [R1+0x84] ;  /* 0x00008400014b7983 */ /* 0x000f220000100800 */
[----:B------:R-:W-:-:S03]  /*17120*/  LEA.HI R13, R13, 0x1e, RZ, 0x1a ;  /* 0x0000001e0d0d7811 */ /* 0x000fc600078fd0ff */
[----:B------:R0:W4:Y:S01]  /*17130*/  @!P0 LDG.E.U16 R67, desc[UR24][R4.64] ;  /* 0x0000001804438981 */ /* 0x000122000c1e1500 */
[----:B------:R-:W-:-:S03]  /*17140*/  ISETP.GE.AND P4, PT, R13, UR5, PT ;  /* 0x000000050d007c0c */ /* 0x000fc6000bf86270 */
[----:B------:R-:W4:Y:S01]  /*17150*/  LDL R13, [R1+0x8c] ;  /* 0x00008c00010d7983 */ /* 0x000f220000100800 */
[----:B0-----:R-:W-:-:S03]  /*17160*/  SHF.R.U32.HI R5, RZ, 0x6, R11 ;  /* 0x00000006ff057819 */ /* 0x001fc6000001160b */
[----:B------:R-:W4:Y:S01]  /*17170*/  LDL R11, [R1+0x90] ;  /* 0x00009000010b7983 */ /* 0x000f220000100800 */
[----:B------:R-:W-:-:S04]  /*17180*/  SGXT.U32 R5, R5, 0x1 ;  /* 0x000000010505781a */ /* 0x000fc80000000000 */
[----:B------:R-:W-:-:S04]  /*17190*/  LOP3.LUT R5, R5, 0x20, RZ, 0xfc, !PT ;  /* 0x0000002005057812 */ /* 0x000fc800078efcff */
[----:B------:R-:W-:Y:S01]  /*171a0*/  ISETP.GE.AND P0, PT, R5, UR5, PT ;  /* 0x0000000505007c0c */ /* 0x000fe2000bf06270 */
[----:B---3--:R-:W-:Y:S02]  /*171b0*/  @!P1 IMAD.MOV.U32 R4, RZ, RZ, R12 ;  /* 0x000000ffff049224 */ /* 0x008fe400078e000c */
[----:B------:R-:W3:Y:S01]  /*171c0*/  LDL R12, [R1+0x98] ;  /* 0x00009800010c7983 */ /* 0x000ee20000100800 */
[----:B--2---:R-:W-:-:S03]  /*171d0*/  @!P1 IMAD.MOV.U32 R5, RZ, RZ, R74 ;  /* 0x000000ffff059224 */ /* 0x004fc600078e004a */
[----:B------:R-:W2:Y:S01]  /*171e0*/  LDL R74, [R1+0x94] ;  /* 0x00009400014a7983 */ /* 0x000ea20000100800 */
[----:B------:R-:W-:-:S06]  /*171f0*/  PRMT R21, RZ, 0x7610, R21 ;  /* 0x00007610ff157816 */ /* 0x000fcc0000000015 */
[----:B------:R0:W2:Y:S02]  /*17200*/  @!P1 LDG.E.U16 R21, desc[UR24][R4.64] ;  /* 0x0000001804159981 */ /* 0x0000a4000c1e1500 */
[----:B0-----:R-:W-:Y:S02]  /*17210*/  @!P3 IMAD.MOV.U32 R5, RZ, RZ, R73 ;  /* 0x000000ffff05b224 */ /* 0x001fe400078e0049 */
[----:B------:R-:W0:Y:S01]  /*17220*/  S2R R73, SR_TID.X ;  /* 0x0000000000497919 */ /* 0x000e220000002100 */
[----:B------:R-:W-:Y:S01]  /*17230*/  PRMT R38, RZ, 0x7610, R38 ;  /* 0x00007610ff267816 */ /* 0x000fe20000000026 */
[----:B----4-:R-:W-:-:S05]  /*17240*/  @!P3 IMAD.MOV.U32 R4, RZ, RZ, R19 ;  /* 0x000000ffff04b224 */ /* 0x010fca00078e0013 */
[----:B------:R0:W4:Y:S01]  /*17250*/  @!P3 LDG.E.U16 R38, desc[UR24][R4.64] ;  /* 0x000000180426b981 */ /* 0x000122000c1e1500 */
[----:B------:R-:W-:Y:S02]  /*17260*/  PRMT R32, RZ, 0x7610, R32 ;  /* 0x00007610ff207816 */ /* 0x000fe40000000020 */
[--C-:B0-----:R-:W-:Y:S02]  /*17270*/  SHF.R.U32.HI R5, RZ, 0x6, R73.reuse ;  /* 0x00000006ff057819 */ /* 0x101fe40000011649 */
[----:B------:R-:W-:Y:S02]  /*17280*/  SHF.R.U32.HI R19, RZ, 0x6, R73 ;  /* 0x00000006ff137819 */ /* 0x000fe40000011649 */
[----:B------:R-:W-:Y:S01]  /*17290*/  SGXT.U32 R5, R5, 0x1 ;  /* 0x000000010505781a */ /* 0x000fe20000000000 */
[----:B------:R-:W4:Y:S01]  /*172a0*/  LDL R73, [R1+0x9c] ;  /* 0x00009c0001497983 */ /* 0x000f220000100800 */
[----:B------:R-:W-:Y:S02]  /*172b0*/  SGXT.U32 R19, R19, 0x1 ;  /* 0x000000011313781a */ /* 0x000fe40000000000 */
[----:B------:R-:W-:-:S02]  /*172c0*/  LOP3.LUT R5, R5, 0x24, RZ, 0xfc, !PT ;  /* 0x0000002405057812 */ /* 0x000fc400078efcff */
[----:B------:R-:W-:Y:S02]  /*172d0*/  LOP3.LUT R19, R19, 0x22, RZ, 0xfc, !PT ;  /* 0x0000002213137812 */ /* 0x000fe400078efcff */
[----:B------:R-:W-:Y:S02]  /*172e0*/  ISETP.GE.AND P3, PT, R5, UR5, PT ;  /* 0x0000000505007c0c */ /* 0x000fe4000bf66270 */
[----:B------:R-:W-:Y:S02]  /*172f0*/  ISETP.GE.AND P1, PT, R19, UR5, PT ;  /* 0x0000000513007c0c */ /* 0x000fe4000bf26270 */
[----:B------:R-:W4:Y:S01]  /*17300*/  LDL R19, [R1+0xa0] ;  /* 0x0000a00001137983 */ /* 0x000f220000100800 */
[----:B------:R-:W-:Y:S01]  /*17310*/  @!P5 IMAD.MOV.U32 R4, RZ, RZ, R18 ;  /* 0x000000ffff04d224 */ /* 0x000fe200078e0012 */
[----:B------:R-:W-:Y:S02]  /*17320*/  PRMT R66, RZ, 0x7610, R66 ;  /* 0x00007610ff427816 */ /* 0x000fe40000000042 */
[----:B------:R-:W4:Y:S01]  /*17330*/  LDL R18, [R1+0xa4] ;  /* 0x0000a40001127983 */ /* 0x000f220000100800 */
[----:B------:R-:W-:Y:S01]  /*17340*/  @!P5 IMAD.MOV.U32 R5, RZ, RZ, R75 ;  /* 0x000000ffff05d224 */ /* 0x000fe200078e004b */
[----:B------:R-:W-:-:S02]  /*17350*/  PRMT R20, RZ, 0x7610, R20 ;  /* 0x00007610ff147816 */ /* 0x000fc40000000014 */
[----:B------:R-:W4:Y:S04]  /*17360*/  LDL R75, [R1+0x4b4] ;  /* 0x0004b400014b7983 */ /* 0x000f280000100800 */
[----:B------:R0:W4:Y:S02]  /*17370*/  @!P5 LDG.E.U16 R32, desc[UR24][R4.64] ;  /* 0x000000180420d981 */ /* 0x000124000c1e1500 */
[----:B0-----:R-:W-:Y:S02]  /*17380*/  @!P4 IMAD.MOV.U32 R4, RZ, RZ, R11 ;  /* 0x000000ffff04c224 */ /* 0x001fe400078e000b */
[----:B------:R-:W0:Y:S01]  /*17390*/  S2R R11, SR_TID.X ;  /* 0x00000000000b7919 */ /* 0x000e220000002100 */
[----:B------:R-:W-:Y:S02]  /*173a0*/  @!P4 IMAD.MOV.U32 R5, RZ, RZ, R13 ;  /* 0x000000ffff05c224 */ /* 0x000fe400078e000d */
[----:B------:R-:W4:Y:S04]  /*173b0*/  LDL R13, [R1+0xa8] ;  /* 0x0000a800010d7983 */ /* 0x000f280000100800 */
[----:B------:R3:W4:Y:S01]  /*173c0*/  @!P4 LDG.E.U16 R66, desc[UR24][R4.64] ;  /* 0x000000180442c981 */ /* 0x000722000c1e1500 */
[----:B0-----:R-:W-:-:S04]  /*173d0*/  SHF.R.U32.HI R11, RZ, 0x6, R11 ;  /* 0x00000006ff0b7819 */ /* 0x001fc8000001160b */
[----:B------:R-:W-:-:S04]  /*173e0*/  SGXT.U32 R11, R11, 0x1 ;  /* 0x000000010b0b781a */ /* 0x000fc80000000000 */
[----:B------:R-:W-:-:S04]  /*173f0*/  LOP3.LUT R11, R11, 0x26, RZ, 0xfc, !PT ;  /* 0x000000260b0b7812 */ /* 0x000fc800078efcff */
[----:B------:R-:W-:Y:S01]  /*17400*/  ISETP.GE.AND P5, PT, R11, UR5, PT ;  /* 0x000000050b007c0c */ /* 0x000fe2000bfa6270 */
[----:B---3--:R-:W-:Y:S02]  /*17410*/  @!P0 IMAD.MOV.U32 R4, RZ, RZ, R12 ;  /* 0x000000ffff048224 */ /* 0x008fe400078e000c */
[----:B------:R-:W0:Y:S01]  /*17420*/  S2R R12, SR_TID.X ;  /* 0x00000000000c7919 */ /* 0x000e220000002100 */
[----:B--2---:R-:W-:Y:S01]  /*17430*/  @!P0 IMAD.MOV.U32 R5, RZ, RZ, R74 ;  /* 0x000000ffff058224 */ /* 0x004fe200078e004a */
[----:B------:R-:W-:-:S04]  /*17440*/  PRMT R41, RZ, 0x7610, R41 ;  /* 0x00007610ff297816 */ /* 0x000fc80000000029 */
[----:B------:R4:W2:Y:S01]  /*17450*/  @!P0 LDG.E.U16 R20, desc[UR24][R4.64] ;  /* 0x0000001804148981 */ /* 0x0008a2000c1e1500 */
[--C-:B0-----:R-:W-:Y:S02]  /*17460*/  SHF.R.U32.HI R11, RZ, 0x6, R12.reuse ;  /* 0x00000006ff0b7819 */ /* 0x101fe4000001160c */
[----:B------:R-:W-:Y:S02]  /*17470*/  SHF.R.U32.HI R74, RZ, 0x6, R12 ;  /* 0x00000006ff4a7819 */ /* 0x000fe4000001160c */
[----:B------:R-:W-:Y:S01]  /*17480*/  SGXT.U32 R11, R11, 0x1 ;  /* 0x000000010b0b781a */ /* 0x000fe20000000000 */
[----:B------:R-:W3:Y:S03]  /*17490*/  LDL R12, [R1+0xac] ;  /* 0x0000ac00010c7983 */ /* 0x000ee60000100800 */
[----:B------:R-:W-:-:S04]  /*174a0*/  LOP3.LUT R11, R11, 0x28, RZ, 0xfc, !PT ;  /* 0x000000280b0b7812 */ /* 0x000fc800078efcff */
[----:B------:R-:W-:Y:S02]  /*174b0*/  ISETP.GE.AND P4, PT, R11, UR5, PT ;  /* 0x000000050b007c0c */ /* 0x000fe4000bf86270 */
[----:B------:R-:W2:Y:S01]  /*174c0*/  LDL R11, [R1+0xb0] ;  /* 0x0000b000010b7983 */ /* 0x000ea20000100800 */
[----:B------:R-:W-:Y:S01]  /*174d0*/  PRMT R31, RZ, 0x7610, R31 ;  /* 0x00007610ff1f7816 */ /* 0x000fe2000000001f */
[----:B----4-:R-:W-:Y:S02]  /*174e0*/  @!P1 IMAD.MOV.U32 R5, RZ, RZ, R73 ;  /* 0x000000ffff059224 */ /* 0x010fe400078e0049 */
[----:B------:R-:W-:Y:S01]  /*174f0*/  @!P1 IMAD.MOV.U32 R4, RZ, RZ, R19 ;  /* 0x000000ffff049224 */ /* 0x000fe200078e0013 */
[----:B------:R-:W-:Y:S01]  /*17500*/  SGXT.U32 R74, R74, 0x1 ;  /* 0x000000014a4a781a */ /* 0x000fe20000000000 */
[----:B------:R-:W4:Y:S04]  /*17510*/  LDL R73, [R1+0x4bc] ;  /* 0x0004bc0001497983 */ /* 0x000f280000100800 */
[----:B------:R0:W4:Y:S04]  /*17520*/  @!P1 LDG.E.U16 R41, desc[UR24][R4.64] ;  /* 0x0000001804299981 */ /* 0x000128000c1e1500 */
[----:B------:R-:W4:Y:S01]  /*17530*/  LDL R19, [R1+0x4c0] ;  /* 0x0004c00001137983 */ /* 0x000f220000100800 */
[----:B0-----:R-:W-:Y:S01]  /*17540*/  @!P3 IMAD.MOV.U32 R5, RZ, RZ, R18 ;  /* 0x000000ffff05b224 */ /* 0x001fe200078e0012 */
[----:B------:R-:W-:-:S02]  /*17550*/  LOP3.LUT R74, R74, 0x2a, RZ, 0xfc, !PT ;  /* 0x0000002a4a4a7812 */ /* 0x000fc400078efcff */
[----:B------:R-:W4:Y:S01]  /*17560*/  LDL R18, [R1+0x4c4] ;  /* 0x0004c40001127983 */ /* 0x000f220000100800 */
[----:B------:R-:W-:Y:S01]  /*17570*/  @!P3 IMAD.MOV.U32 R4, RZ, RZ, R13 ;  /* 0x000000ffff04b224 */ /* 0x000fe200078e000d */
[----:B------:R-:W-:Y:S02]  /*17580*/  ISETP.GE.AND P0, PT, R74, UR5, PT ;  /* 0x000000054a007c0c */ /* 0x000fe4000bf06270 */
[----:B------:R-:W4:Y:S04]  /*17590*/  LDL R13, [R1+0x4c8] ;  /* 0x0004c800010d7983 */ /* 0x000f280000100800 */
[----:B------:R0:W4:Y:S04]  /*175a0*/  @!P3 LDG.E.U16 R31, desc[UR24][R4.64] ;  /* 0x00000018041fb981 */ /* 0x000128000c1e1500 */
[----:B------:R-:W4:Y:S01]  /*175b0*/  LDL R74, [R1+0x4b8] ;  /* 0x0004b800014a7983 */ /* 0x000f220000100800 */
[----:B0-----:R-:W0:Y:S02]  /*175c0*/  S2R R5, SR_TID.X ;  /* 0x0000000000057919 */ /* 0x001e240000002100 */
[----:B0-----:R-:W-:-:S02]  /*175d0*/  SHF.R.U32.HI R4, RZ, 0x6, R5 ;  /* 0x00000006ff047819 */ /* 0x001fc40000011605 */
[----:B------:R-:W-:Y:S02]  /*175e0*/  LEA.HI R5, R5, 0x2e, RZ, 0x1a ;  /* 0x0000002e05057811 */ /* 0x000fe400078fd0ff */
[----:B------:R-:W-:Y:S02]  /*175f0*/  SGXT.U32 R4, R4, 0x1 ;  /* 0x000000010404781a */ /* 0x000fe40000000000 */
[----:B------:R-:W-:Y:S02]  /*17600*/  ISETP.GE.AND P3, PT, R5, UR5, PT ;  /* 0x0000000505007c0c */ /* 0x000fe4000bf66270 */
[----:B------:R-:W-:-:S04]  /*17610*/  LOP3.LUT R4, R4, 0x2c, RZ, 0xfc, !PT ;  /* 0x0000002c04047812 */ /* 0x000fc800078efcff */
[----:B------:R-:W-:Y:S01]  /*17620*/  ISETP.GE.AND P1, PT, R4, UR5, PT ;  /* 0x0000000504007c0c */ /* 0x000fe2000bf26270 */
[----:B---3--:R-:W-:Y:S02]  /*17630*/  @!P5 IMAD.MOV.U32 R5, RZ, RZ, R12 ;  /* 0x000000ffff05d224 */ /* 0x008fe400078e000c */
[----:B------:R-:W3:Y:S01]  /*17640*/  LDL R12, [R1+0x4cc] ;  /* 0x0004cc00010c7983 */ /* 0x000ee20000100800 */
[----:B--2---:R-:W-:-:S03]  /*17650*/  @!P5 IMAD.MOV.U32 R4, RZ, RZ, R11 ;  /* 0x000000ffff04d224 */ /* 0x004fc600078e000b */
[----:B------:R-:W2:Y:S01]  /*17660*/  LDL R11, [R1+0x4d0] ;  /* 0x0004d000010b7983 */ /* 0x000ea20000100800 */
[----:B------:R-:W-:Y:S02]  /*17670*/  PRMT R65, RZ, 0x7610, R65 ;  /* 0x00007610ff417816 */ /* 0x000fe40000000041 */
[----:B------:R-:W-:-:S04]  /*17680*/  PRMT R37, RZ, 0x7610, R37 ;  /* 0x00007610ff257816 */ /* 0x000fc80000000025 */
[----:B------:R0:W2:Y:S01]  /*17690*/  @!P5 LDG.E.U16 R65, desc[UR24][R4.64] ;  /* 0x000000180441d981 */ /* 0x0000a2000c1e1500 */
[----:B------:R-:W-:Y:S01]  /*176a0*/  PRMT R40, RZ, 0x7610, R40 ;  /* 0x00007610ff287816 */ /* 0x000fe20000000028 */
[----:B0-----:R-:W-:Y:S01]  /*176b0*/  @!P4 IMAD.MOV.U32 R5, RZ, RZ, R75 ;  /* 0x000000ffff05c224 */ /* 0x001fe200078e004b */
[----:B------:R-:W-:Y:S01]  /*176c0*/  PRMT R30, RZ, 0x7610, R30 ;  /* 0x00007610ff1e7816 */ /* 0x000fe2000000001e */
[----:B------:R-:W2:Y:S01]  /*176d0*/  LDL R75, [R1+0x4dc] ;  /* 0x0004dc00014b7983 */ /* 0x000ea20000100800 */
[----:B------:R-:W-:Y:S01]  /*176e0*/  PRMT R69, RZ, 0x7610, R69 ;  /* 0x00007610ff457816 */ /* 0x000fe20000000045 */
[----:B----4-:R-:W-:Y:S02]  /*176f0*/  @!P4 IMAD.MOV.U32 R4, RZ, RZ, R74 ;  /* 0x000000ffff04c224 */ /* 0x010fe400078e004a */
[----:B------:R-:W0:Y:S03]  /*17700*/  S2R R74, SR_TID.X ;  /* 0x00000000004a7919 */ /* 0x000e260000002100 */
[----:B------:R1:W4:Y:S02]  /*17710*/  @!P4 LDG.E.U16 R37, desc[UR24][R4.64] ;  /* 0x000000180425c981 */ /* 0x000324000c1e1500 */
[----:B-1----:R-:W-:-:S02]  /*17720*/  @!P0 IMAD.MOV.U32 R4, RZ, RZ, R19 ;  /* 0x000000ffff048224 */ /* 0x002fc400078e0013 */
[----:B------:R-:W-:-:S05]  /*17730*/  @!P0 IMAD.MOV.U32 R5, RZ, RZ, R73 ;  /* 0x000000ffff058224 */ /* 0x000fca00078e0049 */
[----:B------:R1:W4:Y:S02]  /*17740*/  @!P0 LDG.E.U16 R40, desc[UR24][R4.64] ;  /* 0x0000001804288981 */ /* 0x000324000c1e1500 */
[----:B-1----:R-:W-:Y:S02]  /*17750*/  @!P1 IMAD.MOV.U32 R4, RZ, RZ, R13 ;  /* 0x000000ffff049224 */ /* 0x002fe400078e000d */
[----:B------:R-:W-:Y:S01]  /*17760*/  @!P1 IMAD.MOV.U32 R5, RZ, RZ, R18 ;  /* 0x000000ffff059224 */ /* 0x000fe200078e0012 */
[----:B0-----:R-:W-:Y:S01]  /*17770*/  SHF.R.U32.HI R19, RZ, 0x6, R74 ;  /* 0x00000006ff137819 */ /* 0x001fe2000001164a */
[----:B------:R-:W4:Y:S04]  /*17780*/  LDL R18, [R1+0x4ec] ;  /* 0x0004ec0001127983 */ /* 0x000f280000100800 */
[----:B------:R3:W4:Y:S01]  /*17790*/  @!P1 LDG.E.U16 R30, desc[UR24][R4.64] ;  /* 0x00000018041e9981 */ /* 0x000722000c1e1500 */
[----:B------:R-:W-:-:S02]  /*177a0*/  SGXT.U32 R19, R19, 0x1 ;  /* 0x000000011313781a */ /* 0x000fc40000000000 */
[--C-:B------:R-:W-:Y:S01]  /*177b0*/  SHF.R.U32.HI R73, RZ, 0x6, R74.reuse ;  /* 0x00000006ff497819 */ /* 0x100fe2000001164a */
[----:B------:R-:W4:Y:S01]  /*177c0*/  LDL R13, [R1+0x4f0] ;  /* 0x0004f000010d7983 */ /* 0x000f220000100800 */
[----:B------:R-:W-:Y:S02]  /*177d0*/  SHF.R.U32.HI R74, RZ, 0x6, R74 ;  /* 0x00000006ff4a7819 */ /* 0x000fe4000001164a */
[----:B------:R-:W-:Y:S02]  /*177e0*/  LOP3.LUT R19, R19, 0x34, RZ, 0xfc, !PT ;  /* 0x0000003413137812 */ /* 0x000fe400078efcff */
[----:B------:R-:W-:Y:S02]  /*177f0*/  SGXT.U32 R74, R74, 0x1 ;  /* 0x000000014a4a781a */ /* 0x000fe40000000000 */
[----:B------:R-:W-:Y:S02]  /*17800*/  SGXT.U32 R73, R73, 0x1 ;  /* 0x000000014949781a */ /* 0x000fe40000000000 */
[----:B------:R-:W-:-:S02]  /*17810*/  ISETP.GE.AND P0, PT, R19, UR5, PT ;  /* 0x0000000513007c0c */ /* 0x000fc4000bf06270 */
[----:B------:R-:W-:Y:S01]  /*17820*/  LOP3.LUT R74, R74, 0x30, RZ, 0xfc, !PT ;  /* 0x000000304a4a7812 */ /* 0x000fe200078efcff */
[----:B------:R-:W4:Y:S01]  /*17830*/  LDL R19, [R1+0x4e0] ;  /* 0x0004e00001137983 */ /* 0x000f220000100800 */
[----:B------:R-:W-:Y:S02]  /*17840*/  LOP3.LUT R73, R73, 0x32, RZ, 0xfc, !PT ;  /* 0x0000003249497812 */ /* 0x000fe400078efcff */
[----:B------:R-:W-:Y:S02]  /*17850*/  ISETP.GE.AND P5, PT, R74, UR5, PT ;  /* 0x000000054a007c0c */ /* 0x000fe4000bfa6270 */
[----:B------:R-:W-:Y:S01]  /*17860*/  ISETP.GE.AND P4, PT, R73, UR5, PT ;  /* 0x0000000549007c0c */ /* 0x000fe2000bf86270 */
[----:B------:R-:W4:Y:S04]  /*17870*/  LDL R74, [R1+0x4e4] ;  /* 0x0004e400014a7983 */ /* 0x000f280000100800 */
[----:B------:R-:W4:Y:S01]  /*17880*/  LDL R73, [R1+0x4e8] ;  /* 0x0004e80001497983 */ /* 0x000f220000100800 */
[----:B---3--:R-:W-:-:S02]  /*17890*/  @!P3 IMAD.MOV.U32 R5, RZ, RZ, R12 ;  /* 0x000000ffff05b224 */ /* 0x008fc400078e000c */
[----:B------:R-:W0:Y:S01]  /*178a0*/  S2R R12, SR_TID.X ;  /* 0x00000000000c7919 */ /* 0x000e220000002100 */
[----:B--2---:R-:W-:-:S05]  /*178b0*/  @!P3 IMAD.MOV.U32 R4, RZ, RZ, R11 ;  /* 0x000000ffff04b224 */ /* 0x004fca00078e000b */
[----:B------:R1:W2:Y:S04]  /*178c0*/  @!P3 LDG.E.U16 R69, desc[UR24][R4.64] ;  /* 0x000000180445b981 */ /* 0x0002a8000c1e1500 */
[----:B------:R-:W1:Y:S04]  /*178d0*/  LDL R4, [R1+0x4d4] ;  /* 0x0004d40001047983 */ /* 0x000e680000100800 */
[----:B------:R-:W1:Y:S01]  /*178e0*/  LDL R5, [R1+0x4d8] ;  /* 0x0004d80001057983 */ /* 0x000e620000100800 */
[--C-:B0-----:R-:W-:Y:S02]  /*178f0*/  SHF.R.U32.HI R11, RZ, 0x6, R12.reuse ;  /* 0x00000006ff0b7819 */ /* 0x101fe4000001160c */
[----:B------:R-:W-:-:S02]  /*17900*/  SHF.R.U32.HI R12, RZ, 0x6, R12 ;  /* 0x00000006ff0c7819 */ /* 0x000fc4000001160c */
[----:B------:R-:W-:Y:S02]  /*17910*/  SGXT.U32 R11, R11, 0x1 ;  /* 0x000000010b0b781a */ /* 0x000fe40000000000 */
[----:B------:R-:W-:Y:S02]  /*17920*/  SGXT.U32 R12, R12, 0x1 ;  /* 0x000000010c0c781a */ /* 0x000fe40000000000 */
[----:B------:R-:W-:Y:S02]  /*17930*/  LOP3.LUT R11, R11, 0x38, RZ, 0xfc, !PT ;  /* 0x000000380b0b7812 */ /* 0x000fe400078efcff */
[----:B------:R-:W-:Y:S02]  /*17940*/  LOP3.LUT R12, R12, 0x36, RZ, 0xfc, !PT ;  /* 0x000000360c0c7812 */ /* 0x000fe400078efcff */
[----:B------:R-:W-:Y:S02]  /*17950*/  ISETP.GE.AND P3, PT, R11, UR5, PT ;  /* 0x000000050b007c0c */ /* 0x000fe4000bf66270 */
[----:B------:R-:W-:Y:S01]  /*17960*/  ISETP.GE.AND P1, PT, R12, UR5, PT ;  /* 0x000000050c007c0c */ /* 0x000fe2000bf26270 */
[----:B------:R-:W3:Y:S04]  /*17970*/  LDL R11, [R1+0x4f8] ;  /* 0x0004f800010b7983 */ /* 0x000ee80000100800 */
[----:B------:R-:W2:Y:S01]  /*17980*/  LDL R12, [R1+0x4f4] ;  /* 0x0004f400010c7983 */ /* 0x000ea20000100800 */
[----:B------:R-:W-:-:S02]  /*17990*/  PRMT R36, RZ, 0x7610, R36 ;  /* 0x00007610ff247816 */ /* 0x000fc40000000024 */
[----:B------:R-:W-:Y:S02]  /*179a0*/  PRMT R47, RZ, 0x7610, R47 ;  /* 0x00007610ff2f7816 */ /* 0x000fe4000000002f */
[----:B------:R-:W-:Y:S02]  /*179b0*/  PRMT R29, RZ, 0x7610, R29 ;  /* 0x00007610ff1d7816 */ /* 0x000fe4000000001d */
[----:B------:R-:W-:Y:S02]  /*179c0*/  PRMT R70, RZ, 0x7610, R70 ;  /* 0x00007610ff467816 */ /* 0x000fe40000000046 */
[----:B------:R-:W-:Y:S02]  /*179d0*/  PRMT R61, RZ, 0x7610, R61 ;  /* 0x00007610ff3d7816 */ /* 0x000fe4000000003d */
[----:B-1----:R-:W-:-:S04]  /*179e0*/  @!P5 LOP3.LUT R5, R5, R4, RZ, 0x3c, !PT ;  /* 0x000000040505d212 */ /* 0x002fc800078e3cff */
[----:B------:R-:W-:-:S04]  /*179f0*/  @!P5 LOP3.LUT R4, R5, R4, RZ, 0x3c, !PT ;  /* 0x000000040504d212 */ /* 0x000fc800078e3cff */
[----:B------:R-:W-:-:S05]  /*17a00*/  @!P5 LOP3.LUT R5, R5, R4, RZ, 0x3c, !PT ;  /* 0x000000040505d212 */ /* 0x000fca00078e3cff */
[----:B------:R4:W2:Y:S02]  /*17a10*/  @!P5 LDG.E.U16 R36, desc[UR24][R4.64] ;  /* 0x000000180424d981 */ /* 0x0008a4000c1e1500 */
[----:B----4-:R-:W-:Y:S02]  /*17a20*/  @!P4 IMAD.MOV.U32 R4, RZ, RZ, R19 ;  /* 0x000000ffff04c224 */ /* 0x010fe400078e0013 */
[----:B------:R-:W-:Y:S01]  /*17a30*/  @!P4 IMAD.MOV.U32 R5, RZ, RZ, R75 ;  /* 0x000000ffff05c224 */ /* 0x000fe200078e004b */
[----:B------:R-:W0:Y:S04]  /*17a40*/  S2R R19, SR_TID.X ;  /* 0x0000000000137919 */ /* 0x000e280000002100 */
[----:B------:R1:W4:Y:S04]  /*17a50*/  @!P4 LDG.E.U16 R47, desc[UR24][R4.64] ;  /* 0x00000018042fc981 */ /* 0x000328000c1e1500 */
[----:B------:R-:W4:Y:S01]  /*17a60*/  LDL R75, [R1+0x508] ;  /* 0x00050800014b7983 */ /* 0x000f220000100800 */
[----:B-1----:R-:W-:-:S02]  /*17a70*/  @!P0 IMAD.MOV.U32 R4, RZ, RZ, R73 ;  /* 0x000000ffff048224 */ /* 0x002fc400078e0049 */
[----:B------:R-:W-:-:S05]  /*17a80*/  @!P0 IMAD.MOV.U32 R5, RZ, RZ, R74 ;  /* 0x000000ffff058224 */ /* 0x000fca00078e004a */
[----:B------:R1:W4:Y:S02]  /*17a90*/  @!P0 LDG.E.U16 R29, desc[UR24][R4.64] ;  /* 0x00000018041d8981 */ /* 0x000324000c1e1500 */
[----:B-1----:R-:W-:Y:S02]  /*17aa0*/  @!P1 IMAD.MOV.U32 R4, RZ, RZ, R13 ;  /* 0x000000ffff049224 */ /* 0x002fe400078e000d */
[----:B------:R-:W-:Y:S01]  /*17ab0*/  @!P1 IMAD.MOV.U32 R5, RZ, RZ, R18 ;  /* 0x000000ffff059224 */ /* 0x000fe200078e0012 */
[--C-:B0-----:R-:W-:Y:S01]  /*17ac0*/  SHF.R.U32.HI R74, RZ, 0x6, R19.reuse ;  /* 0x00000006ff4a7819 */ /* 0x101fe20000011613 */
[----:B------:R-:W4:Y:S04]  /*17ad0*/  LDL R18, [R1+0x514] ;  /* 0x0005140001127983 */ /* 0x000f280000100800 */
[----:B------:R3:W4:Y:S01]  /*17ae0*/  @!P1 LDG.E.U16 R70, desc[UR24][R4.64] ;  /* 0x0000001804469981 */ /* 0x000722000c1e1500 */
[----:B------:R-:W-:-:S02]  /*17af0*/  SHF.R.U32.HI R73, RZ, 0x6, R19 ;  /* 0x00000006ff497819 */ /* 0x000fc40000011613 */
[----:B------:R-:W-:Y:S01]  /*17b00*/  PRMT R46, RZ, 0x7610, R46 ;  /* 0x00007610ff2e7816 */ /* 0x000fe2000000002e */
[----:B------:R-:W4:Y:S01]  /*17b10*/  LDL R13, [R1+0x518] ;  /* 0x00051800010d7983 */ /* 0x000f220000100800 */
[----:B---3--:R-:W-:Y:S02]  /*17b20*/  @!P3 IMAD.MOV.U32 R4, RZ, RZ, R11 ;  /* 0x000000ffff04b224 */ /* 0x008fe400078e000b */
[----:B--2---:R-:W-:-:S05]  /*17b30*/  @!P3 IMAD.MOV.U32 R5, RZ, RZ, R12 ;  /* 0x000000ffff05b224 */ /* 0x004fca00078e000c */
[----:B------:R0:W2:Y:S04]  /*17b40*/  @!P3 LDG.E.U16 R61, desc[UR24][R4.64] ;  /* 0x00000018043db981 */ /* 0x0000a8000c1e1500 */
[----:B------:R-:W0:Y:S04]  /*17b50*/  LDL R4, [R1+0x4fc] ;  /* 0x0004fc0001047983 */ /* 0x000e280000100800 */
[----:B------:R-:W0:Y:S01]  /*17b60*/  LDL R5, [R1+0x500] ;  /* 0x0005000001057983 */ /* 0x000e220000100800 */
[----:B------:R-:W1:Y:S01]  /*17b70*/  S2R R11, SR_TID.X ;  /* 0x00000000000b7919 */ /* 0x000e620000002100 */
[----:B------:R-:W-:-:S04]  /*17b80*/  SGXT.U32 R74, R74, 0x1 ;  /* 0x000000014a4a781a */ /* 0x000fc80000000000 */
[----:B------:R-:W-:-:S04]  /*17b90*/  LOP3.LUT R74, R74, 0x3a, RZ, 0xfc, !PT ;  /* 0x0000003a4a4a7812 */ /* 0x000fc800078efcff */
[----:B------:R-:W-:Y:S02]  /*17ba0*/  ISETP.GE.AND P5, PT, R74, UR5, PT ;  /* 0x000000054a007c0c */ /* 0x000fe4000bfa6270 */
[----:B------:R-:W-:Y:S02]  /*17bb0*/  SGXT.U32 R73, R73, 0x1 ;  /* 0x000000014949781a */ /* 0x000fe40000000000 */
[----:B------:R-:W-:Y:S02]  /*17bc0*/  LEA.HI R19, R19, 0x3e, RZ, 0x1a ;  /* 0x0000003e13137811 */ /* 0x000fe400078fd0ff */
[----:B------:R-:W-:Y:S02]  /*17bd0*/  LOP3.LUT R73, R73, 0x3c, RZ, 0xfc, !PT ;  /* 0x0000003c49497812 */ /* 0x000fe400078efcff */
[----:B------:R-:W-:Y:S02]  /*17be0*/  ISETP.GE.AND P0, PT, R19, UR5, PT ;  /* 0x0000000513007c0c */ /* 0x000fe4000bf06270 */
[----:B------:R-:W-:Y:S01]  /*17bf0*/  ISETP.GE.AND P4, PT, R73, UR5, PT ;  /* 0x0000000549007c0c */ /* 0x000fe2000bf86270 */
[----:B------:R-:W3:Y:S04]  /*17c00*/  LDL R19, [R1+0x510] ;  /* 0x0005100001137983 */ /* 0x000ee80000100800 */
[----:B------:R-:W2:Y:S01]  /*17c10*/  LDL R73, [R1+0x50c] ;  /* 0x00050c0001497983 */ /* 0x000ea20000100800 */
[----:B-1----:R-:W-:-:S02]  /*17c20*/  SHF.R.U32.HI R12, RZ, 0x6, R11 ;  /* 0x00000006ff0c7819 */ /* 0x002fc4000001160b */
[----:B------:R-:W-:Y:S02]  /*17c30*/  SHF.R.U32.HI R74, RZ, 0x6, R11 ;  /* 0x00000006ff4a7819 */ /* 0x000fe4000001160b */
[----:B------:R-:W-:Y:S01]  /*17c40*/  SGXT.U32 R12, R12, 0x1 ;  /* 0x000000010c0c781a */ /* 0x000fe20000000000 */
[----:B------:R-:W2:Y:S01]  /*17c50*/  LDL R11, [R1+0x520] ;  /* 0x00052000010b7983 */ /* 0x000ea20000100800 */
[----:B------:R-:W-:Y:S02]  /*17c60*/  SGXT.U32 R74, R74, 0x1 ;  /* 0x000000014a4a781a */ /* 0x000fe40000000000 */
[----:B------:R-:W-:Y:S02]  /*17c70*/  LOP3.LUT R12, R12, 0x40, RZ, 0xfc, !PT ;  /* 0x000000400c0c7812 */ /* 0x000fe400078efcff */
[----:B------:R-:W-:Y:S02]  /*17c80*/  LOP3.LUT R74, R74, 0x42, RZ, 0xfc, !PT ;  /* 0x000000424a4a7812 */ /* 0x000fe400078efcff */
[----:B------:R-:W-:-:S02]  /*17c90*/  ISETP.GE.AND P1, PT, R12, UR5, PT ;  /* 0x000000050c007c0c */ /* 0x000fc4000bf26270 */
[----:B------:R-:W2:Y:S01]  /*17ca0*/  LDL R12, [R1+0x51c] ;  /* 0x00051c00010c7983 */ /* 0x000ea20000100800 */
[----:B------:R-:W-:-:S03]  /*17cb0*/  ISETP.GE.AND P3, PT, R74, UR5, PT ;  /* 0x000000054a007c0c */ /* 0x000fc6000bf66270 */
[----:B------:R-:W2:Y:S01]  /*17cc0*/  LDL.LU R74, [R1+0x730] ;  /* 0x00073000014a7983 */ /* 0x000ea20000300800 */
[----:B0-----:R-:W-:-:S04]  /*17cd0*/  @!P5 LOP3.LUT R5, R5, R4, RZ, 0x3c, !PT ;  /* 0x000000040505d212 */ /* 0x001fc800078e3cff */
[----:B------:R-:W-:-:S04]  /*17ce0*/  @!P5 LOP3.LUT R4, R5, R4, RZ, 0x3c, !PT ;  /* 0x000000040504d212 */ /* 0x000fc800078e3cff */
[----:B------:R-:W-:-:S05]  /*17cf0*/  @!P5 LOP3.LUT R5, R5, R4, RZ, 0x3c, !PT ;  /* 0x000000040505d212 */ /* 0x000fca00078e3cff */
[----:B------:R4:W2:Y:S04]  /*17d00*/  @!P5 LDG.E.U16 R46, desc[UR24][R4.64] ;  /* 0x00000018042ed981 */ /* 0x0008a8000c1e1500 */
[----:B------:R-:W2:Y:S01]  /*17d10*/  LDL R5, [R1+0x504] ;  /* 0x0005040001057983 */ /* 0x000ea20000100800 */
[----:B----4-:R-:W-:Y:S02]  /*17d20*/  @!P4 IMAD.MOV.U32 R4, RZ, RZ, R75 ;  /* 0x000000ffff04c224 */ /* 0x010fe400078e004b */
[----:B------:R-:W0:Y:S01]  /*17d30*/  S2R R75, SR_TID.X ;  /* 0x00000000004b7919 */ /* 0x000e220000002100 */
[----:B------:R-:W-:Y:S02]  /*17d40*/  PRMT R28, RZ, 0x7610, R28 ;  /* 0x00007610ff1c7816 */ /* 0x000fe4000000001c */
[----:B------:R-:W-:-:S02]  /*17d50*/  PRMT R72, RZ, 0x7610, R72 ;  /* 0x00007610ff487816 */ /* 0x000fc40000000048 */
[----:B------:R-:W-:Y:S02]  /*17d60*/  PRMT R22, RZ, 0x7610, R22 ;  /* 0x00007610ff167816 */ /* 0x000fe40000000016 */
[----:B------:R-:W-:Y:S01]  /*17d70*/  PRMT R52, RZ, 0x7610, R52 ;  /* 0x00007610ff347816 */ /* 0x000fe20000000034 */
[----:B--2---:R3:W2:Y:S02]  /*17d80*/  @!P4 LDG.E.U16 R28, desc[UR24][R4.64] ;  /* 0x00000018041cc981 */ /* 0x0046a4000c1e1500 */
[----:B---3--:R-:W-:Y:S02]  /*17d90*/  @!P0 IMAD.MOV.U32 R4, RZ, RZ, R19 ;  /* 0x000000ffff048224 */ /* 0x008fe400078e0013 */
[----:B------:R-:W-:-:S05]  /*17da0*/  @!P0 IMAD.MOV.U32 R5, RZ, RZ, R73 ;  /* 0x000000ffff058224 */ /* 0x000fca00078e0049 */
[----:B------:R1:W3:Y:S02]  /*17db0*/  @!P0 LDG.E.U16 R72, desc[UR24][R4.64] ;  /* 0x0000001804488981 */ /* 0x0002e4000c1e1500 */
[----:B-1----:R-:W-:Y:S02]  /*17dc0*/  @!P1 IMAD.MOV.U32 R4, RZ, RZ, R13 ;  /* 0x000000ffff049224 */ /* 0x002fe400078e000d */
[----:B------:R-:W-:Y:S01]  /*17dd0*/  @!P1 IMAD.MOV.U32 R5, RZ, RZ, R18 ;  /* 0x000000ffff059224 */ /* 0x000fe200078e0012 */
[--C-:B0-----:R-:W-:Y:S01]  /*17de0*/  SHF.R.U32.HI R19, RZ, 0x6, R75.reuse ;  /* 0x00000006ff137819 */ /* 0x101fe2000001164b */
[----:B------:R-:W4:Y:S04]  /*17df0*/  LDL R13, [R1+0x534] ;  /* 0x00053400010d7983 */ /* 0x000f280000100800 */
[----:B------:R0:W2:Y:S01]  /*17e00*/  @!P1 LDG.E.U16 R22, desc[UR24][R4.64] ;  /* 0x0000001804169981 */ /* 0x0000a2000c1e1500 */
[----:B------:R-:W-:Y:S01]  /*17e10*/  SHF.R.U32.HI R73, RZ, 0x6, R75 ;  /* 0x00000006ff497819 */ /* 0x000fe2000001164b */
[----:B0-----:R-:W-:-:S02]  /*17e20*/  @!P3 IMAD.MOV.U32 R4, RZ, RZ, R11 ;  /* 0x000000ffff04b224 */ /* 0x001fc400078e000b */
[----:B------:R-:W-:Y:S01]  /*17e30*/  @!P3 IMAD.MOV.U32 R5, RZ, RZ, R12 ;  /* 0x000000ffff05b224 */ /* 0x000fe200078e000c */
[----:B------:R-:W-:Y:S01]  /*17e40*/  SGXT.U32 R19, R19, 0x1 ;  /* 0x000000011313781a */ /* 0x000fe20000000000 */
[----:B------:R-:W2:Y:S04]  /*17e50*/  LDL R12, [R1+0x538] ;  /* 0x00053800010c7983 */ /* 0x000ea80000100800 */
[----:B------:R0:W2:Y:S01]  /*17e60*/  @!P3 LDG.E.U16 R52, desc[UR24][R4.64] ;  /* 0x000000180434b981 */ /* 0x0000a2000c1e1500 */
[----:B------:R-:W-:-:S03]  /*17e70*/  SGXT.U32 R73, R73, 0x1 ;  /* 0x000000014949781a */ /* 0x000fc60000000000 */
[----:B------:R-:W0:Y:S04]  /*17e80*/  LDL R4, [R1+0x524] ;  /* 0x0005240001047983 */ /* 0x000e280000100800 */
[----:B------:R-:W0:Y:S01]  /*17e90*/  LDL R5, [R1+0x528] ;  /* 0x0005280001057983 */ /* 0x000e220000100800 */
[----:B------:R-:W-:Y:S02]  /*17ea0*/  LOP3.LUT R73, R73, 0x46, RZ, 0xfc, !PT ;  /* 0x0000004649497812 */ /* 0x000fe400078efcff */
[----:B------:R-:W-:Y:S02]  /*17eb0*/  LOP3.LUT R19, R19, 0x48, RZ, 0xfc, !PT ;  /* 0x0000004813137812 */ /* 0x000fe400078efcff */
[----:B------:R-:W-:Y:S02]  /*17ec0*/  ISETP.GE.AND P4, PT, R73, UR5, PT ;  /* 0x0000000549007c0c */ /* 0x000fe4000bf86270 */
[----:B------:R-:W-:Y:S01]  /*17ed0*/  ISETP.GE.AND P0, PT, R19, UR5, PT ;  /* 0x0000000513007c0c */ /* 0x000fe2000bf06270 */
[----:B------:R-:W2:Y:S04]  /*17ee0*/  LDL R73, [R1+0x52c] ;  /* 0x00052c0001497983 */ /* 0x000ea80000100800 */
[----:B------:R-:W2:Y:S01]  /*17ef0*/  LDL R19, [R1+0x530] ;  /* 0x0005300001137983 */ /* 0x000ea20000100800 */
[----:B------:R-:W-:-:S04]  /*17f00*/  SHF.R.U32.HI R75, RZ, 0x6, R75 ;  /* 0x00000006ff4b7819 */ /* 0x000fc8000001164b */
[----:B------:R-:W-:-:S04]  /*17f10*/  SGXT.U32 R75, R75, 0x1 ;  /* 0x000000014b4b781a */ /* 0x000fc80000000000 */
[----:B------:R-:W-:-:S04]  /*17f20*/  LOP3.LUT R75, R75, 0x44, RZ, 0xfc, !PT ;  /* 0x000000444b4b7812 */ /* 0x000fc800078efcff */
[----:B------:R-:W-:Y:S02]  /*17f30*/  ISETP.GE.AND P5, PT, R75, UR5, PT ;  /* 0x000000054b007c0c */ /* 0x000fe4000bfa6270 */
[----:B------:R-:W-:Y:S02]  /*17f40*/  PRMT R27, RZ, 0x7610, R27 ;  /* 0x00007610ff1b7816 */ /* 0x000fe4000000001b */
[----:B------:R-:W-:Y:S01]  /*17f50*/  PRMT R10, RZ, 0x7610, R10 ;  /* 0x00007610ff0a7816 */ /* 0x000fe2000000000a */
[----:B------:R-:W1:Y:S01]  /*17f60*/  S2R R18, SR_TID.X ;  /* 0x0000000000127919 */ /* 0x000e620000002100 */
[----:B------:R-:W-:Y:S01]  /*17f70*/  PRMT R60, RZ, 0x7610, R60 ;  /* 0x00007610ff3c7816 */ /* 0x000fe2000000003c */
[----:B------:R-:W3:Y:S06]  /*17f80*/  LDL R75, [R1+0x558] ;  /* 0x00055800014b7983 */ /* 0x000eec0000100800 */
[----:B0-----:R-:W-:-:S04]  /*17f90*/  @!P5 LOP3.LUT R5, R5, R4, RZ, 0x3c, !PT ;  /* 0x000000040505d212 */ /* 0x001fc800078e3cff */
[----:B------:R-:W-:-:S04]  /*17fa0*/  @!P5 LOP3.LUT R4, R5, R4, RZ, 0x3c, !PT ;  /* 0x000000040504d212 */ /* 0x000fc800078e3cff */
[----:B------:R-:W-:-:S05]  /*17fb0*/  @!P5 LOP3.LUT R5, R5, R4, RZ, 0x3c, !PT ;  /* 0x000000040505d212 */ /* 0x000fca00078e3cff */
[----:B------:R2:W3:Y:S02]  /*17fc0*/  @!P5 LDG.E.U16 R27, desc[UR24][R4.64] ;  /* 0x00000018041bd981 */ /* 0x0004e4000c1e1500 */
[----:B--2---:R-:W-:Y:S02]  /*17fd0*/  @!P4 IMAD.MOV.U32 R4, RZ, RZ, R19 ;  /* 0x000000ffff04c224 */ /* 0x004fe400078e0013 */
[----:B------:R-:W-:-:S05]  /*17fe0*/  @!P4 IMAD.MOV.U32 R5, RZ, RZ, R73 ;  /* 0x000000ffff05c224 */ /* 0x000fca00078e0049 */
[----:B------:R0:W2:Y:S01]  /*17ff0*/  @!P4 LDG.E.U16 R10, desc[UR24][R4.64] ;  /* 0x00000018040ac981 */ /* 0x0000a2000c1e1500 */
[--C-:B-1----:R-:W-:Y:S02]  /*18000*/  SHF.R.U32.HI R11, RZ, 0x6, R18.reuse ;  /* 0x00000006ff0b7819 */ /* 0x102fe40000011612 */
[----:B------:R-:W-:Y:S02]  /*18010*/  SHF.R.U32.HI R18, RZ, 0x6, R18 ;  /* 0x00000006ff127819 */ /* 0x000fe40000011612 */
[----:B------:R-:W-:Y:S02]  /*18020*/  SGXT.U32 R11, R11, 0x1 ;  /* 0x000000010b0b781a */ /* 0x000fe40000000000 */
[----:B------:R-:W-:Y:S02]  /*18030*/  SGXT.U32 R18, R18, 0x1 ;  /* 0x000000011212781a */ /* 0x000fe40000000000 */
[----:B------:R-:W-:Y:S02]  /*18040*/  LOP3.LUT R11, R11, 0x58, RZ, 0xfc, !PT ;  /* 0x000000580b0b7812 */ /* 0x000fe400078efcff */
[----:B------:R-:W-:Y:S01]  /*18050*/  LOP3.LUT R18, R18, 0x50, RZ, 0xfc, !PT ;  /* 0x0000005012127812 */ /* 0x000fe200078efcff */
[----:B0-----:R-:W-:-:S02]  /*18060*/  @!P0 IMAD.MOV.U32 R4, RZ, RZ, R12 ;  /* 0x000000ffff048224 */ /* 0x001fc400078e000c */
[----:B----4-:R-:W-:Y:S01]  /*18070*/  @!P0 IMAD.MOV.U32 R5, RZ, RZ, R13 ;  /* 0x000000ffff058224 */ /* 0x010fe200078e000d */
[----:B------:R-:W-:Y:S02]  /*18080*/  ISETP.GE.AND P1, PT, R18, UR5, PT ;  /* 0x0000000512007c0c */ /* 0x000fe4000bf26270 */
[----:B------:R-:W-:Y:S01]  /*18090*/  ISETP.GE.AND P3, PT, R11, UR5, PT ;  /* 0x000000050b007c0c */ /* 0x000fe2000bf66270 */
[----:B------:R-:W4:Y:S04]  /*180a0*/  LDL R18, [R1+0x57c] ;  /* 0x00057c0001127983 */ /* 0x000f280000100800 */
[----:B------:R-:W3:Y:S04]  /*180b0*/  LDL R11, [R1+0x580] ;  /* 0x00058000010b7983 */ /* 0x000ee80000100800 */
[----:B------:R3:W4:Y:S04]  /*180c0*/  @!P0 LDG.E.U16 R60, desc[UR24][R4.64] ;  /* 0x00000018043c8981 */ /* 0x000728000c1e1500 */
[----:B--2---:R0:W-:Y:S04]  /*180d0*/  STL [R1+0x10], R10 ;  /* 0x0000100a01007387 */ /* 0x0041e80000100800 */
[----:B------:R-:W2:Y:S04]  /*180e0*/  LDL R5, [R1+0x554] ;  /* 0x0005540001057983 */ /* 0x000ea80000100800 */
[----:B------:R-:W4:Y:S04]  /*180f0*/  LDL R73, [R1+0x5b4] ;  /* 0x0005b40001497983 */ /* 0x000f280000100800 */
[----:B------:R-:W4:Y:S01]  /*18100*/  LDL R19, [R1+0x5b8] ;  /* 0x0005b80001137983 */ /* 0x000f220000100800 */
[----:B0-----:R-:W0:Y:S03]  /*18110*/  S2R R10, SR_TID.X ;  /* 0x00000000000a7919 */ /* 0x001e260000002100 */
[----:B------:R-:W4:Y:S04]  /*18120*/  LDL R13, [R1+0x5cc] ;  /* 0x0005cc00010d7983 */ /* 0x000f280000100800 */
[----:B------:R-:W4:Y:S01]  /*18130*/  LDL R12, [R1+0x5d0] ;  /* 0x0005d000010c7983 */ /* 0x000f220000100800 */
[----:B------:R-:W-:Y:S01]  /*18140*/  PRMT R59, RZ, 0x7610, R59 ;  /* 0x00007610ff3b7816 */ /* 0x000fe2000000003b */
[----:B---3--:R-:W-:Y:S01]  /*18150*/  @!P1 IMAD.MOV.U32 R4, RZ, RZ, R75 ;  /* 0x000000ffff049224 */ /* 0x008fe200078e004b */
[----:B------:R-:W-:-:S02]  /*18160*/  PRMT R58, RZ, 0x7610, R58 ;  /* 0x00007610ff3a7816 */ /* 0x000fc4000000003a */
[----:B0-----:R-:W-:-:S04]  /*18170*/  SHF.R.U32.HI R10, RZ, 0x6, R10 ;  /* 0x00000006ff0a7819 */ /* 0x001fc8000001160a */
[----:B------:R-:W-:-:S04]  /*18180*/  SGXT.U32 R10, R10, 0x1 ;  /* 0x000000010a0a781a */ /* 0x000fc80000000000 */
[----:B------:R-:W-:-:S04]  /*18190*/  LOP3.LUT R10, R10, 0x60, RZ, 0xfc, !PT ;  /* 0x000000600a0a7812 */ /* 0x000fc800078efcff */
[----:B------:R-:W-:Y:S02]  /*181a0*/  ISETP.GE.AND P0, PT, R10, UR5, PT ;  /* 0x000000050a007c0c */ /* 0x000fe4000bf06270 */
[----:B------:R-:W0:Y:S01]  /*181b0*/  S2R R10, SR_TID.X ;  /* 0x00000000000a7919 */ /* 0x000e220000002100 */
[----:B--2---:R1:W2:Y:S02]  /*181c0*/  @!P1 LDG.E.U16 R59, desc[UR24][R4.64] ;  /* 0x00000018043b9981 */ /* 0x0042a4000c1e1500 */
[----:B-1----:R-:W-:Y:S02]  /*181d0*/  @!P3 IMAD.MOV.U32 R4, RZ, RZ, R11 ;  /* 0x000000ffff04b224 */ /* 0x002fe400078e000b */
[----:B----4-:R-:W-:Y:S01]  /*181e0*/  @!P3 IMAD.MOV.U32 R5, RZ, RZ, R18 ;  /* 0x000000ffff05b224 */ /* 0x010fe200078e0012 */
[----:B------:R-:W3:Y:S04]  /*181f0*/  LDL R11, [R1+0x5e8] ;  /* 0x0005e800010b7983 */ /* 0x000ee80000100800 */
[----:B------:R-:W4:Y:S04]  /*18200*/  LDL R18, [R1+0x5e4] ;  /* 0x0005e40001127983 */ /* 0x000f280000100800 */
[----:B------:R1:W2:Y:S02]  /*18210*/  @!P3 LDG.E.U16 R58, desc[UR24][R4.64] ;  /* 0x00000018043ab981 */ /* 0x0002a4000c1e1500 */
[----:B-1----:R-:W-:-:S02]  /*18220*/  @!P0 IMAD.MOV.U32 R4, RZ, RZ, R19 ;  /* 0x000000ffff048224 */ /* 0x002fc400078e0013 */
[----:B------:R-:W-:Y:S01]  /*18230*/  @!P0 IMAD.MOV.U32 R5, RZ, RZ, R73 ;  /* 0x000000ffff058224 */ /* 0x000fe200078e0049 */
[----:B------:R-:W2:Y:S04]  /*18240*/  LDL R19, [R1+0x600] ;  /* 0x0006000001137983 */ /* 0x000ea80000100800 */
[----:B------:R-:W2:Y:S01]  /*18250*/  LDL R73, [R1+0x5fc] ;  /* 0x0005fc0001497983 */ /* 0x000ea20000100800 */
[----:B0-----:R-:W-:-:S04]  /*18260*/  SHF.R.U32.HI R10, RZ, 0x6, R10 ;  /* 0x00000006ff0a7819 */ /* 0x001fc8000001160a */
[----:B------:R-:W-:-:S04]  /*18270*/  SGXT.U32 R10, R10, 0x1 ;  /* 0x000000010a0a781a */ /* 0x000fc80000000000 */
[----:B------:R-:W-:-:S04]  /*18280*/  LOP3.LUT R10, R10, 0x68, RZ, 0xfc, !PT ;  /* 0x000000680a0a7812 */ /* 0x000fc800078efcff */
[----:B------:R-:W-:Y:S02]  /*18290*/  ISETP.GE.AND P1, PT, R10, UR5, PT ;  /* 0x000000050a007c0c */ /* 0x000fe4000bf26270 */
[----:B------:R-:W0:Y:S01]  /*182a0*/  S2R R10, SR_TID.X ;  /* 0x00000000000a7919 */ /* 0x000e220000002100 */
[----:B------:R-:W-:Y:S02]  /*182b0*/  PRMT R57, RZ, 0x7610, R57 ;  /* 0x00007610ff397816 */ /* 0x000fe40000000039 */
[----:B------:R-:W-:-:S04]  /*182c0*/  PRMT R56, RZ, 0x7610, R56 ;  /* 0x00007610ff387816 */ /* 0x000fc80000000038 */
[----:B------:R1:W2:Y:S04]  /*182d0*/  @!P0 LDG.E.U16 R57, desc[UR24][R4.64] ;  /* 0x0000001804398981 */ /* 0x0002a8000c1e1500 */
[----:B-1----:R-:W-:Y:S02]  /*182e0*/  @!P1 IMAD.MOV.U32 R4, RZ, RZ, R12 ;  /* 0x000000ffff049224 */ /* 0x002fe400078e000c */
[----:B------:R-:W-:Y:S01]  /*182f0*/  @!P1 IMAD.MOV.U32 R5, RZ, RZ, R13 ;  /* 0x000000ffff059224 */ /* 0x000fe200078e000d */
[----:B------:R-:W2:Y:S04]  /*18300*/  LDL R12, [R1+0x540] ;  /* 0x00054000010c7983 */ /* 0x000ea80000100800 */
[----:B------:R-:W2:Y:S04]  /*18310*/  LDL R13, [R1+0x53c] ;  /* 0x00053c00010d7983 */ /* 0x000ea80000100800 */
[----:B------:R3:W2:Y:S01]  /*18320*/  @!P1 LDG.E.U16 R56, desc[UR24][R4.64] ;  /* 0x0000001804389981 */ /* 0x0006a2000c1e1500 */
[----:B0-----:R-:W-:-:S02]  /*18330*/  SHF.R.U32.HI R75, RZ, 0x6, R10 ;  /* 0x00000006ff4b7819 */ /* 0x001fc4000001160a */
[----:B------:R-:W-:Y:S02]  /*18340*/  SHF.R.U32.HI R10, RZ, 0x6, R10 ;  /* 0x00000006ff0a7819 */ /* 0x000fe4000001160a */
[----:B------:R-:W-:Y:S02]  /*18350*/  SGXT.U32 R75, R75, 0x1 ;  /* 0x000000014b4b781a */ /* 0x000fe40000000000 */
[----:B------:R-:W-:Y:S02]  /*18360*/  SGXT.U32 R10, R10, 0x1 ;  /* 0x000000010a0a781a */ /* 0x000fe40000000000 */
[----:B------:R-:W-:Y:S02]  /*18370*/  LOP3.LUT R75, R75, 0x70, RZ, 0xfc, !PT ;  /* 0x000000704b4b7812 */ /* 0x000fe400078efcff */
[----:B------:R-:W-:Y:S02]  /*18380*/  LOP3.LUT R10, R10, 0x78, RZ, 0xfc, !PT ;  /* 0x000000780a0a7812 */ /* 0x000fe400078efcff */
[----:B------:R-:W-:-:S02]  /*18390*/  ISETP.GE.AND P0, PT, R75, UR5, PT ;  /* 0x000000054b007c0c */ /* 0x000fc4000bf06270 */
[----:B------:R-:W-:Y:S02]  /*183a0*/  ISETP.GE.AND P1, PT, R10, UR5, PT ;  /* 0x000000050a007c0c */ /* 0x000fe4000bf26270 */
[----:B------:R-:W-:Y:S01]  /*183b0*/  PRMT R55, RZ, 0x7610, R55 ;  /* 0x00007610ff377816 */ /* 0x000fe20000000037 */
[----:B------:R-:W0:Y:S08]  /*183c0*/  S2R R10, SR_TID.X ;  /* 0x00000000000a7919 */ /* 0x000e300000002100 */
[----:B---3--:R-:W-:-:S02]  /*183d0*/  @!P0 IMAD.MOV.U32 R4, RZ, RZ, R11 ;  /* 0x000000ffff048224 */ /* 0x008fc400078e000b */
[----:B------:R-:W3:Y:S01]  /*183e0*/  LDL R11, [R1+0x548] ;  /* 0x00054800010b7983 */ /* 0x000ee20000100800 */
[----:B----4-:R-:W-:-:S03]  /*183f0*/  @!P0 IMAD.MOV.U32 R5, RZ, RZ, R18 ;  /* 0x000000ffff058224 */ /* 0x010fc600078e0012 */
[----:B------:R-:W4:Y:S04]  /*18400*/  LDL R18, [R1+0x544] ;  /* 0x0005440001127983 */ /* 0x000f280000100800 */
[----:B------:R2:W4:Y:S02]  /*18410*/  @!P0 LDG.E.U16 R55, desc[UR24][R4.64] ;  /* 0x0000001804378981 */ /* 0x000524000c1e1500 */
[----:B--2---:R-:W-:Y:S02]  /*18420*/  @!P1 IMAD.MOV.U32 R4, RZ, RZ, R19 ;  /* 0x000000ffff049224 */ /* 0x004fe400078e0013 */
[----:B------:R-:W2:Y:S01]  /*18430*/  LDL R19, [R1+0x550] ;  /* 0x0005500001137983 */ /* 0x000ea20000100800 */
[----:B------:R-:W-:-:S03]  /*18440*/  @!P1 IMAD.MOV.U32 R5, RZ, RZ, R73 ;  /* 0x000000ffff059224 */ /* 0x000fc600078e0049 */
[----:B------:R-:W2:Y:S01]  /*18450*/  LDL R73, [R1+0x54c] ;  /* 0x00054c0001497983 */ /* 0x000ea20000100800 */
[--C-:B0-----:R-:W-:Y:S02]  /*18460*/  SHF.R.U32.HI R75, RZ, 0x6, R10.reuse ;  /* 0x00000006ff4b7819 */ /* 0x101fe4000001160a */
[----:B------:R-:W-:Y:S02]  /*18470*/  SHF.R.U32.HI R10, RZ, 0x6, R10 ;  /* 0x00000006ff0a7819 */ /* 0x000fe4000001160a */
[----:B------:R-:W-:Y:S02]  /*18480*/  PRMT R54, RZ, 0x7610, R54 ;  /* 0x00007610ff367816 */ /* 0x000fe40000000036 */
[----:B------:R-:W-:-:S04]  /*18490*/  SGXT.U32 R10, R10, 0x1 ;  /* 0x000000010a0a781a */ /* 0x000fc80000000000 */
[----:B------:R-:W-:Y:S01]  /*184a0*/  LOP3.LUT R10, R10, 0x4c, RZ, 0xfc, !PT ;  /* 0x0000004c0a0a7812 */ /* 0x000fe200078efcff */
[----:B------:R0:W2:Y:S03]  /*184b0*/  @!P1 LDG.E.U16 R54, desc[UR24][R4.64] ;  /* 0x0000001804369981 */ /* 0x0000a6000c1e1500 */
[----:B------:R-:W-:Y:S02]  /*184c0*/  ISETP.GE.AND P1, PT, R10, UR5, PT ;  /* 0x000000050a007c0c */ /* 0x000fe4000bf26270 */
[----:B------:R-:W1:Y:S01]  /*184d0*/  S2R R10, SR_TID.X ;  /* 0x00000000000a7919 */ /* 0x000e620000002100 */
[----:B------:R-:W-:-:S04]  /*184e0*/  SGXT.U32 R75, R75, 0x1 ;  /* 0x000000014b4b781a */ /* 0x000fc80000000000 */
[----:B------:R-:W-:-:S04]  /*184f0*/  LOP3.LUT R75, R75, 0x4a, RZ, 0xfc, !PT ;  /* 0x0000004a4b4b7812 */ /* 0x000fc800078efcff */
[----:B------:R-:W-:Y:S02]  /*18500*/  ISETP.GE.AND P0, PT, R75, UR5, PT ;  /* 0x000000054b007c0c */ /* 0x000fe4000bf06270 */
[----:B------:R-:W-:-:S11]  /*18510*/  PRMT R51, RZ, 0x7610, R51 ;  /* 0x00007610ff337816 */ /* 0x000fd60000000033 */
[----:B0-----:R-:W-:Y:S02]  /*18520*/  @!P0 IMAD.MOV.U32 R4, RZ, RZ, R12 ;  /* 0x000000ffff048224 */ /* 0x001fe400078e000c */
[----:B------:R-:W-:Y:S01]  /*18530*/  @!P0 IMAD.MOV.U32 R5, RZ, RZ, R13 ;  /* 0x000000ffff058224 */ /* 0x000fe200078e000d */
[----:B------:R-:W-:Y:S01]  /*18540*/  PRMT R26, RZ, 0x7610, R26 ;  /* 0x00007610ff1a7816 */ /* 0x000fe2000000001a */
[----:B------:R-:W2:Y:S04]  /*18550*/  LDL R13, [R1+0x564] ;  /* 0x00056400010d7983 */ /* 0x000ea80000100800 */
[----:B------:R3:W2:Y:S01]  /*18560*/  @!P0 LDG.E.U16 R51, desc[UR24][R4.64] ;  /* 0x0000001804338981 */ /* 0x0006a2000c1e1500 */
[----:B-1----:R-:W-:Y:S02]  /*18570*/  LEA.HI R75, R10, 0x4e, RZ, 0x1a ;  /* 0x0000004e0a4b7811 */ /* 0x002fe400078fd0ff */
[----:B------:R-:W-:Y:S01]  /*18580*/  PRMT R9, RZ, 0x7610, R9 ;  /* 0x00007610ff097816 */ /* 0x000fe20000000009 */
[----:B------:R-:W2:Y:S01]  /*18590*/  LDL R12, [R1+0x568] ;  /* 0x00056800010c7983 */ /* 0x000ea20000100800 */
[----:B------:R-:W-:-:S02]  /*185a0*/  ISETP.GE.AND P0, PT, R75, UR5, PT ;  /* 0x000000054b007c0c */ /* 0x000fc4000bf06270 */
[----:B------:R-:W-:-:S04]  /*185b0*/  SHF.R.U32.HI R10, RZ, 0x6, R10 ;  /* 0x00000006ff0a7819 */ /* 0x000fc8000001160a */
[----:B------:R-:W-:-:S04]  /*185c0*/  SGXT.U32 R10, R10, 0x1 ;  /* 0x000000010a0a781a */ /* 0x000fc80000000000 */
[----:B------:R-:W-:Y:S01]  /*185d0*/  LOP3.LUT R10, R10, 0x52, RZ, 0xfc, !PT ;  /* 0x000000520a0a7812 */ /* 0x000fe200078efcff */
[----:B---3--:R-:W-:Y:S02]  /*185e0*/  @!P1 IMAD.MOV.U32 R4, RZ, RZ, R11 ;  /* 0x000000ffff049224 */ /* 0x008fe400078e000b */
[----:B------:R-:W3:Y:S01]  /*185f0*/  LDL R11, [R1+0x570] ;  /* 0x00057000010b7983 */ /* 0x000ee20000100800 */
[----:B----4-:R-:W-:-:S03]  /*18600*/  @!P1 IMAD.MOV.U32 R5, RZ, RZ, R18 ;  /* 0x000000ffff059224 */ /* 0x010fc600078e0012 */
[----:B------:R-:W4:Y:S04]  /*18610*/  LDL R18, [R1+0x56c] ;  /* 0x00056c0001127983 */ /* 0x000f280000100800 */
[----:B------:R2:W3:Y:S02]  /*18620*/  @!P1 LDG.E.U16 R26, desc[UR24][R4.64] ;  /* 0x00000018041a9981 */ /* 0x0004e4000c1e1500 */
[----:B--2---:R-:W-:Y:S02]  /*18630*/  @!P0 IMAD.MOV.U32 R4, RZ, RZ, R19 ;  /* 0x000000ffff048224 */ /* 0x004fe400078e0013 */
[----:B------:R-:W-:Y:S01]  /*18640*/  @!P0 IMAD.MOV.U32 R5, RZ, RZ, R73 ;  /* 0x000000ffff058224 */ /* 0x000fe200078e0049 */
[----:B------:R-:W-:Y:S01]  /*18650*/  ISETP.GE.AND P1, PT, R10, UR5, PT ;  /* 0x000000050a007c0c */ /* 0x000fe2000bf26270 */
[----:B------:R-:W2:Y:S04]  /*18660*/  LDL R19, [R1+0x574] ;  /* 0x0005740001137983 */ /* 0x000ea80000100800 */
[----:B------:R0:W2:Y:S01]  /*18670*/  @!P0 LDG.E.U16 R9, desc[UR24][R4.64] ;  /* 0x0000001804098981 */ /* 0x0000a2000c1e1500 */
[----:B------:R-:W1:Y:S02]  /*18680*/  S2R R10, SR_TID.X ;  /* 0x00000000000a7919 */ /* 0x000e640000002100 */
[----:B-1----:R-:W-:-:S02]  /*18690*/  SHF.R.U32.HI R73, RZ, 0x6, R10 ;  /* 0x00000006ff497819 */ /* 0x002fc4000001160a */
[----:B------:R-:W4:Y:S02]  /*186a0*/  LDL R10, [R1+0x578] ;  /* 0x00057800010a7983 */ /* 0x000f240000100800 */
[----:B------:R-:W-:-:S04]  /*186b0*/  SGXT.U32 R73, R73, 0x1 ;  /* 0x000000014949781a */ /* 0x000fc80000000000 */
[----:B------:R-:W-:Y:S01]  /*186c0*/  LOP3.LUT R73, R73, 0x54, RZ, 0xfc, !PT ;  /* 0x0000005449497812 */ /* 0x000fe200078efcff */
[----:B0-----:R-:W-:Y:S01]  /*186d0*/  @!P1 IMAD.MOV.U32 R5, RZ, RZ, R13 ;  /* 0x000000ffff059224 */ /* 0x001fe200078e000d */
[----:B------:R-:W-:Y:S01]  /*186e0*/  PRMT R50, RZ, 0x7610, R50 ;  /* 0x00007610ff327816 */ /* 0x000fe20000000032 */
[----:B------:R-:W-:Y:S01]  /*186f0*/  @!P1 IMAD.MOV.U32 R4, RZ, RZ, R12 ;  /* 0x000000ffff049224 */ /* 0x000fe200078e000c */
[----:B------:R-:W-:-:S04]  /*18700*/  ISETP.GE.AND P0, PT, R73, UR5, PT ;  /* 0x0000000549007c0c */ /* 0x000fc8000bf06270 */
[----:B------:R3:W4:Y:S01]  /*18710*/  @!P1 LDG.E.U16 R50, desc[UR24][R4.64] ;  /* 0x0000001804329981 */ /* 0x000722000c1e1500 */
[----:B------:R-:W-:-:S03]  /*18720*/  PRMT R25, RZ, 0x7610, R25 ;  /* 0x00007610ff197816 */ /* 0x000fc60000000019 */
[----:B--2---:R0:W-:Y:S04]  /*18730*/  STL [R1+0xc], R9 ;  /* 0x00000c0901007387 */ /* 0x0041e80000100800 */
[----:B------:R-:W2:Y:S04]  /*18740*/  LDL R13, [R1+0x584] ;  /* 0x00058400010d7983 */ /* 0x000ea80000100800 */
[----:B------:R-:W2:Y:S01]  /*18750*/  LDL R12, [R1+0x588] ;  /* 0x00058800010c7983 */ /* 0x000ea20000100800 */
[----:B0-----:R-:W0:Y:S01]  /*18760*/  S2R R9, SR_TID.X ;  /* 0x0000000000097919 */ /* 0x001e220000002100 */
[----:B---3--:R-:W-:-:S02]  /*18770*/  @!P0 IMAD.MOV.U32 R4, RZ, RZ, R11 ;  /* 0x000000ffff048224 */ /* 0x008fc400078e000b */
[----:B----4-:R-:W-:Y:S01]  /*18780*/  @!P0 IMAD.MOV.U32 R5, RZ, RZ, R18 ;  /* 0x000000ffff058224 */ /* 0x010fe200078e0012 */
[----:B------:R-:W3:Y:S04]  /*18790*/  LDL R11, [R1+0x590] ;  /* 0x00059000010b7983 */ /* 0x000ee80000100800 */
[----:B------:R-:W4:Y:S04]  /*187a0*/  LDL R18, [R1+0x58c] ;  /* 0x00058c0001127983 */ /* 0x000f280000100800 */
[----:B------:R1:W3:Y:S01]  /*187b0*/  @!P0 LDG.E.U16 R25, desc[UR24][R4.64] ;  /* 0x0000001804198981 */ /* 0x0002e2000c1e1500 */
[----:B0-----:R-:W-:-:S04]  /*187c0*/  SHF.R.U32.HI R9, RZ, 0x6, R9 ;  /* 0x00000006ff097819 */ /* 0x001fc80000011609 */
[----:B------:R-:W-:-:S04]  /*187d0*/  SGXT.U32 R9, R9, 0x1 ;  /* 0x000000010909781a */ /* 0x000fc80000000000 */
[----:B------:R-:W-:-:S04]  /*187e0*/  LOP3.LUT R9, R9, 0x56, RZ, 0xfc, !PT ;  /* 0x0000005609097812 */ /* 0x000fc800078efcff */
[----:B------:R-:W-:-:S13]  /*187f0*/  ISETP.GE.AND P1, PT, R9, UR5, PT ;  /* 0x0000000509007c0c */ /* 0x000fda000bf26270 */
[----:B-1----:R-:W-:Y:S02]  /*18800*/  @!P1 IMAD.MOV.U32 R4, RZ, RZ, R10 ;  /* 0x000000ffff049224 */ /* 0x002fe400078e000a */
[----:B------:R-:W-:Y:S01]  /*18810*/  @!P1 IMAD.MOV.U32 R5, RZ, RZ, R19 ;  /* 0x000000ffff059224 */ /* 0x000fe200078e0013 */
[----:B------:R-:W4:Y:S04]  /*18820*/  LDL R10, [R1+0x598] ;  /* 0x00059800010a7983 */ /* 0x000f280000100800 */
[----:B------:R-:W4:Y:S01]  /*18830*/  LDL R19, [R1+0x594] ;  /* 0x0005940001137983 */ /* 0x000f220000100800 */
[----:B------:R-:W0:Y:S01]  /*18840*/  S2R R9, SR_TID.X ;  /* 0x0000000000097919 */ /* 0x000e220000002100 */
[----:B------:R-:W-:-:S06]  /*18850*/  PRMT R71, RZ, 0x7610, R71 ;  /* 0x00007610ff477816 */ /* 0x000fcc0000000047 */
[----:B------:R2:W4:Y:S01]  /*18860*/  @!P1 LDG.E.U16 R71, desc[UR24][R4.64] ;  /* 0x0000001804479981 */ /* 0x000522000c1e1500 */
[--C-:B0-----:R-:W-:Y:S02]  /*18870*/  SHF.R.U32.HI R73, RZ, 0x6, R9.reuse ;  /* 0x00000006ff497819 */ /* 0x101fe40000011609 */
[----:B------:R-:W-:-:S04]  /*18880*/  SHF.R.U32.HI R9, RZ, 0x6, R9 ;  /* 0x00000006ff097819 */ /* 0x000fc80000011609 */
[----:B------:R-:W-:-:S04]  /*18890*/  SGXT.U32 R9, R9, 0x1 ;  /* 0x000000010909781a */ /* 0x000fc80000000000 */
[----:B------:R-:W-:-:S04]  /*188a0*/  LOP3.LUT R9, R9, 0x5c, RZ, 0xfc, !PT ;  /* 0x0000005c09097812 */ /* 0x000fc800078efcff */
[----:B------:R-:W-:Y:S02]  /*188b0*/  ISETP.GE.AND P1, PT, R9, UR5, PT ;  /* 0x0000000509007c0c */ /* 0x000fe4000bf26270 */
[----:B------:R-:W0:Y:S01]  /*188c0*/  S2R R9, SR_TID.X ;  /* 0x0000000000097919 */ /* 0x000e220000002100 */
[----:B------:R-:W-:-:S04]  /*188d0*/  SGXT.U32 R73, R73, 0x1 ;  /* 0x000000014949781a */ /* 0x000fc80000000000 */
[----:B------:R-:W-:-:S04]  /*188e0*/  LOP3.LUT R73, R73, 0x5a, RZ, 0xfc, !PT ;  /* 0x0000005a49497812 */ /* 0x000fc800078efcff */
[----:B------:R-:W-:Y:S02]  /*188f0*/  ISETP.GE.AND P0, PT, R73, UR5, PT ;  /* 0x0000000549007c0c */ /* 0x000fe4000bf06270 */
[----:B------:R-:W-:Y:S02]  /*18900*/  PRMT R49, RZ, 0x7610, R49 ;  /* 0x00007610ff317816 */ /* 0x000fe40000000031 */
[----:B------:R-:W-:Y:S02]  /*18910*/  PRMT R17, RZ, 0x7610, R17 ;  /* 0x00007610ff117816 */ /* 0x000fe40000000011 */
[----:B------:R-:W-:Y:S02]  /*18920*/  PRMT R8, RZ, 0x7610, R8 ;  /* 0x00007610ff087816 */ /* 0x000fe40000000008 */
[----:B0-----:R-:W-:-:S05]  /*18930*/  LEA.HI R73, R9, 0x5e, RZ, 0x1a ;  /* 0x0000005e09497811 */ /* 0x001fca00078fd0ff */
[----:B--2---:R-:W-:Y:S02]  /*18940*/  @!P0 IMAD.MOV.U32 R5, RZ, RZ, R13 ;  /* 0x000000ffff058224 */ /* 0x004fe400078e000d */
[----:B------:R-:W2:Y:S01]  /*18950*/  LDL R13, [R1+0x5bc] ;  /* 0x0005bc00010d7983 */ /* 0x000ea20000100800 */
[----:B------:R-:W-:-:S03]  /*18960*/  @!P0 IMAD.MOV.U32 R4, RZ, RZ, R12 ;  /* 0x000000ffff048224 */ /* 0x000fc600078e000c */
[----:B------:R-:W2:Y:S04]  /*18970*/  LDL R12, [R1+0x5c0] ;  /* 0x0005c000010c7983 */ /* 0x000ea80000100800 */
[----:B------:R3:W2:Y:S01]  /*18980*/  @!P0 LDG.E.U16 R49, desc[UR24][R4.64] ;  /* 0x0000001804318981 */ /* 0x0006a2000c1e1500 */
[----:B------:R-:W-:Y:S01]  /*18990*/  ISETP.GE.AND P0, PT, R73, UR5, PT ;  /* 0x0000000549007c0c */ /* 0x000fe2000bf06270 */
[----:B---3--:R-:W-:Y:S02]  /*189a0*/  @!P1 IMAD.MOV.U32 R4, RZ, RZ, R11 ;  /* 0x000000ffff049224 */ /* 0x008fe400078e000b */
[----:B----4-:R-:W-:Y:S01]  /*189b0*/  @!P1 IMAD.MOV.U32 R5, RZ, RZ, R18 ;  /* 0x000000ffff059224 */ /* 0x010fe200078e0012 */
[----:B------:R-:W3:Y:S04]  /*189c0*/  LDL R11, [R1+0x5c8] ;  /* 0x0005c800010b7983 */ /* 0x000ee80000100800 */
[----:B------:R0:W4:Y:S04]  /*189d0*/  @!P1 LDG.E.U16 R17, desc[UR24][R4.64] ;  /* 0x0000001804119981 */ /* 0x000128000c1e1500 */
[----:B------:R-:W4:Y:S01]  /*189e0*/  LDL R18, [R1+0x5c4] ;  /* 0x0005c40001127983 */ /* 0x000f220000100800 */
[----:B0-----:R-:W-:Y:S01]  /*189f0*/  @!P0 IMAD.MOV.U32 R4, RZ, RZ, R10 ;  /* 0x000000ffff048224 */ /* 0x001fe200078e000a */
[----:B------:R-:W-:-:S02]  /*18a00*/  SHF.R.U32.HI R9, RZ, 0x6, R9 ;  /* 0x00000006ff097819 */ /* 0x000fc40000011609 */
[----:B------:R-:W4:Y:S01]  /*18a10*/  LDL R10, [R1+0x59c] ;  /* 0x00059c00010a7983 */ /* 0x000f220000100800 */
[----:B------:R-:W-:-:S05]  /*18a20*/  @!P0 IMAD.MOV.U32 R5, RZ, RZ, R19 ;  /* 0x000000ffff058224 */ /* 0x000fca00078e0013 */
[----:B------:R2:W4:Y:S01]  /*18a30*/  @!P0 LDG.E.U16 R8, desc[UR24][R4.64] ;  /* 0x0000001804088981 */ /* 0x000522000c1e1500 */
[----:B------:R-:W-:-:S04]  /*18a40*/  SGXT.U32 R9, R9, 0x1 ;  /* 0x000000010909781a */ /* 0x000fc80000000000 */
[----:B------:R-:W-:-:S04]  /*18a50*/  LOP3.LUT R9, R9, 0x62, RZ, 0xfc, !PT ;  /* 0x0000006209097812 */ /* 0x000fc800078efcff */
[----:B------:R-:W-:Y:S02]  /*18a60*/  ISETP.GE.AND P1, PT, R9, UR5, PT ;  /* 0x0000000509007c0c */ /* 0x000fe4000bf26270 */
[----:B------:R-:W0:Y:S02]  /*18a70*/  S2R R9, SR_TID.X ;  /* 0x0000000000097919 */ /* 0x000e240000002100 */
[----:B0-----:R-:W-:Y:S02]  /*18a80*/  SHF.R.U32.HI R19, RZ, 0x6, R9 ;  /* 0x00000006ff137819 */ /* 0x001fe40000011609 */
[----:B------:R-:W4:Y:S02]  /*18a90*/  LDL R9, [R1+0x5a0] ;  /* 0x0005a00001097983 */ /* 0x000f240000100800 */
[----:B------:R-:W-:-:S04]  /*18aa0*/  SGXT.U32 R19, R19, 0x1 ;  /* 0x000000011313781a */ /* 0x000fc80000000000 */
[----:B------:R-:W-:-:S04]  /*18ab0*/  LOP3.LUT R19, R19, 0x64, RZ, 0xfc, !PT ;  /* 0x0000006413137812 */ /* 0x000fc800078efcff */
[----:B------:R-:W-:Y:S02]  /*18ac0*/  ISETP.GE.AND P0, PT, R19, UR5, PT ;  /* 0x0000000513007c0c */ /* 0x000fe4000bf06270 */
[----:B------:R-:W-:Y:S01]  /*18ad0*/  PRMT R48, RZ, 0x7610, R48 ;  /* 0x00007610ff307816 */ /* 0x000fe20000000030 */
[----:B--2---:R-:W-:Y:S02]  /*18ae0*/  @!P1 IMAD.MOV.U32 R5, RZ, RZ, R13 ;  /* 0x000000ffff059224 */ /* 0x004fe400078e000d */
[----:B------:R-:W-:-:S05]  /*18af0*/  @!P1 IMAD.MOV.U32 R4, RZ, RZ, R12 ;  /* 0x000000ffff049224 */ /* 0x000fca00078e000c */
[----:B------:R3:W2:Y:S03]  /*18b00*/  @!P1 LDG.E.U16 R48, desc[UR24][R4.64] ;  /* 0x0000001804309981 */ /* 0x0006a6000c1e1500 */
[----:B---3--:R-:W-:Y:S02]  /*18b10*/  @!P0 IMAD.MOV.U32 R4, RZ, RZ, R11 ;  /* 0x000000ffff048224 */ /* 0x008fe400078e000b */
[----:B----4-:R-:W-:Y:S01]  /*18b20*/  @!P0 IMAD.MOV.U32 R5, RZ, RZ, R18 ;  /* 0x000000ffff058224 */ /* 0x010fe200078e0012 */
[----:B------:R0:W-:Y:S04]  /*18b30*/  STL [R1+0x8], R8 ;  /* 0x0000080801007387 */ /* 0x0001e80000100800 */
[----:B------:R-:W3:Y:S04]  /*18b40*/  LDL R13, [R1+0x5d4] ;  /* 0x0005d400010d7983 */ /* 0x000ee80000100800 */
[----:B------:R-:W4:Y:S04]  /*18b50*/  LDL R12, [R1+0x5d8] ;  /* 0x0005d800010c7983 */ /* 0x000f280000100800 */
[----:B------:R-:W2:Y:S04]  /*18b60*/  LDL R11, [R1+0x5f0] ;  /* 0x0005f000010b7983 */ /* 0x000ea80000100800 */
[----:B------:R-:W2:Y:S01]  /*18b70*/  LDL R18, [R1+0x5ec] ;  /* 0x0005ec0001127983 */ /* 0x000ea20000100800 */
[----:B0-----:R-:W0:Y:S01]  /*18b80*/  S2R R8, SR_TID.X ;  /* 0x0000000000087919 */ /* 0x001e220000002100 */
[----:B------:R-:W-:-:S02]  /*18b90*/  PRMT R16, RZ, 0x7610, R16 ;  /* 0x00007610ff107816 */ /* 0x000fc40000000010 */
[----:B------:R-:W-:Y:S01]  /*18ba0*/  PRMT R3, RZ, 0x7610, R3 ;  /* 0x00007610ff037816 */ /* 0x000fe20000000003 */
[----:B------:R-:W2:Y:S04]  /*18bb0*/  LDL R75, [R1+0x60c] ;  /* 0x00060c00014b7983 */ /* 0x000ea80000100800 */
[----:B------:R1:W2:Y:S01]  /*18bc0*/  @!P0 LDG.E.U16 R16, desc[UR24][R4.64] ;  /* 0x0000001804108981 */ /* 0x0002a2000c1e1500 */
[----:B------:R-:W-:Y:S02]  /*18bd0*/  PRMT R45, RZ, 0x7610, R45 ;  /* 0x00007610ff2d7816 */ /* 0x000fe4000000002d */
[----:B------:R-:W-:Y:S01]  /*18be0*/  PRMT R44, RZ, 0x7610, R44 ;  /* 0x00007610ff2c7816 */ /* 0x000fe2000000002c */
[----:B------:R-:W2:Y:S01]  /*18bf0*/  LDL R73, [R1+0xb8] ;  /* 0x0000b80001497983 */ /* 0x000ea20000100800 */
[----:B0-----:R-:W-:-:S04]  /*18c00*/  SHF.R.U32.HI R8, RZ, 0x6, R8 ;  /* 0x00000006ff087819 */ /* 0x001fc80000011608 */
[----:B------:R-:W-:-:S04]  /*18c10*/  SGXT.U32 R8, R8, 0x1 ;  /* 0x000000010808781a */ /* 0x000fc80000000000 */
[----:B------:R-:W-:-:S04]  /*18c20*/  LOP3.LUT R8, R8, 0x66, RZ, 0xfc, !PT ;  /* 0x0000006608087812 */ /* 0x000fc800078efcff */
[----:B------:R-:W-:Y:S02]  /*18c30*/  ISETP.GE.AND P1, PT, R8, UR5, PT ;  /* 0x0000000508007c0c */ /* 0x000fe4000bf26270 */
[----:B------:R-:W0:Y:S11]  /*18c40*/  S2R R8, SR_TID.X ;  /* 0x0000000000087919 */ /* 0x000e360000002100 */
[----:B-1----:R-:W-:-:S02]  /*18c50*/  @!P1 IMAD.MOV.U32 R5, RZ, RZ, R10 ;  /* 0x000000ffff059224 */ /* 0x002fc400078e000a */
[----:B------:R-:W2:Y:S01]  /*18c60*/  LDL R10, [R1+0x604] ;  /* 0x00060400010a7983 */ /* 0x000ea20000100800 */
[----:B0-----:R-:W-:-:S04]  /*18c70*/  SHF.R.U32.HI R19, RZ, 0x6, R8 ;  /* 0x00000006ff137819 */ /* 0x001fc80000011608 */
[----:B------:R-:W-:-:S04]  /*18c80*/  SGXT.U32 R19, R19, 0x1 ;  /* 0x000000011313781a */ /* 0x000fc80000000000 */
[----:B------:R-:W-:-:S04]  /*18c90*/  LOP3.LUT R19, R19, 0x6a, RZ, 0xfc, !PT ;  /* 0x0000006a13137812 */ /* 0x000fc800078efcff */
[----:B------:R-:W-:Y:S01]  /*18ca0*/  ISETP.GE.AND P0, PT, R19, UR5, PT ;  /* 0x0000000513007c0c */ /* 0x000fe2000bf06270 */
[----:B------:R-:W-:Y:S02]  /*18cb0*/  @!P1 IMAD.MOV.U32 R4, RZ, RZ, R9 ;  /* 0x000000ffff049224 */ /* 0x000fe400078e0009 */
[----:B------:R-:W2:Y:S04]  /*18cc0*/  LDL R9, [R1+0x608] ;  /* 0x0006080001097983 */ /* 0x000ea80000100800 */
[----:B------:R3:W2:Y:S01]  /*18cd0*/  @!P1 LDG.E.U16 R3, desc[UR24][R4.64] ;  /* 0x0000001804039981 */ /* 0x0006a2000c1e1500 */
[----:B------:R-:W-:-:S04]  /*18ce0*/  SHF.R.U32.HI R8, RZ, 0x6, R8 ;  /* 0x00000006ff087819 */ /* 0x000fc80000011608 */
[----:B------:R-:W-:-:S04]  /*18cf0*/  SGXT.U32 R8, R8, 0x1 ;  /* 0x000000010808781a */ /* 0x000fc80000000000 */
[----:B------:R-:W-:-:S04]  /*18d00*/  LOP3.LUT R8, R8, 0x72, RZ, 0xfc, !PT ;  /* 0x0000007208087812 */ /* 0x000fc800078efcff */
[----:B------:R-:W-:Y:S01]  /*18d10*/  ISETP.GE.AND P1, PT, R8, UR5, PT ;  /* 0x0000000508007c0c */ /* 0x000fe2000bf26270 */
[----:B---3--:R-:W-:Y:S02]  /*18d20*/  @!P0 IMAD.MOV.U32 R5, RZ, RZ, R13 ;  /* 0x000000ffff058224 */ /* 0x008fe400078e000d */
        /* <DEDUP_REMOVED lines=8> */
[----:B------:R-:W0:Y:S03]  /*18db0*/  S2R R8, SR_TID.X ;  /* 0x0000000000087919 */ /* 0x000e260000002100 */
[----:B------:R1:W2:Y:S01]  /*18dc0*/  @!P1 LDG.E.U16 R44, desc[UR24][R4.64] ;  /* 0x00000018042c9981 */ /* 0x0002a2000c1e1500 */
[----:B0-----:R-:W-:-:S04]  /*18dd0*/  SHF.R.U32.HI R19, RZ, 0x6, R8 ;  /* 0x00000006ff137819 */ /* 0x001fc80000011608 */
[----:B------:R-:W-:-:S04]  /*18de0*/  SGXT.U32 R19, R19, 0x1 ;  /* 0x000000011313781a */ /* 0x000fc80000000000 */
[----:B------:R-:W-:-:S04]  /*18df0*/  LOP3.LUT R19, R19, 0x7a, RZ, 0xfc, !PT ;  /* 0x0000007a13137812 */ /* 0x000fc800078efcff */
[----:B------:R-:W-:Y:S02]  /*18e00*/  ISETP.GE.AND P3, PT, R19, UR5, PT ;  /* 0x0000000513007c0c */ /* 0x000fe4000bf66270 */
[----:B------:R-:W-:-:S04]  /*18e10*/  SHF.R.U32.HI R8, RZ, 0x6, R8 ;  /* 0x00000006ff087819 */ /* 0x000fc80000011608 */
[----:B------:R-:W-:-:S04]  /*18e20*/  SGXT.U32 R8, R8, 0x1 ;  /* 0x000000010808781a */ /* 0x000fc80000000000 */
[----:B------:R-:W-:-:S03]  /*18e30*/  LOP3.LUT R8, R8, 0x6c, RZ, 0xfc, !PT ;  /* 0x0000006c08087812 */ /* 0x000fc600078efcff */
[----:B-1----:R-:W-:Y:S02]  /*18e40*/  @!P3 IMAD.MOV.U32 R5, RZ, RZ, R10 ;  /* 0x000000ffff05b224 */ /* 0x002fe400078e000a */
[----:B------:R-:W0:Y:S01]  /*18e50*/  S2R R10, SR_TID.X ;  /* 0x00000000000a7919 */ /* 0x000e220000002100 */
[----:B------:R-:W-:Y:S02]  /*18e60*/  ISETP.GE.AND P0, PT, R8, UR5, PT ;  /* 0x0000000508007c0c */ /* 0x000fe4000bf06270 */
[----:B------:R-:W1:Y:S01]  /*18e70*/  S2R R8, SR_TID.X ;  /* 0x0000000000087919 */ /* 0x000e620000002100 */
[----:B------:R-:W-:Y:S02]  /*18e80*/  PRMT R43, RZ, 0x7610, R43 ;  /* 0x00007610ff2b7816 */ /* 0x000fe4000000002b */
[----:B------:R-:W-:Y:S01]  /*18e90*/  PRMT R15, RZ, 0x7610, R15 ;  /* 0x00007610ff0f7816 */ /* 0x000fe2000000000f */
[----:B------:R-:W-:Y:S02]  /*18ea0*/  @!P3 IMAD.MOV.U32 R4, RZ, RZ, R9 ;  /* 0x000000ffff04b224 */ /* 0x000fe400078e0009 */
[----:B------:R-:W2:Y:S04]  /*18eb0*/  LDL R9, [R1+0x5f4] ;  /* 0x0005f40001097983 */ /* 0x000ea80000100800 */
[----:B------:R3:W2:Y:S01]  /*18ec0*/  @!P3 LDG.E.U16 R43, desc[UR24][R4.64] ;  /* 0x00000018042bb981 */ /* 0x0006a2000c1e1500 */
[----:B0-----:R-:W-:-:S04]  /*18ed0*/  SHF.R.U32.HI R10, RZ, 0x6, R10 ;  /* 0x00000006ff0a7819 */ /* 0x001fc8000001160a */
[----:B------:R-:W-:Y:S02]  /*18ee0*/  SGXT.U32 R10, R10, 0x1 ;  /* 0x000000010a0a781a */ /* 0x000fe40000000000 */
[----:B-1----:R-:W-:Y:S02]  /*18ef0*/  LEA.HI R19, R8, 0x6e, RZ, 0x1a ;  /* 0x0000006e08137811 */ /* 0x002fe400078fd0ff */
[----:B------:R-:W-:Y:S01]  /*18f00*/  LOP3.LUT R10, R10, 0x74, RZ, 0xfc, !PT ;  /* 0x000000740a0a7812 */ /* 0x000fe200078efcff */
[----:B------:R-:W2:Y:S01]  /*18f10*/  LDL R8, [R1+0x5f8] ;  /* 0x0005f80001087983 */ /* 0x000ea20000100800 */
[----:B------:R-:W-:-:S03]  /*18f20*/  ISETP.GE.AND P1, PT, R19, UR5, PT ;  /* 0x0000000513007c0c */ /* 0x000fc6000bf26270 */
[----:B------:R-:W2:Y:S01]  /*18f30*/  LDL R19, [R1+0x610] ;  /* 0x0006100001137983 */ /* 0x000ea20000100800 */
[----:B------:R-:W-:Y:S01]  /*18f40*/  PRMT R6, RZ, 0x7610, R6 ;  /* 0x00007610ff067816 */ /* 0x000fe20000000006 */
[----:B---3--:R-:W-:Y:S02]  /*18f50*/  @!P0 IMAD.MOV.U32 R5, RZ, RZ, R13 ;  /* 0x000000ffff058224 */ /* 0x008fe400078e000d */
[----:B------:R-:W3:Y:S01]  /*18f60*/  LDL R13, [R1+0x5ac] ;  /* 0x0005ac00010d7983 */ /* 0x000ee20000100800 */
[----:B----4-:R-:W-:-:S03]  /*18f70*/  @!P0 IMAD.MOV.U32 R4, RZ, RZ, R12 ;  /* 0x000000ffff048224 */ /* 0x010fc600078e000c */
[----:B------:R-:W4:Y:S04]  /*18f80*/  LDL R12, [R1+0x5b0] ;  /* 0x0005b000010c7983 */ /* 0x000f280000100800 */
[----:B------:R2:W4:Y:S01]  /*18f90*/  @!P0 LDG.E.U16 R15, desc[UR24][R4.64] ;  /* 0x00000018040f8981 */ /* 0x000522000c1e1500 */
[----:B------:R-:W-:Y:S02]  /*18fa0*/  ISETP.GE.AND P0, PT, R10, UR5, PT ;  /* 0x000000050a007c0c */ /* 0x000fe4000bf06270 */
[----:B------:R-:W0:Y:S01]  /*18fb0*/  S2R R10, SR_TID.X ;  /* 0x00000000000a7919 */ /* 0x000e220000002100 */
[----:B--2---:R-:W-:Y:S02]  /*18fc0*/  @!P1 IMAD.MOV.U32 R4, RZ, RZ, R11 ;  /* 0x000000ffff049224 */ /* 0x004fe400078e000b */
[----:B------:R-:W-:-:S05]  /*18fd0*/  @!P1 IMAD.MOV.U32 R5, RZ, RZ, R18 ;  /* 0x000000ffff059224 */ /* 0x000fca00078e0012 */
[----:B------:R1:W2:Y:S01]  /*18fe0*/  @!P1 LDG.E.U16 R6, desc[UR24][R4.64] ;  /* 0x0000001804069981 */ /* 0x0002a2000c1e1500 */
[----:B0-----:R-:W-:-:S04]  /*18ff0*/  SHF.R.U32.HI R11, RZ, 0x6, R10 ;  /* 0x00000006ff0b7819 */ /* 0x001fc8000001160a */
[----:B------:R-:W-:-:S04]  /*19000*/  SGXT.U32 R11, R11, 0x1 ;  /* 0x000000010b0b781a */ /* 0x000fc80000000000 */
[----:B------:R-:W-:Y:S02]  /*19010*/  LOP3.LUT R11, R11, 0x76, RZ, 0xfc, !PT ;  /* 0x000000760b0b7812 */ /* 0x000fe400078efcff */
[----:B------:R-:W-:Y:S02]  /*19020*/  SHF.R.U32.HI R18, RZ, 0x6, R10 ;  /* 0x00000006ff127819 */ /* 0x000fe4000001160a */
[----:B------:R-:W-:Y:S01]  /*19030*/  ISETP.GE.AND P1, PT, R11, UR5, PT ;  /* 0x000000050b007c0c */ /* 0x000fe2000bf26270 */
[----:B------:R-:W2:Y:S04]  /*19040*/  LDL R10, [R1+0x560] ;  /* 0x00056000010a7983 */ /* 0x000ea80000100800 */
[----:B------:R-:W2:Y:S01]  /*19050*/  LDL R11, [R1+0x55c] ;  /* 0x00055c00010b7983 */ /* 0x000ea20000100800 */
[----:B------:R-:W-:-:S02]  /*19060*/  SGXT.U32 R18, R18, 0x1 ;  /* 0x000000011212781a */ /* 0x000fc40000000000 */
[----:B-1----:R-:W-:Y:S02]  /*19070*/  PRMT R5, RZ, 0x7610, R5 ;  /* 0x00007610ff057816 */ /* 0x002fe40000000005 */
[----:B------:R-:W-:Y:S02]  /*19080*/  LOP3.LUT R18, R18, 0x7c, RZ, 0xfc, !PT ;  /* 0x0000007c12127812 */ /* 0x000fe400078efcff */
[----:B------:R-:W-:Y:S02]  /*19090*/  PRMT R7, RZ, 0x7610, R7 ;  /* 0x00007610ff077816 */ /* 0x000fe40000000007 */
[----:B------:R-:W-:Y:S01]  /*190a0*/  PRMT R4, RZ, 0x7610, R4 ;  /* 0x00007610ff047816 */ /* 0x000fe20000000004 */
[----:B------:R3:W2:Y:S01]  /*190b0*/  @!P0 LDG.E.U16 R5, desc[UR24][R8.64] ;  /* 0x0000001808058981 */ /* 0x0006a2000c1e1500 */
[----:B------:R-:W-:Y:S02]  /*190c0*/  ISETP.GE.AND P0, PT, R18, UR5, PT ;  /* 0x0000000512007c0c */ /* 0x000fe4000bf06270 */
[----:B------:R-:W0:Y:S01]  /*190d0*/  S2R R18, SR_TID.X ;  /* 0x0000000000127919 */ /* 0x000e220000002100 */
[----:B---3--:R-:W-:-:S02]  /*190e0*/  @!P1 IMAD.MOV.U32 R9, RZ, RZ, R13 ;  /* 0x000000ffff099224 */ /* 0x008fc400078e000d */
[----:B------:R-:W3:Y:S01]  /*190f0*/  LDL R13, [R1+0xf4] ;  /* 0x0000f400010d7983 */ /* 0x000ee20000100800 */
[----:B----4-:R-:W-:-:S03]  /*19100*/  @!P1 IMAD.MOV.U32 R8, RZ, RZ, R12 ;  /* 0x000000ffff089224 */ /* 0x010fc600078e000c */
[----:B------:R-:W3:Y:S04]  /*19110*/  LDL R12, [R1+0xf8] ;  /* 0x0000f800010c7983 */ /* 0x000ee80000100800 */
[----:B------:R0:W4:Y:S02]  /*19120*/  @!P1 LDG.E.U16 R7, desc[UR24][R8.64] ;  /* 0x0000001808079981 */ /* 0x000124000c1e1500 */
[C---:B0-----:R-:W-:Y:S01]  /*19130*/  LEA.HI R9, R18.reuse, 0x7e, RZ, 0x1a ;  /* 0x0000007e12097811 */ /* 0x041fe200078fd0ff */
[----:B------:R-:W-:Y:S02]  /*19140*/  @!P0 IMAD.MOV.U32 R8, RZ, RZ, R19 ;  /* 0x000000ffff088224 */ /* 0x000fe400078e0013 */
[----:B------:R-:W3:Y:S01]  /*19150*/  LDL R19, [R1+0x17c] ;  /* 0x00017c0001137983 */ /* 0x000ee20000100800 */
[----:B------:R-:W-:Y:S01]  /*19160*/  ISETP.GE.AND P1, PT, R9, UR5, PT ;  /* 0x0000000509007c0c */ /* 0x000fe2000bf26270 */
[----:B------:R-:W-:Y:S01]  /*19170*/  @!P0 IMAD.MOV.U32 R9, RZ, RZ, R75 ;  /* 0x000000ffff098224 */ /* 0x000fe200078e004b */
[----:B------:R-:W-:-:S02]  /*19180*/  LOP3.LUT R75, R18, 0x7f, RZ, 0xc0, !PT ;  /* 0x0000007f124b7812 */ /* 0x000fc400078ec0ff */
[----:B------:R-:W3:Y:S04]  /*19190*/  LDL R18, [R1+0x180] ;  /* 0x0001800001127983 */ /* 0x000ee80000100800 */
[----:B------:R0:W3:Y:S01]  /*191a0*/  @!P0 LDG.E.U16 R4, desc[UR24][R8.64] ;  /* 0x0000001808048981 */ /* 0x0000e2000c1e1500 */
[----:B------:R-:W-:-:S03]  /*191b0*/  ISETP.GE.AND P0, PT, R75, UR5, PT ;  /* 0x000000054b007c0c */ /* 0x000fc6000bf06270 */
[----:B------:R-:W3:Y:S01]  /*191c0*/  LDL.LU R75, [R1+0x72c] ;  /* 0x00072c00014b7983 */ /* 0x000ee20000300800 */
[----:B0-----:R-:W-:-:S06]  /*191d0*/  PRMT R8, RZ, 0x7610, R8 ;  /* 0x00007610ff087816 */ /* 0x001fcc0000000008 */
[----:B--2---:R0:W2:Y:S01]  /*191e0*/  @!P1 LDG.E.U16 R8, desc[UR24][R10.64] ;  /* 0x000000180a089981 */ /* 0x0040a2000c1e1500 */
[----:B------:R-:W-:Y:S06]  /*191f0*/  BAR.SYNC.DEFER_BLOCKING 0x0 ;  /* 0x0000000000007b1d */ /* 0x000fec0000010000 */
[----:B------:R-:W2:Y:S01]  /*19200*/  LDL R11, [R1+0xb4] ;  /* 0x0000b400010b7983 */ /* 0x000ea20000100800 */
[----:B------:R-:W-:Y:S01]  /*19210*/  PRMT R9, RZ, 0x7610, R9 ;  /* 0x00007610ff097816 */ /* 0x000fe20000000009 */
[----:B0-----:R-:W-:Y:S01]  /*19220*/  @!P0 IMAD.MOV.U32 R10, RZ, RZ, R73 ;  /* 0x000000ffff0a8224 */ /* 0x001fe200078e0049 */
[----:B------:R-:W-:Y:S01]  /*19230*/  PRMT R14, RZ, 0x7610, R14 ;  /* 0x00007610ff0e7816 */ /* 0x000fe2000000000e */
[----:B------:R-:W3:Y:S04]  /*19240*/  LDL R73, [R1+0x240] ;  /* 0x0002400001497983 */ /* 0x000ee80000100800 */
[----:B--2---:R0:W2:Y:S02]  /*19250*/  @!P0 LDG.E.U16 R9, desc[UR24][R10.64] ;  /* 0x000000180a098981 */ /* 0x0040a4000c1e1500 */
[----:B0-----:R-:W-:-:S06]  /*19260*/  PRMT R10, RZ, 0x7610, R10 ;  /* 0x00007610ff0a7816 */ /* 0x001fcc000000000a */
[----:B---3--:R0:W3:Y:S04]  /*19270*/  @!P0 LDG.E.U16 R10, desc[UR24][R12.64] ;  /* 0x000000180c0a8981 */ /* 0x0080e8000c1e1500 */
[----:B------:R-:W0:Y:S04]  /*19280*/  LDL R12, [R1+0x134] ;  /* 0x00013400010c7983 */ /* 0x000e280000100800 */
[----:B------:R-:W0:Y:S01]  /*19290*/  LDL R13, [R1+0x138] ;  /* 0x00013800010d7983 */ /* 0x000e220000100800 */
[----:B------:R-:W-:Y:S02]  /*192a0*/  PRMT R11, RZ, 0x7610, R11 ;  /* 0x00007610ff0b7816 */ /* 0x000fe4000000000b */
[----:B0-----:R-:W-:-:S04]  /*192b0*/  @!P0 LOP3.LUT R13, R13, R12, RZ, 0x3c, !PT ;  /* 0x0000000c0d0d8212 */ /* 0x001fc800078e3cff */
[----:B------:R-:W-:-:S04]  /*192c0*/  @!P0 LOP3.LUT R12, R13, R12, RZ, 0x3c, !PT ;  /* 0x0000000c0d0c8212 */ /* 0x000fc800078e3cff */
[----:B------:R-:W-:-:S05]  /*192d0*/  @!P0 LOP3.LUT R13, R13, R12, RZ, 0x3c, !PT ;  /* 0x0000000c0d0d8212 */ /* 0x000fca00078e3cff */
[----:B------:R0:W2:Y:S02]  /*192e0*/  @!P0 LDG.E.U16 R11, desc[UR24][R12.64] ;  /* 0x000000180c0b8981 */ /* 0x0000a4000c1e1500 */
[----:B0-----:R-:W-:-:S06]  /*192f0*/  PRMT R12, RZ, 0x7610, R12 ;  /* 0x00007610ff0c7816 */ /* 0x001fcc000000000c */
[----:B------:R0:W2:Y:S04]  /*19300*/  @!P0 LDG.E.U16 R12, desc[UR24][R18.64] ;  /* 0x00000018120c8981 */ /* 0x0000a8000c1e1500 */
[----:B------:R-:W0:Y:S04]  /*19310*/  LDL R18, [R1+0x1bc] ;  /* 0x0001bc0001127983 */ /* 0x000e280000100800 */
[----:B------:R-:W0:Y:S01]  /*19320*/  LDL R19, [R1+0x1c0] ;  /* 0x0001c00001137983 */ /* 0x000e220000100800 */
[----:B------:R-:W-:Y:S02]  /*19330*/  PRMT R13, RZ, 0x7610, R13 ;  /* 0x00007610ff0d7816 */ /* 0x000fe4000000000d */
[----:B0-----:R-:W-:-:S04]  /*19340*/  @!P0 LOP3.LUT R19, R19, R18, RZ, 0x3c, !PT ;  /* 0x0000001213138212 */ /* 0x001fc800078e3cff */
[----:B------:R-:W-:-:S04]  /*19350*/  @!P0 LOP3.LUT R18, R19, R18, RZ, 0x3c, !PT ;  /* 0x0000001213128212 */ /* 0x000fc800078e3cff */
[----:B------:R-:W-:-:S05]  /*19360*/  @!P0 LOP3.LUT R19, R19, R18, RZ, 0x3c, !PT ;  /* 0x0000001213138212 */ /* 0x000fca00078e3cff */
[----:B------:R0:W2:Y:S04]  /*19370*/  @!P0 LDG.E.U16 R13, desc[UR24][R18.64] ;  /* 0x00000018120d8981 */ /* 0x0000a8000c1e1500 */
[----:B------:R-:W0:Y:S04]  /*19380*/  LDL R18, [R1+0x1fc] ;  /* 0x0001fc0001127983 */ /* 0x000e280000100800 */
[----:B------:R-:W0:Y:S02]  /*19390*/  LDL R19, [R1+0x200] ;  /* 0x0002000001137983 */ /* 0x000e240000100800 */
[----:B0-----:R-:W-:-:S04]  /*193a0*/  @!P0 LOP3.LUT R19, R19, R18, RZ, 0x3c, !PT ;  /* 0x0000001213138212 */ /* 0x001fc800078e3cff */
[----:B------:R-:W-:-:S04]  /*193b0*/  @!P0 LOP3.LUT R18, R19, R18, RZ, 0x3c, !PT ;  /* 0x0000001213128212 */ /* 0x000fc800078e3cff */
[----:B------:R-:W-:-:S05]  /*193c0*/  @!P0 LOP3.LUT R19, R19, R18, RZ, 0x3c, !PT ;  /* 0x0000001213138212 */ /* 0x000fca00078e3cff */
[----:B------:R0:W2:Y:S04]  /*193d0*/  @!P0 LDG.E.U16 R14, desc[UR24][R18.64] ;  /* 0x00000018120e8981 */ /* 0x0000a8000c1e1500 */
[----:B------:R-:W2:Y:S01]  /*193e0*/  LDL R19, [R1+0x23c] ;  /* 0x00023c0001137983 */ /* 0x000ea20000100800 */
[----:B------:R-:W-:Y:S01]  /*193f0*/  PRMT R82, RZ, 0x7610, R82 ;  /* 0x00007610ff527816 */ /* 0x000fe20000000052 */
[----:B0-----:R-:W-:Y:S01]  /*19400*/  @!P0 IMAD.MOV.U32 R18, RZ, RZ, R73 ;  /* 0x000000ffff128224 */ /* 0x001fe200078e0049 */
[----:B------:R-:W-:Y:S02]  /*19410*/  PRMT R79, RZ, 0x7610, R79 ;  /* 0x00007610ff4f7816 */ /* 0x000fe4000000004f */
[----:B------:R-:W-:Y:S01]  /*19420*/  PRMT R77, RZ, 0x7610, R77 ;  /* 0x00007610ff4d7816 */ /* 0x000fe2000000004d */
[----:B------:R0:W-:Y:S04]  /*19430*/  STS.U16 [R2+UR8+0x14400], R24 ;  /* 0x0144001802007988 */ /* 0x0001e80008000408 */
[----:B------:R-:W3:Y:S04]  /*19440*/  LDL R73, [R1+0x460] ;  /* 0x0004600001497983 */ /* 0x000ee80000100800 */
[----:B--2---:R1:W2:Y:S04]  /*19450*/  @!P0 LDG.E.U16 R82, desc[UR24][R18.64] ;  /* 0x0000001812528981 */ /* 0x0042a8000c1e1500 */
[----:B------:R-:W1:Y:S04]  /*19460*/  LDL R18, [R1+0x27c] ;  /* 0x00027c0001127983 */ /* 0x000e680000100800 */
[----:B------:R-:W1:Y:S02]  /*19470*/  LDL R19, [R1+0x280] ;  /* 0x0002800001137983 */ /* 0x000e640000100800 */
[----:B-1----:R-:W-:-:S04]  /*19480*/  @!P0 LOP3.LUT R19, R19, R18, RZ, 0x3c, !PT ;  /* 0x0000001213138212 */ /* 0x002fc800078e3cff */
[----:B------:R-:W-:-:S04]  /*19490*/  @!P0 LOP3.LUT R18, R19, R18, RZ, 0x3c, !PT ;  /* 0x0000001213128212 */ /* 0x000fc800078e3cff */
[----:B------:R-:W-:-:S05]  /*194a0*/  @!P0 LOP3.LUT R19, R19, R18, RZ, 0x3c, !PT ;  /* 0x0000001213138212 */ /* 0x000fca00078e3cff */
[----:B------:R1:W2:Y:S04]  /*194b0*/  @!P0 LDG.E.U16 R79, desc[UR24][R18.64] ;  /* 0x00000018124f8981 */ /* 0x0002a8000c1e1500 */
[----:B------:R-:W1:Y:S04]  /*194c0*/  LDL R18, [R1+0x2bc] ;  /* 0x0002bc0001127983 */ /* 0x000e680000100800 */
[----:B------:R-:W1:Y:S02]  /*194d0*/  LDL R19, [R1+0x2c0] ;  /* 0x0002c00001137983 */ /* 0x000e640000100800 */
[----:B-1----:R-:W-:-:S04]  /*194e0*/  @!P0 LOP3.LUT R19, R19, R18, RZ, 0x3c, !PT ;  /* 0x0000001213138212 */ /* 0x002fc800078e3cff */
[----:B------:R-:W-:-:S04]  /*194f0*/  @!P0 LOP3.LUT R18, R19, R18, RZ, 0x3c, !PT ;  /* 0x0000001213128212 */ /* 0x000fc800078e3cff */
[----:B------:R-:W-:-:S05]  /*19500*/  @!P0 LOP3.LUT R19, R19, R18, RZ, 0x3c, !PT ;  /* 0x0000001213138212 */ /* 0x000fca00078e3cff */
[----:B------:R1:W2:Y:S04]  /*19510*/  @!P0 LDG.E.U16 R77, desc[UR24][R18.64] ;  /* 0x00000018124d8981 */ /* 0x0002a8000c1e1500 */
[----:B------:R-:W1:Y:S04]  /*19520*/  LDL R18, [R1+0x2fc] ;  /* 0x0002fc0001127983 */ /* 0x000e680000100800 */
[----:B------:R-:W1:Y:S01]  /*19530*/  LDL R19, [R1+0x300] ;  /* 0x0003000001137983 */ /* 0x000e620000100800 */
[----:B0-----:R-:W-:-:S03]  /*19540*/  PRMT R24, RZ, 0x7610, R24 ;  /* 0x00007610ff187816 */ /* 0x001fc60000000018 */
[----:B------:R0:W-:Y:S04]  /*19550*/  STS.U16 [R2+UR8+0x14c00], R21 ;  /* 0x014c001502007988 */ /* 0x0001e80008000408 */
[----:B0-----:R-:W2:Y:S01]  /*19560*/  LDL R21, [R1+0x45c] ;  /* 0x00045c0001157983 */ /* 0x001ea20000100800 */
[----:B-1----:R-:W-:-:S04]  /*19570*/  @!P0 LOP3.LUT R19, R19, R18, RZ, 0x3c, !PT ;  /* 0x0000001213138212 */ /* 0x002fc800078e3cff */
[----:B------:R-:W-:-:S04]  /*19580*/  @!P0 LOP3.LUT R18, R19, R18, RZ, 0x3c, !PT ;  /* 0x0000001213128212 */ /* 0x000fc800078e3cff */
[----:B------:R-:W-:-:S05]  /*19590*/  @!P0 LOP3.LUT R19, R19, R18, RZ, 0x3c, !PT ;  /* 0x0000001213138212 */ /* 0x000fca00078e3cff */
[----:B------:R0:W2:Y:S04]  /*195a0*/  @!P0 LDG.E.U16 R24, desc[UR24][R18.64] ;  /* 0x0000001812188981 */ /* 0x0000a8000c1e1500 */
[----:B------:R-:W0:Y:S04]  /*195b0*/  LDL R18, [R1+0x33c] ;  /* 0x00033c0001127983 */ /* 0x000e280000100800 */
[----:B------:R-:W0:Y:S04]  /*195c0*/  LDL R19, [R1+0x340] ;  /* 0x0003400001137983 */ /* 0x000e280000100800 */
[----:B------:R1:W-:Y:S02]  /*195d0*/  STS.U16 [R2+UR8+0x14800], R23 ;  /* 0x0148001702007988 */ /* 0x0003e40008000408 */
[----:B-1----:R-:W-:-:S02]  /*195e0*/  PRMT R23, RZ, 0x7610, R23 ;  /* 0x00007610ff177816 */ /* 0x002fc40000000017 */
[----:B------:R3:W-:Y:S02]  /*195f0*/  STS.U16 [R2+UR8+0x15000], R20 ;  /* 0x0150001402007988 */ /* 0x0007e40008000408 */
[----:B---3--:R-:W-:Y:S02]  /*19600*/  @!P0 IMAD.MOV.U32 R20, RZ, RZ, R73 ;  /* 0x000000ffff148224 */ /* 0x008fe400078e0049 */
[----:B------:R1:W-:Y:S04]  /*19610*/  STS.U16 [R2+UR8+0x15400], R37 ;  /* 0x0154002502007988 */ /* 0x0003e80008000408 */
[----:B------:R3:W-:Y:S04]  /*19620*/  STS.U16 [R2+UR8+0x15800], R36 ;  /* 0x0158002402007988 */ /* 0x0007e80008000408 */
[----:B------:R0:W-:Y:S04]  /*19630*/  STS.U16 [R2+UR8+0x16000], R22 ;  /* 0x0160001602007988 */ /* 0x0001e80008000408 */
[----:B-1----:R-:W4:Y:S04]  /*19640*/  LDL R37, [R1+0x480] ;  /* 0x0004800001257983 */ /* 0x002f280000100800 */
[----:B---3--:R-:W4:Y:S04]  /*19650*/  LDL R36, [R1+0x47c] ;  /* 0x00047c0001247983 */ /* 0x008f280000100800 */
[----:B------:R-:W3:Y:S01]  /*19660*/  LDL R73, [R1+0xc0] ;  /* 0x0000c00001497983 */ /* 0x000ee20000100800 */
[----:B0-----:R-:W-:-:S04]  /*19670*/  @!P0 LOP3.LUT R19, R19, R18, RZ, 0x3c, !PT ;  /* 0x0000001213138212 */ /* 0x001fc800078e3cff */
[----:B------:R-:W-:-:S04]  /*19680*/  @!P0 LOP3.LUT R18, R19, R18, RZ, 0x3c, !PT ;  /* 0x0000001213128212 */ /* 0x000fc800078e3cff */
[----:B------:R-:W-:-:S05]  /*19690*/  @!P0 LOP3.LUT R19, R19, R18, RZ, 0x3c, !PT ;  /* 0x0000001213138212 */ /* 0x000fca00078e3cff */
[----:B------:R0:W3:Y:S02]  /*196a0*/  @!P0 LDG.E.U16 R23, desc[UR24][R18.64] ;  /* 0x0000001812178981 */ /* 0x0000e4000c1e1500 */
[----:B0-----:R-:W-:-:S06]  /*196b0*/  PRMT R18, RZ, 0x7610, R18 ;  /* 0x00007610ff127816 */ /* 0x001fcc0000000012 */
[----:B--2---:R0:W2:Y:S04]  /*196c0*/  @!P0 LDG.E.U16 R18, desc[UR24][R20.64] ;  /* 0x0000001814128981 */ /* 0x0040a8000c1e1500 */
[----:B------:R-:W0:Y:S04]  /*196d0*/  LDL R20, [R1+0x46c] ;  /* 0x00046c0001147983 */ /* 0x000e280000100800 */
[----:B------:R-:W0:Y:S01]  /*196e0*/  LDL R21, [R1+0x470] ;  /* 0x0004700001157983 */ /* 0x000e220000100800 */
[----:B------:R-:W-:Y:S02]  /*196f0*/  PRMT R19, RZ, 0x7610, R19 ;  /* 0x00007610ff137816 */ /* 0x000fe40000000013 */
[----:B----4-:R-:W-:-:S04]  /*19700*/  @!P0 LOP3.LUT R37, R37, R36, RZ, 0x3c, !PT ;  /* 0x0000002425258212 */ /* 0x010fc800078e3cff */
[----:B------:R-:W-:-:S04]  /*19710*/  @!P0 LOP3.LUT R36, R37, R36, RZ, 0x3c, !PT ;  /* 0x0000002425248212 */ /* 0x000fc800078e3cff */
[----:B------:R-:W-:Y:S02]  /*19720*/  @!P0 LOP3.LUT R37, R37, R36, RZ, 0x3c, !PT ;  /* 0x0000002425258212 */ /* 0x000fe400078e3cff */
[----:B0-----:R-:W-:-:S04]  /*19730*/  @!P0 LOP3.LUT R21, R21, R20, RZ, 0x3c, !PT ;  /* 0x0000001415158212 */ /* 0x001fc800078e3cff */
[----:B------:R-:W-:-:S04]  /*19740*/  @!P0 LOP3.LUT R20, R21, R20, RZ, 0x3c, !PT ;  /* 0x0000001415148212 */ /* 0x000fc800078e3cff */
[----:B------:R-:W-:-:S05]  /*19750*/  @!P0 LOP3.LUT R21, R21, R20, RZ, 0x3c, !PT ;  /* 0x0000001415158212 */ /* 0x000fca00078e3cff */
[----:B------:R0:W4:Y:S02]  /*19760*/  @!P0 LDG.E.U16 R19, desc[UR24][R20.64] ;  /* 0x0000001814138981 */ /* 0x000124000c1e1500 */
        /* <DEDUP_REMOVED lines=16> */
[----:B------:R-:W2:Y:S01]  /*19870*/  LDL R37, [R1+0xbc] ;  /* 0x0000bc0001257983 */ /* 0x000ea20000100800 */
[----:B------:R-:W-:Y:S01]  /*19880*/  PRMT R0, RZ, 0x7610, R0 ;  /* 0x00007610ff007816 */ /* 0x000fe20000000000 */
[----:B---3--:R-:W-:Y:S01]  /*19890*/  @!P0 IMAD.MOV.U32 R36, RZ, RZ, R73 ;  /* 0x000000ffff248224 */ /* 0x008fe200078e0049 */
[----:B------:R-:W-:Y:S01]  /*198a0*/  PRMT R91, RZ, 0x7610, R91 ;  /* 0x00007610ff5b7816 */ /* 0x000fe2000000005b */
[----:B------:R-:W3:Y:S04]  /*198b0*/  LDL R73, [R1+0x208] ;  /* 0x0002080001497983 */ /* 0x000ee80000100800 */
[----:B--2---:R0:W2:Y:S04]  /*198c0*/  @!P0 LDG.E.U16 R0, desc[UR24][R36.64] ;  /* 0x0000001824008981 */ /* 0x0040a8000c1e1500 */
[----:B------:R-:W0:Y:S04]  /*198d0*/  LDL R36, [R1+0xfc] ;  /* 0x0000fc0001247983 */ /* 0x000e280000100800 */
[----:B------:R-:W0:Y:S02]  /*198e0*/  LDL R37, [R1+0x100] ;  /* 0x0001000001257983 */ /* 0x000e240000100800 */
        /* <DEDUP_REMOVED lines=27> */
[----:B---3--:R-:W-:-:S05]  /*19aa0*/  @!P0 IMAD.MOV.U32 R36, RZ, RZ, R73 ;  /* 0x000000ffff248224 */ /* 0x008fca00078e0049 */
[----:B--2---:R0:W2:Y:S04]  /*19ab0*/  @!P0 LDG.E.U16 R83, desc[UR24][R36.64] ;  /* 0x0000001824538981 */ /* 0x0040a8000c1e1500 */
[----:B------:R-:W0:Y:S04]  /*19ac0*/  LDL R36, [R1+0x244] ;  /* 0x0002440001247983 */ /* 0x000e280000100800 */
[----:B------:R-:W0:Y:S01]  /*19ad0*/  LDL R37, [R1+0x248] ;  /* 0x0002480001257983 */ /* 0x000e220000100800 */
[----:B------:R-:W-:Y:S02]  /*19ae0*/  PRMT R81, RZ, 0x7610, R81 ;  /* 0x00007610ff517816 */ /* 0x000fe40000000051 */
[----:B0-----:R-:W-:-:S04]  /*19af0*/  @!P0 LOP3.LUT R37, R37, R36, RZ, 0x3c, !PT ;  /* 0x0000002425258212 */ /* 0x001fc800078e3cff */
[----:B------:R-:W-:-:S04]  /*19b00*/  @!P0 LOP3.LUT R36, R37, R36, RZ, 0x3c, !PT ;  /* 0x0000002425248212 */ /* 0x000fc800078e3cff */
[----:B------:R-:W-:-:S05]  /*19b10*/  @!P0 LOP3.LUT R37, R37, R36, RZ, 0x3c, !PT ;  /* 0x0000002425258212 */ /* 0x000fca00078e3cff */
[----:B------:R0:W3:Y:S04]  /*19b20*/  @!P0 LDG.E.U16 R81, desc[UR24][R36.64] ;  /* 0x0000001824518981 */ /* 0x0000e8000c1e1500 */
        /* <DEDUP_REMOVED lines=10> */
[----:B------:R-:W-:Y:S01]  /*19bd0*/  LOP3.LUT R73, R2, 0x20, RZ, 0x3c, !PT ;  /* 0x0000002002497812 */ /* 0x000fe200078e3cff */
        /* <DEDUP_REMOVED lines=10> */
[----:B------:R1:W-:Y:S04]  /*19c80*/  STS.U16 [R73+UR8+0x14500], R39 ;  /* 0x0145002749007988 */ /* 0x0003e80008000408 */
[----:B------:R-:W-:Y:S04]  /*19c90*/  STS.U16 [R73+UR8+0x14900], R34 ;  /* 0x0149002249007988 */ /* 0x000fe80008000408 */
[----:B------:R3:W-:Y:S04]  /*19ca0*/  STS.U16 [R73+UR8+0x14d00], R38 ;  /* 0x014d002649007988 */ /* 0x0007e80008000408 */
[----:B-1----:R-:W2:Y:S04]  /*19cb0*/  LDL R39, [R1+0x458] ;  /* 0x0004580001277983 */ /* 0x002ea80000100800 */
[----:B---3--:R-:W2:Y:S01]  /*19cc0*/  LDL R38, [R1+0x344] ;  /* 0x0003440001267983 */ /* 0x008ea20000100800 */
[----:B0-----:R-:W-:-:S04]  /*19cd0*/  @!P0 LOP3.LUT R37, R37, R36, RZ, 0x3c, !PT ;  /* 0x0000002425258212 */ /* 0x001fc800078e3cff */
[----:B------:R-:W-:-:S04]  /*19ce0*/  @!P0 LOP3.LUT R36, R37, R36, RZ, 0x3c, !PT ;  /* 0x0000002425248212 */ /* 0x000fc800078e3cff */
[----:B------:R-:W-:-:S05]  /*19cf0*/  @!P0 LOP3.LUT R37, R37, R36, RZ, 0x3c, !PT ;  /* 0x0000002425258212 */ /* 0x000fca00078e3cff */
[----:B------:R0:W3:Y:S04]  /*19d00*/  @!P0 LDG.E.U16 R76, desc[UR24][R36.64] ;  /* 0x00000018244c8981 */ /* 0x0000e8000c1e1500 */
[----:B------:R-:W0:Y:S04]  /*19d10*/  LDL R36, [R1+0x304] ;  /* 0x0003040001247983 */ /* 0x000e280000100800 */
[----:B------:R-:W0:Y:S01]  /*19d20*/  LDL R37, [R1+0x308] ;  /* 0x0003080001257983 */ /* 0x000e220000100800 */
[----:B------:R-:W-:-:S03]  /*19d30*/  PRMT R34, RZ, 0x7610, R34 ;  /* 0x00007610ff227816 */ /* 0x000fc60000000022 */
[----:B------:R1:W-:Y:S04]  /*19d40*/  STS.U16 [R73+UR8+0x15100], R41 ;  /* 0x0151002949007988 */ /* 0x0003e80008000408 */
[----:B------:R4:W-:Y:S04]  /*19d50*/  STS.U16 [R73+UR8+0x15500], R40 ;  /* 0x0155002849007988 */ /* 0x0009e80008000408 */
[----:B-1----:R-:W3:Y:S04]  /*19d60*/  LDL R41, [R1+0x478] ;  /* 0x0004780001297983 */ /* 0x002ee80000100800 */
[----:B----4-:R-:W3:Y:S01]  /*19d70*/  LDL R40, [R1+0x474] ;  /* 0x0004740001287983 */ /* 0x010ee20000100800 */
[----:B--2---:R-:W-:-:S04]  /*19d80*/  @!P0 LOP3.LUT R39, R39, R38, RZ, 0x3c, !PT ;  /* 0x0000002627278212 */ /* 0x004fc800078e3cff */
[----:B------:R-:W-:-:S04]  /*19d90*/  @!P0 LOP3.LUT R38, R39, R38, RZ, 0x3c, !PT ;  /* 0x0000002627268212 */ /* 0x000fc800078e3cff */
[----:B------:R-:W-:Y:S02]  /*19da0*/  @!P0 LOP3.LUT R39, R39, R38, RZ, 0x3c, !PT ;  /* 0x0000002627278212 */ /* 0x000fe400078e3cff */
[----:B0-----:R-:W-:-:S04]  /*19db0*/  @!P0 LOP3.LUT R37, R37, R36, RZ, 0x3c, !PT ;  /* 0x0000002425258212 */ /* 0x001fc800078e3cff */
[----:B------:R-:W-:-:S04]  /*19dc0*/  @!P0 LOP3.LUT R36, R37, R36, RZ, 0x3c, !PT ;  /* 0x0000002425248212 */ /* 0x000fc800078e3cff */
[----:B------:R-:W-:-:S05]  /*19dd0*/  @!P0 LOP3.LUT R37, R37, R36, RZ, 0x3c, !PT ;  /* 0x0000002425258212 */ /* 0x000fca00078e3cff */
[----:B------:R0:W2:Y:S02]  /*19de0*/  @!P0 LDG.E.U16 R34, desc[UR24][R36.64] ;  /* 0x0000001824228981 */ /* 0x0000a4000c1e1500 */
[----:B0-----:R-:W-:-:S06]  /*19df0*/  PRMT R37, RZ, 0x7610, R37 ;  /* 0x00007610ff257816 */ /* 0x001fcc0000000025 */
[----:B------:R0:W4:Y:S04]  /*19e00*/  @!P0 LDG.E.U16 R37, desc[UR24][R38.64] ;  /* 0x0000001826258981 */ /* 0x000128000c1e1500 */
[----:B------:R-:W0:Y:S04]  /*19e10*/  LDL R38, [R1+0x464] ;  /* 0x0004640001267983 */ /* 0x000e280000100800 */
[----:B------:R-:W0:Y:S01]  /*19e20*/  LDL R39, [R1+0x468] ;  /* 0x0004680001277983 */ /* 0x000e220000100800 */
[----:B------:R-:W-:Y:S02]  /*19e30*/  PRMT R36, RZ, 0x7610, R36 ;  /* 0x00007610ff247816 */ /* 0x000fe40000000024 */
[----:B---3--:R-:W-:-:S04]  /*19e40*/  @!P0 LOP3.LUT R41, R41, R40, RZ, 0x3c, !PT ;  /* 0x0000002829298212 */ /* 0x008fc800078e3cff */
[----:B------:R-:W-:-:S04]  /*19e50*/  @!P0 LOP3.LUT R40, R41, R40, RZ, 0x3c, !PT ;  /* 0x0000002829288212 */ /* 0x000fc800078e3cff */
[----:B------:R-:W-:Y:S01]  /*19e60*/  @!P0 LOP3.LUT R41, R41, R40, RZ, 0x3c, !PT ;  /* 0x0000002829298212 */ /* 0x000fe200078e3cff */
[----:B------:R1:W-:Y:S04]  /*19e70*/  STS.U16 [R73+UR8+0x15900], R47 ;  /* 0x0159002f49007988 */ /* 0x0003e80008000408 */
[----:B------:R3:W-:Y:S04]  /*19e80*/  STS.U16 [R73+UR8+0x15d00], R46 ;  /* 0x015d002e49007988 */ /* 0x0007e80008000408 */
[----:B-1----:R-:W2:Y:S04]  /*19e90*/  LDL R47, [R1+0x498] ;  /* 0x00049800012f7983 */ /* 0x002ea80000100800 */
[----:B---3--:R-:W2:Y:S01]  /*19ea0*/  LDL R46, [R1+0x494] ;  /* 0x00049400012e7983 */ /* 0x008ea20000100800 */
[----:B0-----:R-:W-:-:S04]  /*19eb0*/  @!P0 LOP3.LUT R39, R39, R38, RZ, 0x3c, !PT ;  /* 0x0000002627278212 */ /* 0x001fc800078e3cff */
[----:B------:R-:W-:-:S04]  /*19ec0*/  @!P0 LOP3.LUT R38, R39, R38, RZ, 0x3c, !PT ;  /* 0x0000002627268212 */ /* 0x000fc800078e3cff */
[----:B------:R-:W-:-:S05]  /*19ed0*/  @!P0 LOP3.LUT R39, R39, R38, RZ, 0x3c, !PT ;  /* 0x0000002627278212 */ /* 0x000fca00078e3cff */
[----:B------:R0:W3:Y:S02]  /*19ee0*/  @!P0 LDG.E.U16 R36, desc[UR24][R38.64] ;  /* 0x0000001826248981 */ /* 0x0000e4000c1e1500 */
[----:B0-----:R-:W-:-:S06]  /*19ef0*/  PRMT R39, RZ, 0x7610, R39 ;  /* 0x00007610ff277816 */ /* 0x001fcc0000000027 */
[----:B------:R0:W3:Y:S04]  /*19f00*/  @!P0 LDG.E.U16 R39, desc[UR24][R40.64] ;  /* 0x0000001828278981 */ /* 0x0000e8000c1e1500 */
[----:B------:R-:W0:Y:S04]  /*19f10*/  LDL R40, [R1+0x484] ;  /* 0x0004840001287983 */ /* 0x000e280000100800 */
[----:B------:R-:W0:Y:S01]  /*19f20*/  LDL R41, [R1+0x488] ;  /* 0x0004880001297983 */ /* 0x000e220000100800 */
[----:B------:R-:W-:Y:S02]  /*19f30*/  PRMT R38, RZ, 0x7610, R38 ;  /* 0x00007610ff267816 */ /* 0x000fe40000000026 */
        /* <DEDUP_REMOVED lines=46> */
[----:B------:R-:W-:-:S03]  /*1a220*/  PRMT R84, RZ, 0x7610, R84 ;  /* 0x00007610ff547816 */ /* 0x000fc60000000054 */
[----:B------:R-:W-:Y:S04]  /*1a230*/  STS.U16 [R73+UR8+0x16100], R52 ;  /* 0x0161003449007988 */ /* 0x000fe80008000408 */
[----:B------:R-:W-:Y:S04]  /*1a240*/  STS.U16 [R73+UR8+0x16500], R51 ;  /* 0x0165003349007988 */ /* 0x000fe80008000408 */
[----:B------:R-:W-:Y:S04]  /*1a250*/  STS.U16 [R73+UR8+0x16900], R50 ;  /* 0x0169003249007988 */ /* 0x000fe80008000408 */
[----:B------:R-:W-:Y:S04]  /*1a260*/  STS.U16 [R73+UR8+0x16d00], R49 ;  /* 0x016d003149007988 */ /* 0x000fe80008000408 */
[----:B------:R-:W-:Y:S04]  /*1a270*/  STS.U16 [R73+UR8+0x17100], R48 ;  /* 0x0171003049007988 */ /* 0x000fe80008000408 */
[----:B------:R1:W-:Y:S04]  /*1a280*/  STS.U16 [R73+UR8+0x17500], R45 ;  /* 0x0175002d49007988 */ /* 0x0003e80008000408 */
[----:B-1----:R-:W2:Y:S04]  /*1a290*/  LDL.LU R73, [R1+0x728] ;  /* 0x0007280001497983 */ /* 0x002ea80000300800 */
[----:B------:R-:W2:Y:S01]  /*1a2a0*/  LDL R45, [R1+0x210] ;  /* 0x00021000012d7983 */ /* 0x000ea20000100800 */
[----:B0-----:R-:W-:-:S04]  /*1a2b0*/  @!P0 LOP3.LUT R47, R47, R46, RZ, 0x3c, !PT ;  /* 0x0000002e2f2f8212 */ /* 0x001fc800078e3cff */
[----:B------:R-:W-:-:S04]  /*1a2c0*/  @!P0 LOP3.LUT R46, R47, R46, RZ, 0x3c, !PT ;  /* 0x0000002e2f2e8212 */ /* 0x000fc800078e3cff */
[----:B------:R-:W-:-:S05]  /*1a2d0*/  @!P0 LOP3.LUT R47, R47, R46, RZ, 0x3c, !PT ;  /* 0x0000002e2f2f8212 */ /* 0x000fca00078e3cff */
[----:B------:R0:W2:Y:S02]  /*1a2e0*/  @!P0 LDG.E.U16 R84, desc[UR24][R46.64] ;  /* 0x000000182e548981 */ /* 0x0000a4000c1e1500 */
[----:B0-----:R-:W-:-:S05]  /*1a2f0*/  LOP3.LUT R47, R2, 0x20, RZ, 0x3c, !PT ;  /* 0x00000020022f7812 */ /* 0x001fca00078e3cff */
[----:B------:R0:W-:Y:S04]  /*1a300*/  STS.U16 [R47+UR8+0x17900], R44 ;  /* 0x0179002c2f007988 */ /* 0x0001e80008000408 */
[----:B------:R1:W-:Y:S04]  /*1a310*/  STS.U16 [R47+UR8+0x17d00], R43 ;  /* 0x017d002b2f007988 */ /* 0x0003e80008000408 */
[----:B0-----:R-:W2:Y:S01]  /*1a320*/  LDL R44, [R1+0x20c] ;  /* 0x00020c00012c7983 */ /* 0x001ea20000100800 */
[----:B-1----:R-:W-:-:S03]  /*1a330*/  LOP3.LUT R47, R2, 0x40, RZ, 0x3c, !PT ;  /* 0x00000040022f7812 */ /* 0x002fc600078e3cff */
[----:B------:R-:W3:Y:S04]  /*1a340*/  LDL R43, [R1+0x290] ;  /* 0x00029000012b7983 */ /* 0x000ee80000100800 */
[----:B------:R0:W-:Y:S04]  /*1a350*/  STS.U16 [R47+UR8+0x14200], R42 ;  /* 0x0142002a2f007988 */ /* 0x0001e80008000408 */
[----:B0-----:R-:W3:Y:S01]  /*1a360*/  LDL R42, [R1+0x28c] ;  /* 0x00028c00012a7983 */ /* 0x001ee20000100800 */
[----:B------:R-:W-:Y:S02]  /*1a370*/  PRMT R46, RZ, 0x7610, R46 ;  /* 0x00007610ff2e7816 */ /* 0x000fe4000000002e */
[----:B------:R-:W-:-:S02]  /*1a380*/  PRMT R48, RZ, 0x7610, R48 ;  /* 0x00007610ff307816 */ /* 0x000fc40000000030 */
[----:B--2---:R-:W-:-:S04]  /*1a390*/  @!P0 LOP3.LUT R45, R45, R44, RZ, 0x3c, !PT ;  /* 0x0000002c2d2d8212 */ /* 0x004fc800078e3cff */
[----:B------:R-:W-:-:S04]  /*1a3a0*/  @!P0 LOP3.LUT R44, R45, R44, RZ, 0x3c, !PT ;  /* 0x0000002c2d2c8212 */ /* 0x000fc800078e3cff */
[----:B------:R-:W-:-:S05]  /*1a3b0*/  @!P0 LOP3.LUT R45, R45, R44, RZ, 0x3c, !PT ;  /* 0x0000002c2d2d8212 */ /* 0x000fca00078e3cff */
[----:B------:R0:W2:Y:S01]  /*1a3c0*/  @!P0 LDG.E.U16 R46, desc[UR24][R44.64] ;  /* 0x000000182c2e8981 */ /* 0x0000a2000c1e1500 */
[----:B---3--:R-:W-:-:S04]  /*1a3d0*/  @!P0 LOP3.LUT R43, R43, R42, RZ, 0x3c, !PT ;  /* 0x0000002a2b2b8212 */ /* 0x008fc800078e3cff */
[C---:B------:R-:W-:Y:S01]  /*1a3e0*/  @!P0 LOP3.LUT R42, R43.reuse, R42, RZ, 0x3c, !PT ;  /* 0x0000002a2b2a8212 */ /* 0x040fe200078e3cff */
[----:B------:R-:W0:Y:S03]  /*1a3f0*/  LDL R44, [R1+0x24c] ;  /* 0x00024c00012c7983 */ /* 0x000e260000100800 */
[----:B------:R-:W-:Y:S01]  /*1a400*/  @!P0 LOP3.LUT R43, R43, R42, RZ, 0x3c, !PT ;  /* 0x0000002a2b2b8212 */ /* 0x000fe200078e3cff */
[----:B------:R-:W0:Y:S04]  /*1a410*/  LDL R45, [R1+0x250] ;  /* 0x00025000012d7983 */ /* 0x000e280000100800 */
[----:B------:R1:W3:Y:S04]  /*1a420*/  @!P0 LDG.E.U16 R48, desc[UR24][R42.64] ;  /* 0x000000182a308981 */ /* 0x0002e8000c1e1500 */
[----:B------:R-:W1:Y:S04]  /*1a430*/  LDL R42, [R1+0x2cc] ;  /* 0x0002cc00012a7983 */ /* 0x000e680000100800 */
[----:B------:R-:W1:Y:S01]  /*1a440*/  LDL R43, [R1+0x2d0] ;  /* 0x0002d000012b7983 */ /* 0x000e620000100800 */
[----:B------:R-:W-:-:S02]  /*1a450*/  PRMT R80, RZ, 0x7610, R80 ;  /* 0x00007610ff507816 */ /* 0x000fc40000000050 */
[----:B------:R-:W-:Y:S02]  /*1a460*/  PRMT R56, RZ, 0x7610, R56 ;  /* 0x00007610ff387816 */ /* 0x000fe40000000038 */
[----:B0-----:R-:W-:-:S04]  /*1a470*/  @!P0 LOP3.LUT R45, R45, R44, RZ, 0x3c, !PT ;  /* 0x0000002c2d2d8212 */ /* 0x001fc800078e3cff */
[----:B------:R-:W-:-:S04]  /*1a480*/  @!P0 LOP3.LUT R44, R45, R44, RZ, 0x3c, !PT ;  /* 0x0000002c2d2c8212 */ /* 0x000fc800078e3cff */
[----:B------:R-:W-:-:S05]  /*1a490*/  @!P0 LOP3.LUT R45, R45, R44, RZ, 0x3c, !PT ;  /* 0x0000002c2d2d8212 */ /* 0x000fca00078e3cff */
[----:B------:R-:W2:Y:S01]  /*1a4a0*/  @!P0 LDG.E.U16 R80, desc[UR24][R44.64] ;  /* 0x000000182c508981 */ /* 0x000ea2000c1e1500 */
[----:B-1----:R-:W-:-:S04]  /*1a4b0*/  @!P0 LOP3.LUT R43, R43, R42, RZ, 0x3c, !PT ;  /* 0x0000002a2b2b8212 */ /* 0x002fc800078e3cff */
[C---:B------:R-:W-:Y:S01]  /*1a4c0*/  @!P0 LOP3.LUT R42, R43.reuse, R42, RZ, 0x3c, !PT ;  /* 0x0000002a2b2a8212 */ /* 0x040fe200078e3cff */
[----:B------:R-:W2:Y:S03]  /*1a4d0*/  LDL R44, [R1+0x310] ;  /* 0x00031000012c7983 */ /* 0x000ea60000100800 */
[----:B------:R-:W-:Y:S01]  /*1a4e0*/  @!P0 LOP3.LUT R43, R43, R42, RZ, 0x3c, !PT ;  /* 0x0000002a2b2b8212 */ /* 0x000fe200078e3cff */
[----:B------:R-:W3:Y:S04]  /*1a4f0*/  LDL R45, [R1+0x34c] ;  /* 0x00034c00012d7983 */ /* 0x000ee80000100800 */
[----:B------:R2:W3:Y:S04]  /*1a500*/  @!P0 LDG.E.U16 R56, desc[UR24][R42.64] ;  /* 0x000000182a388981 */ /* 0x0004e8000c1e1500 */
[----:B------:R-:W3:Y:S01]  /*1a510*/  LDL R43, [R1+0x30c] ;  /* 0x00030c00012b7983 */ /* 0x000ee20000100800 */
[----:B------:R-:W-:-:S03]  /*1a520*/  PRMT R63, RZ, 0x7610, R63 ;  /* 0x00007610ff3f7816 */ /* 0x000fc6000000003f */
[----:B------:R0:W-:Y:S04]  /*1a530*/  STS.U16 [R47+UR8+0x14600], R35 ;  /* 0x014600232f007988 */ /* 0x0001e80008000408 */
[----:B------:R1:W-:Y:S04]  /*1a540*/  STS.U16 [R47+UR8+0x14a00], R33 ;  /* 0x014a00212f007988 */ /* 0x0003e80008000408 */
[----:B0-----:R-:W4:Y:S04]  /*1a550*/  LDL R35, [R1+0x37c] ;  /* 0x00037c0001237983 */ /* 0x001f280000100800 */
[----:B-1----:R-:W4:Y:S01]  /*1a560*/  LDL R33, [R1+0x348] ;  /* 0x0003480001217983 */ /* 0x002f220000100800 */
[----:B--2---:R-:W-:-:S03]  /*1a570*/  @!P0 IMAD.MOV.U32 R42, RZ, RZ, R44 ;  /* 0x000000ffff2a8224 */ /* 0x004fc600078e002c */
[----:B------:R0:W-:Y:S01]  /*1a580*/  STS.U16 [R47+UR8+0x14e00], R32 ;  /* 0x014e00202f007988 */ /* 0x0001e20008000408 */
[----:B------:R-:W-:Y:S02]  /*1a590*/  PRMT R62, RZ, 0x7610, R62 ;  /* 0x00007610ff3e7816 */ /* 0x000fe4000000003e */
[----:B------:R-:W-:Y:S01]  /*1a5a0*/  PRMT R61, RZ, 0x7610, R61 ;  /* 0x00007610ff3d7816 */ /* 0x000fe2000000003d */
[----:B------:R-:W2:Y:S04]  /*1a5b0*/  LDL R44, [R1+0x3dc] ;  /* 0x0003dc00012c7983 */ /* 0x000ea80000100800 */
[----:B---3--:R-:W3:Y:S04]  /*1a5c0*/  @!P0 LDG.E.U16 R63, desc[UR24][R42.64] ;  /* 0x000000182a3f8981 */ /* 0x008ee8000c1e1500 */
[----:B------:R-:W2:Y:S01]  /*1a5d0*/  LDL R42, [R1+0x378] ;  /* 0x00037800012a7983 */ /* 0x000ea20000100800 */
[----:B0-----:R-:W-:-:S03]  /*1a5e0*/  @!P0 IMAD.MOV.U32 R32, RZ, RZ, R45 ;  /* 0x000000ffff208224 */ /* 0x001fc600078e002d */
[----:B------:R0:W-:Y:S04]  /*1a5f0*/  STS.U16 [R47+UR8+0x15200], R31 ;  /* 0x0152001f2f007988 */ /* 0x0001e80008000408 */
[----:B----4-:R1:W4:Y:S04]  /*1a600*/  @!P0 LDG.E.U16 R62, desc[UR24][R32.64] ;  /* 0x00000018203e8981 */ /* 0x010328000c1e1500 */
[----:B------:R-:W3:Y:S04]  /*1a610*/  LDL R45, [R1+0x408] ;  /* 0x00040800012d7983 */ /* 0x000ee80000100800 */
[----:B0-----:R-:W3:Y:S01]  /*1a620*/  LDL R31, [R1+0x3ac] ;  /* 0x0003ac00011f7983 */ /* 0x001ee20000100800 */
[----:B-1----:R-:W-:-:S03]  /*1a630*/  @!P0 IMAD.MOV.U32 R32, RZ, RZ, R35 ;  /* 0x000000ffff208224 */ /* 0x002fc600078e0023 */
[----:B------:R-:W3:Y:S04]  /*1a640*/  LDL R43, [R1+0x40c] ;  /* 0x00040c00012b7983 */ /* 0x000ee80000100800 */
[----:B------:R-:W3:Y:S01]  /*1a650*/  LDL R35, [R1+0x434] ;  /* 0x0004340001237983 */ /* 0x000ee20000100800 */
[----:B--2---:R-:W-:-:S03]  /*1a660*/  @!P0 IMAD.MOV.U32 R33, RZ, RZ, R42 ;  /* 0x000000ffff218224 */ /* 0x004fc600078e002a */
[----:B------:R-:W2:Y:S04]  /*1a670*/  LDL R42, [R1+0x430] ;  /* 0x00043000012a7983 */ /* 0x000ea80000100800 */
[----:B------:R-:W2:Y:S04]  /*1a680*/  @!P0 LDG.E.U16 R61, desc[UR24][R32.64] ;  /* 0x00000018203d8981 */ /* 0x000ea8000c1e1500 */
[----:B------:R-:W2:Y:S04]  /*1a690*/  LDL R32, [R1+0x3a8] ;  /* 0x0003a80001207983 */ /* 0x000ea80000100800 */
[----:B------:R-:W4:Y:S01]  /*1a6a0*/  LDL R33, [R1+0x3d8] ;  /* 0x0003d80001217983 */ /* 0x000f220000100800 */
[----:B------:R-:W-:-:S03]  /*1a6b0*/  PRMT R60, RZ, 0x7610, R60 ;  /* 0x00007610ff3c7816 */ /* 0x000fc6000000003c */
[----:B------:R3:W-:Y:S01]  /*1a6c0*/  STS.U16 [R47+UR8+0x15600], R30 ;  /* 0x0156001e2f007988 */ /* 0x0007e20008000408 */
[----:B------:R-:W-:Y:S01]  /*1a6d0*/  PRMT R59, RZ, 0x7610, R59 ;  /* 0x00007610ff3b7816 */ /* 0x000fe2000000003b */
[----:B---3--:R-:W-:Y:S02]  /*1a6e0*/  @!P0 IMAD.MOV.U32 R30, RZ, RZ, R31 ;  /* 0x000000ffff1e8224 */ /* 0x008fe400078e001f */
[----:B------:R0:W-:Y:S01]  /*1a6f0*/  STS.U16 [R47+UR8+0x15a00], R29 ;  /* 0x015a001d2f007988 */ /* 0x0001e20008000408 */
[----:B------:R-:W-:-:S03]  /*1a700*/  PRMT R58, RZ, 0x7610, R58 ;  /* 0x00007610ff3a7816 */ /* 0x000fc6000000003a */
[----:B------:R1:W-:Y:S01]  /*1a710*/  STS.U16 [R47+UR8+0x15e00], R28 ;  /* 0x015e001c2f007988 */ /* 0x0003e20008000408 */
[----:B------:R-:W-:Y:S01]  /*1a720*/  PRMT R57, RZ, 0x7610, R57 ;  /* 0x00007610ff397816 */ /* 0x000fe20000000039 */
[----:B0-----:R-:W-:Y:S02]  /*1a730*/  @!P0 IMAD.MOV.U32 R29, RZ, RZ, R45 ;  /* 0x000000ffff1d8224 */ /* 0x001fe400078e002d */
[----:B-1----:R-:W-:Y:S02]  /*1a740*/  @!P0 IMAD.MOV.U32 R28, RZ, RZ, R43 ;  /* 0x000000ffff1c8224 */ /* 0x002fe400078e002b */
[----:B--2---:R-:W-:-:S03]  /*1a750*/  @!P0 IMAD.MOV.U32 R31, RZ, RZ, R32 ;  /* 0x000000ffff1f8224 */ /* 0x004fc600078e0020 */
[----:B------:R-:W2:Y:S04]  /*1a760*/  @!P0 LDG.E.U16 R58, desc[UR24][R28.64] ;  /* 0x000000181c3a8981 */ /* 0x000ea8000c1e1500 */
[----:B------:R0:W3:Y:S04]  /*1a770*/  @!P0 LDG.E.U16 R60, desc[UR24][R30.64] ;  /* 0x000000181e3c8981 */ /* 0x0000e8000c1e1500 */
[----:B------:R-:W2:Y:S01]  /*1a780*/  LDL R32, [R1+0x194] ;  /* 0x0001940001207983 */ /* 0x000ea20000100800 */
[----:B------:R-:W-:-:S03]  /*1a790*/  PRMT R92, RZ, 0x7610, R92 ;  /* 0x00007610ff5c7816 */ /* 0x000fc6000000005c */
[----:B------:R-:W-:Y:S01]  /*1a7a0*/  STS.U16 [R47+UR8+0x16200], R27 ;  /* 0x0162001b2f007988 */ /* 0x000fe20008000408 */
[----:B0-----:R-:W-:Y:S02]  /*1a7b0*/  @!P0 IMAD.MOV.U32 R30, RZ, RZ, R44 ;  /* 0x000000ffff1e8224 */ /* 0x001fe400078e002c */
[----:B----4-:R-:W-:Y:S01]  /*1a7c0*/  @!P0 IMAD.MOV.U32 R31, RZ, RZ, R33 ;  /* 0x000000ffff1f8224 */ /* 0x010fe200078e0021 */
[----:B------:R-:W4:Y:S04]  /*1a7d0*/  LDL R44, [R1+0xcc] ;  /* 0x0000cc00012c7983 */ /* 0x000f280000100800 */
[----:B------:R-:W2:Y:S04]  /*1a7e0*/  LDL R33, [R1+0xd0] ;  /* 0x0000d00001217983 */ /* 0x000ea80000100800 */
[----:B------:R-:W3:Y:S04]  /*1a7f0*/  @!P0 LDG.E.U16 R59, desc[UR24][R30.64] ;  /* 0x000000181e3b8981 */ /* 0x000ee8000c1e1500 */
[----:B------:R-:W3:Y:S04]  /*1a800*/  LDL R43, [R1+0x10c] ;  /* 0x00010c00012b7983 */ /* 0x000ee80000100800 */
[----:B------:R-:W3:Y:S01]  /*1a810*/  LDL R30, [R1+0x110] ;  /* 0x00011000011e7983 */ /* 0x000ee20000100800 */
[----:B------:R-:W-:-:S02]  /*1a820*/  @!P0 IMAD.MOV.U32 R28, RZ, RZ, R35 ;  /* 0x000000ffff1c8224 */ /* 0x000fc400078e0023 */
[----:B------:R-:W-:Y:S01]  /*1a830*/  @!P0 IMAD.MOV.U32 R29, RZ, RZ, R42 ;  /* 0x000000ffff1d8224 */ /* 0x000fe200078e002a */
[----:B------:R-:W3:Y:S04]  /*1a840*/  LDL R31, [R1+0x198] ;  /* 0x00019800011f7983 */ /* 0x000ee80000100800 */
[----:B------:R-:W3:Y:S04]  /*1a850*/  @!P0 LDG.E.U16 R57, desc[UR24][R28.64] ;  /* 0x000000181c398981 */ /* 0x000ee8000c1e1500 */
[----:B------:R-:W-:Y:S04]  /*1a860*/  STS.U16 [R47+UR8+0x16600], R26 ;  /* 0x0166001a2f007988 */ /* 0x000fe80008000408 */
[----:B------:R-:W3:Y:S04]  /*1a870*/  LDL R42, [R1+0x14c] ;  /* 0x00014c00012a7983 */ /* 0x000ee80000100800 */
[----:B------:R-:W3:Y:S04]  /*1a880*/  LDL R28, [R1+0x1d8] ;  /* 0x0001d800011c7983 */ /* 0x000ee80000100800 */
[----:B------:R-:W3:Y:S04]  /*1a890*/  LDL R29, [R1+0x218] ;  /* 0x00021800011d7983 */ /* 0x000ee80000100800 */
[----:B------:R-:W3:Y:S01]  /*1a8a0*/  LDL R35, [R1+0x150] ;  /* 0x0001500001237983 */ /* 0x000ee20000100800 */
[----:B------:R-:W-:-:S03]  /*1a8b0*/  PRMT R53, RZ, 0x7610, R53 ;  /* 0x00007610ff357816 */ /* 0x000fc60000000035 */
[----:B------:R0:W-:Y:S04]  /*1a8c0*/  STS.U16 [R47+UR8+0x16a00], R25 ;  /* 0x016a00192f007988 */ /* 0x0001e80008000408 */
[----:B------:R-:W-:Y:S04]  /*1a8d0*/  STS.U16 [R47+UR8+0x16e00], R17 ;  /* 0x016e00112f007988 */ /* 0x000fe80008000408 */
[----:B------:R1:W-:Y:S04]  /*1a8e0*/  STS.U16 [R47+UR8+0x17200], R16 ;  /* 0x017200102f007988 */ /* 0x0003e80008000408 */
[----:B0-----:R-:W3:Y:S01]  /*1a8f0*/  LDL R25, [R1+0x298] ;  /* 0x0002980001197983 */ /* 0x001ee20000100800 */
[----:B----4-:R-:W-:-:S02]  /*1a900*/  @!P0 IMAD.MOV.U32 R27, RZ, RZ, R44 ;  /* 0x000000ffff1b8224 */ /* 0x010fc400078e002c */
[----:B--2---:R-:W-:Y:S02]  /*1a910*/  @!P0 IMAD.MOV.U32 R26, RZ, RZ, R33 ;  /* 0x000000ffff1a8224 */ /* 0x004fe400078e0021 */
[----:B------:R-:W2:Y:S04]  /*1a920*/  LDL R33, [R1+0x1d4] ;  /* 0x0001d40001217983 */ /* 0x000ea80000100800 */
[----:B------:R3:W4:Y:S02]  /*1a930*/  @!P0 LDG.E.U16 R92, desc[UR24][R26.64] ;  /* 0x000000181a5c8981 */ /* 0x000724000c1e1500 */
[----:B---3--:R-:W-:Y:S02]  /*1a940*/  @!P0 IMAD.MOV.U32 R26, RZ, RZ, R30 ;  /* 0x000000ffff1a8224 */ /* 0x008fe400078e001e */
[----:B------:R-:W3:Y:S01]  /*1a950*/  LDL R30, [R1+0x214] ;  /* 0x00021400011e7983 */ /* 0x000ee20000100800 */
[----:B-1----:R-:W-:-:S02]  /*1a960*/  @!P0 IMAD.MOV.U32 R16, RZ, RZ, R31 ;  /* 0x000000ffff108224 */ /* 0x002fc400078e001f */
[----:B------:R-:W-:Y:S01]  /*1a970*/  @!P0 IMAD.MOV.U32 R17, RZ, RZ, R32 ;  /* 0x000000ffff118224 */ /* 0x000fe200078e0020 */
[----:B------:R-:W4:Y:S04]  /*1a980*/  LDL R31, [R1+0x258] ;  /* 0x00025800011f7983 */ /* 0x000f280000100800 */
[----:B------:R-:W4:Y:S04]  /*1a990*/  LDL R32, [R1+0x254] ;  /* 0x0002540001207983 */ /* 0x000f280000100800 */
[----:B------:R0:W4:Y:S02]  /*1a9a0*/  @!P0 LDG.E.U16 R53, desc[UR24][R16.64] ;  /* 0x0000001810358981 */ /* 0x000124000c1e1500 */
[----:B0-----:R-:W-:-:S02]  /*1a9b0*/  @!P0 IMAD.MOV.U32 R16, RZ, RZ, R28 ;  /* 0x000000ffff108224 */ /* 0x001fc400078e001c */
[----:B------:R-:W4:Y:S01]  /*1a9c0*/  LDL R28, [R1+0x294] ;  /* 0x00029400011c7983 */ /* 0x000f220000100800 */
[----:B------:R-:W-:Y:S01]  /*1a9d0*/  PRMT R52, RZ, 0x7610, R52 ;  /* 0x00007610ff347816 */ /* 0x000fe20000000034 */
[----:B------:R-:W-:Y:S01]  /*1a9e0*/  @!P0 IMAD.MOV.U32 R27, RZ, RZ, R43 ;  /* 0x000000ffff1b8224 */ /* 0x000fe200078e002b */
[----:B------:R-:W-:Y:S02]  /*1a9f0*/  PRMT R55, RZ, 0x7610, R55 ;  /* 0x00007610ff377816 */ /* 0x000fe40000000037 */
[----:B------:R-:W-:-:S04]  /*1aa00*/  PRMT R54, RZ, 0x7610, R54 ;  /* 0x00007610ff367816 */ /* 0x000fc80000000036 */
[----:B------:R0:W4:Y:S02]  /*1aa10*/  @!P0 LDG.E.U16 R55, desc[UR24][R26.64] ;  /* 0x000000181a378981 */ /* 0x000124000c1e1500 */
[----:B0-----:R-:W-:Y:S02]  /*1aa20*/  @!P0 IMAD.MOV.U32 R26, RZ, RZ, R35 ;  /* 0x000000ffff1a8224 */ /* 0x001fe400078e0023 */
[----:B------:R-:W-:-:S05]  /*1aa30*/  @!P0 IMAD.MOV.U32 R27, RZ, RZ, R42 ;  /* 0x000000ffff1b8224 */ /* 0x000fca00078e002a */
[----:B------:R-:W4:Y:S04]  /*1aa40*/  @!P0 LDG.E.U16 R54, desc[UR24][R26.64] ;  /* 0x000000181a368981 */ /* 0x000f28000c1e1500 */
[----:B------:R-:W4:Y:S04]  /*1aa50*/  LDL R27, [R1+0x314] ;  /* 0x00031400011b7983 */ /* 0x000f280000100800 */
[----:B------:R-:W4:Y:S01]  /*1aa60*/  LDL R26, [R1+0x318] ;  /* 0x00031800011a7983 */ /* 0x000f220000100800 */
[----:B------:R-:W-:-:S03]  /*1aa70*/  PRMT R50, RZ, 0x7610, R50 ;  /* 0x00007610ff327816 */ /* 0x000fc60000000032 */
[----:B------:R-:W-:Y:S04]  /*1aa80*/  STS.U16 [R47+UR8+0x17600], R15 ;  /* 0x0176000f2f007988 */ /* 0x000fe80008000408 */
[----:B------:R-:W-:Y:S04]  /*1aa90*/  STS.U16 [R47+UR8+0x17a00], R5 ;  /* 0x017a00052f007988 */ /* 0x000fe80008000408 */
[----:B------:R4:W-:Y:S01]  /*1aaa0*/  STS.U16 [R47+UR8+0x17e00], R4 ;  /* 0x017e00042f007988 */ /* 0x0009e20008000408 */
[----:B--2---:R-:W-:-:S05]  /*1aab0*/  @!P0 IMAD.MOV.U32 R17, RZ, RZ, R33 ;  /* 0x000000ffff118224 */ /* 0x004fca00078e0021 */
[----:B------:R0:W2:Y:S02]  /*1aac0*/  @!P0 LDG.E.U16 R52, desc[UR24][R16.64] ;  /* 0x0000001810348981 */ /* 0x0000a4000c1e1500 */
[----:B0-----:R-:W-:Y:S02]  /*1aad0*/  @!P0 IMAD.MOV.U32 R16, RZ, RZ, R29 ;  /* 0x000000ffff108224 */ /* 0x001fe400078e001d */
[----:B---3--:R-:W-:Y:S01]  /*1aae0*/  @!P0 IMAD.MOV.U32 R17, RZ, RZ, R30 ;  /* 0x000000ffff118224 */ /* 0x008fe200078e001e */
[----:B------:R-:W3:Y:S04]  /*1aaf0*/  LDL R29, [R1+0x2d8] ;  /* 0x0002d800011d7983 */ /* 0x000ee80000100800 */
[----:B------:R-:W2:Y:S01]  /*1ab00*/  LDL R30, [R1+0x2d4] ;  /* 0x0002d400011e7983 */ /* 0x000ea20000100800 */
[----:B----4-:R-:W-:-:S02]  /*1ab10*/  @!P0 IMAD.MOV.U32 R4, RZ, RZ, R31 ;  /* 0x000000ffff048224 */ /* 0x010fc400078e001f */
[----:B------:R-:W-:-:S05]  /*1ab20*/  @!P0 IMAD.MOV.U32 R5, RZ, RZ, R32 ;  /* 0x000000ffff058224 */ /* 0x000fca00078e0020 */
[----:B------:R0:W4:Y:S02]  /*1ab30*/  @!P0 LDG.E.U16 R50, desc[UR24][R4.64] ;  /* 0x0000001804328981 */ /* 0x000124000c1e1500 */
[----:B0-----:R-:W-:Y:S02]  /*1ab40*/  @!P0 IMAD.MOV.U32 R4, RZ, RZ, R25 ;  /* 0x000000ffff048224 */ /* 0x001fe400078e0019 */
[----:B------:R-:W-:Y:S01]  /*1ab50*/  @!P0 IMAD.MOV.U32 R5, RZ, RZ, R28 ;  /* 0x000000ffff058224 */ /* 0x000fe200078e001c */
[----:B------:R-:W4:Y:S04]  /*1ab60*/  LDL R25, [R1+0x354] ;  /* 0x0003540001197983 */ /* 0x000f280000100800 */
[----:B------:R-:W4:Y:S01]  /*1ab70*/  LDL R28, [R1+0x350] ;  /* 0x00035000011c7983 */ /* 0x000f220000100800 */
[----:B------:R-:W-:-:S02]  /*1ab80*/  PRMT R49, RZ, 0x7610, R49 ;  /* 0x00007610ff317816 */ /* 0x000fc40000000031 */
[----:B------:R-:W-:Y:S02]  /*1ab90*/  PRMT R51, RZ, 0x7610, R51 ;  /* 0x00007610ff337816 */ /* 0x000fe40000000033 */
[----:B------:R-:W-:Y:S02]  /*1aba0*/  PRMT R74, RZ, 0x7610, R74 ;  /* 0x00007610ff4a7816 */ /* 0x000fe4000000004a */
[----:B------:R3:W4:Y:S04]  /*1abb0*/  @!P0 LDG.E.U16 R49, desc[UR24][R4.64] ;  /* 0x0000001804318981 */ /* 0x000728000c1e1500 */
[----:B------:R-:W4:Y:S04]  /*1abc0*/  @!P0 LDG.E.U16 R51, desc[UR24][R16.64] ;  /* 0x0000001810338981 */ /* 0x000f28000c1e1500 */
[----:B------:R-:W4:Y:S04]  /*1abd0*/  LDL R17, [R1+0x380] ;  /* 0x0003800001117983 */ /* 0x000f280000100800 */
[----:B------:R-:W4:Y:S01]  /*1abe0*/  LDL R16, [R1+0x384] ;  /* 0x0003840001107983 */ /* 0x000f220000100800 */
[----:B------:R-:W-:Y:S01]  /*1abf0*/  PRMT R75, RZ, 0x7610, R75 ;  /* 0x00007610ff4b7816 */ /* 0x000fe2000000004b */
[----:B---3--:R-:W-:-:S02]  /*1ac00*/  @!P0 IMAD.MOV.U32 R4, RZ, RZ, R29 ;  /* 0x000000ffff048224 */ /* 0x008fc400078e001d */
[----:B--2---:R-:W-:-:S05]  /*1ac10*/  @!P0 IMAD.MOV.U32 R5, RZ, RZ, R30 ;  /* 0x000000ffff058224 */ /* 0x004fca00078e001e */
[----:B------:R0:W2:Y:S02]  /*1ac20*/  @!P0 LDG.E.U16 R74, desc[UR24][R4.64] ;  /* 0x00000018044a8981 */ /* 0x0000a4000c1e1500 */
[----:B0-----:R-:W-:Y:S02]  /*1ac30*/  @!P0 IMAD.MOV.U32 R4, RZ, RZ, R26 ;  /* 0x000000ffff048224 */ /* 0x001fe400078e001a */
[----:B------:R-:W-:Y:S01]  /*1ac40*/  @!P0 IMAD.MOV.U32 R5, RZ, RZ, R27 ;  /* 0x000000ffff058224 */ /* 0x000fe200078e001b */
[----:B------:R-:W3:Y:S04]  /*1ac50*/  LDL R26, [R1+0x3b4] ;  /* 0x0003b400011a7983 */ /* 0x000ee80000100800 */
[----:B------:R-:W2:Y:S04]  /*1ac60*/  LDL R27, [R1+0x3b0] ;  /* 0x0003b000011b7983 */ /* 0x000ea80000100800 */
[----:B------:R-:W2:Y:S04]  /*1ac70*/  LDL.LU R44, [R1+0x10] ;  /* 0x00001000012c7983 */ /* 0x000ea80000300800 */
[----:B------:R4:W2:Y:S04]  /*1ac80*/  @!P0 LDG.E.U16 R75, desc[UR24][R4.64] ;  /* 0x00000018044b8981 */ /* 0x0008a8000c1e1500 */
[----:B------:R-:W2:Y:S01]  /*1ac90*/  LDL.LU R45, [R1+0xc] ;  /* 0x00000c00012d7983 */ /* 0x000ea20000300800 */
[----:B----4-:R-:W-:-:S02]  /*1aca0*/  @!P0 IMAD.MOV.U32 R4, RZ, RZ, R25 ;  /* 0x000000ffff048224 */ /* 0x010fc400078e0019 */
[----:B------:R-:W-:Y:S01]  /*1acb0*/  @!P0 IMAD.MOV.U32 R5, RZ, RZ, R28 ;  /* 0x000000ffff058224 */ /* 0x000fe200078e001c */
[----:B------:R-:W4:Y:S04]  /*1acc0*/  LDL R25, [R1+0x3e4] ;  /* 0x0003e40001197983 */ /* 0x000f280000100800 */
[----:B------:R-:W4:Y:S01]  /*1acd0*/  LDL R28, [R1+0x3e0] ;  /* 0x0003e000011c7983 */ /* 0x000f220000100800 */
[----:B------:R-:W-:Y:S02]  /*1ace0*/  LOP3.LUT R33, R2, 0x60, RZ, 0x3c, !PT ;  /* 0x0000006002217812 */ /* 0x000fe400078e3cff */
[----:B------:R-:W-:-:S03]  /*1acf0*/  PRMT R73, RZ, 0x7610, R73 ;  /* 0x00007610ff497816 */ /* 0x000fc60000000049 */
[----:B------:R-:W-:Y:S04]  /*1ad00*/  STS.U16 [R33+UR8+0x14300], R64 ;  /* 0x0143004021007988 */ /* 0x000fe80008000408 */
[----:B------:R0:W-:Y:S04]  /*1ad10*/  STS.U16 [R33+UR8+0x14700], R68 ;  /* 0x0147004421007988 */ /* 0x0001e80008000408 */
[----:B------:R1:W4:Y:S01]  /*1ad20*/  @!P0 LDG.E.U16 R73, desc[UR24][R4.64] ;  /* 0x0000001804498981 */ /* 0x000322000c1e1500 */
[----:B0-----:R-:W-:Y:S01]  /*1ad30*/  PRMT R68, RZ, 0x7610, R68 ;  /* 0x00007610ff447816 */ /* 0x001fe20000000044 */
[----:B-1----:R-:W-:-:S02]  /*1ad40*/  @!P0 IMAD.MOV.U32 R4, RZ, RZ, R16 ;  /* 0x000000ffff048224 */ /* 0x002fc400078e0010 */
[----:B------:R-:W-:Y:S01]  /*1ad50*/  @!P0 IMAD.MOV.U32 R5, RZ, RZ, R17 ;  /* 0x000000ffff058224 */ /* 0x000fe200078e0011 */
[----:B------:R-:W4:Y:S04]  /*1ad60*/  LDL R16, [R1+0x414] ;  /* 0x0004140001107983 */ /* 0x000f280000100800 */
[----:B------:R-:W4:Y:S04]  /*1ad70*/  LDL R17, [R1+0x410] ;  /* 0x0004100001117983 */ /* 0x000f280000100800 */
[----:B------:R3:W4:Y:S04]  /*1ad80*/  @!P0 LDG.E.U16 R68, desc[UR24][R4.64] ;  /* 0x0000001804448981 */ /* 0x000728000c1e1500 */
[----:B------:R-:W4:Y:S04]  /*1ad90*/  LDL.LU R47, [R1+0x8] ;  /* 0x00000800012f7983 */ /* 0x000f280000300800 */
[----:B------:R-:W4:Y:S04]  /*1ada0*/  LDL R32, [R1+0xd4] ;  /* 0x0000d40001207983 */ /* 0x000f280000100800 */
[----:B------:R-:W4:Y:S04]  /*1adb0*/  LDL R31, [R1+0xd8] ;  /* 0x0000d800011f7983 */ /* 0x000f280000100800 */
[----:B------:R-:W4:Y:S04]  /*1adc0*/  LDL R30, [R1+0x114] ;  /* 0x00011400011e7983 */ /* 0x000f280000100800 */
[----:B------:R-:W4:Y:S04]  /*1add0*/  LDL R29, [R1+0x118] ;  /* 0x00011800011d7983 */ /* 0x000f280000100800 */
[----:B------:R0:W-:Y:S02]  /*1ade0*/  STS.U16 [R33+UR8+0x14b00], R67 ;  /* 0x014b004321007988 */ /* 0x0001e40008000408 */
[----:B0-----:R-:W-:Y:S01]  /*1adf0*/  PRMT R67, RZ, 0x7610, R67 ;  /* 0x00007610ff437816 */ /* 0x001fe20000000043 */
[----:B---3--:R-:W-:-:S02]  /*1ae00*/  @!P0 IMAD.MOV.U32 R4, RZ, RZ, R26 ;  /* 0x000000ffff048224 */ /* 0x008fc400078e001a */
[----:B------:R-:W3:Y:S01]  /*1ae10*/  LDL R26, [R1+0x43c] ;  /* 0x00043c00011a7983 */ /* 0x000ee20000100800 */
[----:B--2---:R-:W-:-:S03]  /*1ae20*/  @!P0 IMAD.MOV.U32 R5, RZ, RZ, R27 ;  /* 0x000000ffff058224 */ /* 0x004fc600078e001b */
[----:B------:R-:W2:Y:S04]  /*1ae30*/  LDL R27, [R1+0x438] ;  /* 0x00043800011b7983 */ /* 0x000ea80000100800 */
[----:B------:R4:W2:Y:S02]  /*1ae40*/  @!P0 LDG.E.U16 R67, desc[UR24][R4.64] ;  /* 0x0000001804438981 */ /* 0x0008a4000c1e1500 */
[----:B----4-:R-:W-:Y:S02]  /*1ae50*/  @!P0 IMAD.MOV.U32 R4, RZ, RZ, R25 ;  /* 0x000000ffff048224 */ /* 0x010fe400078e0019 */
[----:B------:R-:W4:Y:S01]  /*1ae60*/  LDL R25, [R1+0x158] ;  /* 0x0001580001197983 */ /* 0x000f220000100800 */
[----:B------:R-:W-:-:S03]  /*1ae70*/  @!P0 IMAD.MOV.U32 R5, RZ, RZ, R28 ;  /* 0x000000ffff058224 */ /* 0x000fc600078e001c */
[----:B------:R-:W4:Y:S04]  /*1ae80*/  LDL R28, [R1+0x154] ;  /* 0x00015400011c7983 */ /* 0x000f280000100800 */
[----:B------:R0:W-:Y:S02]  /*1ae90*/  STS.U16 [R33+UR8+0x14f00], R66 ;  /* 0x014f004221007988 */ /* 0x0001e40008000408 */
[----:B0-----:R-:W-:-:S06]  /*1aea0*/  PRMT R66, RZ, 0x7610, R66 ;  /* 0x00007610ff427816 */ /* 0x001fcc0000000042 */
[----:B------:R0:W4:Y:S02]  /*1aeb0*/  @!P0 LDG.E.U16 R66, desc[UR24][R4.64] ;  /* 0x0000001804428981 */ /* 0x000124000c1e1500 */
[----:B0-----:R-:W-:Y:S02]  /*1aec0*/  PRMT R4, RZ, 0x7610, R4 ;  /* 0x00007610ff047816 */ /* 0x001fe40000000004 */
[----:B------:R-:W-:Y:S01]  /*1aed0*/  PRMT R5, RZ, 0x7610, R5 ;  /* 0x00007610ff057816 */ /* 0x000fe20000000005 */
[----:B------:R-:W-:Y:S04]  /*1aee0*/  STS.U16 [R33+UR8+0x15300], R65 ;  /* 0x0153004121007988 */ /* 0x000fe80008000408 */
[----:B------:R3:W4:Y:S04]  /*1aef0*/  @!P0 LDG.E.U16 R4, desc[UR24][R16.64] ;  /* 0x0000001810048981 */ /* 0x000728000c1e1500 */
[----:B------:R-:W-:Y:S04]  /*1af00*/  STS.U16 [R33+UR8+0x15700], R69 ;  /* 0x0157004521007988 */ /* 0x000fe80008000408 */
[----:B------:R-:W-:Y:S04]  /*1af10*/  STS.U16 [R33+UR8+0x15b00], R70 ;  /* 0x015b004621007988 */ /* 0x000fe80008000408 */
[----:B------:R0:W-:Y:S02]  /*1af20*/  STS.U16 [R33+UR8+0x15f00], R72 ;  /* 0x015f004821007988 */ /* 0x0001e40008000408 */
[----:B0-----:R-:W-:-:S02]  /*1af30*/  PRMT R72, RZ, 0x7610, R72 ;  /* 0x00007610ff487816 */ /* 0x001fc40000000048 */
[----:B------:R-:W-:Y:S04]  /*1af40*/  STS.U16 [R33+UR8+0x16300], R44 ;  /* 0x0163002c21007988 */ /* 0x000fe80008000408 */
[----:B------:R-:W-:Y:S04]  /*1af50*/  STS.U16 [R33+UR8+0x16700], R45 ;  /* 0x0167002d21007988 */ /* 0x000fe80008000408 */
[----:B------:R0:W-:Y:S02]  /*1af60*/  STS.U16 [R33+UR8+0x16b00], R71 ;  /* 0x016b004721007988 */ /* 0x0001e40008000408 */
[----:B0-----:R-:W-:Y:S01]  /*1af70*/  PRMT R71, RZ, 0x7610, R71 ;  /* 0x00007610ff477816 */ /* 0x001fe20000000047 */
[----:B---3--:R-:W-:-:S02]  /*1af80*/  @!P0 IMAD.MOV.U32 R16, RZ, RZ, R26 ;  /* 0x000000ffff108224 */ /* 0x008fc400078e001a */
[----:B------:R-:W3:Y:S01]  /*1af90*/  LDL R26, [R1+0x1a0] ;  /* 0x0001a000011a7983 */ /* 0x000ee20000100800 */
[----:B--2---:R-:W-:-:S03]  /*1afa0*/  @!P0 IMAD.MOV.U32 R17, RZ, RZ, R27 ;  /* 0x000000ffff118224 */ /* 0x004fc600078e001b */
[----:B------:R-:W2:Y:S04]  /*1afb0*/  LDL R27, [R1+0x19c] ;  /* 0x00019c00011b7983 */ /* 0x000ea80000100800 */
[----:B------:R0:W2:Y:S02]  /*1afc0*/  @!P0 LDG.E.U16 R5, desc[UR24][R16.64] ;  /* 0x0000001810058981 */ /* 0x0000a4000c1e1500 */
[----:B0-----:R-:W-:Y:S02]  /*1afd0*/  @!P0 IMAD.MOV.U32 R16, RZ, RZ, R31 ;  /* 0x000000ffff108224 */ /* 0x001fe400078e001f */
[----:B------:R-:W-:-:S05]  /*1afe0*/  @!P0 IMAD.MOV.U32 R17, RZ, RZ, R32 ;  /* 0x000000ffff118224 */ /* 0x000fca00078e0020 */
[----:B------:R0:W2:Y:S02]  /*1aff0*/  @!P0 LDG.E.U16 R72, desc[UR24][R16.64] ;  /* 0x0000001810488981 */ /* 0x0000a4000c1e1500 */
[----:B0-----:R-:W-:Y:S02]  /*1b000*/  @!P0 IMAD.MOV.U32 R16, RZ, RZ, R29 ;  /* 0x000000ffff108224 */ /* 0x001fe400078e001d */
[----:B------:R-:W-:Y:S01]  /*1b010*/  @!P0 IMAD.MOV.U32 R17, RZ, RZ, R30 ;  /* 0x000000ffff118224 */ /* 0x000fe200078e001e */
[----:B------:R-:W2:Y:S04]  /*1b020*/  LDL R29, [R1+0x1e0] ;  /* 0x0001e000011d7983 */ /* 0x000ea80000100800 */
[----:B------:R-:W2:Y:S04]  /*1b030*/  LDL R30, [R1+0x1dc] ;  /* 0x0001dc00011e7983 */ /* 0x000ea80000100800 */
[----:B------:R4:W2:Y:S02]  /*1b040*/  @!P0 LDG.E.U16 R71, desc[UR24][R16.64] ;  /* 0x0000001810478981 */ /* 0x0008a4000c1e1500 */
[----:B----4-:R-:W-:-:S02]  /*1b050*/  @!P0 IMAD.MOV.U32 R16, RZ, RZ, R25 ;  /* 0x000000ffff108224 */ /* 0x010fc400078e0019 */
[----:B------:R-:W-:Y:S01]  /*1b060*/  @!P0 IMAD.MOV.U32 R17, RZ, RZ, R28 ;  /* 0x000000ffff118224 */ /* 0x000fe200078e001c */
[----:B------:R-:W4:Y:S04]  /*1b070*/  LDL R25, [R1+0x220] ;  /* 0x0002200001197983 */ /* 0x000f280000100800 */
[----:B------:R-:W4:Y:S01]  /*1b080*/  LDL R28, [R1+0x21c] ;  /* 0x00021c00011c7983 */ /* 0x000f220000100800 */
[----:B------:R-:W-:-:S03]  /*1b090*/  PRMT R70, RZ, 0x7610, R70 ;  /* 0x00007610ff467816 */ /* 0x000fc60000000046 */
[----:B------:R-:W-:Y:S04]  /*1b0a0*/  STS.U16 [R33+UR8+0x16f00], R47 ;  /* 0x016f002f21007988 */ /* 0x000fe80008000408 */
[----:B------:R0:W-:Y:S01]  /*1b0b0*/  STS.U16 [R33+UR8+0x17300], R3 ;  /* 0x0173000321007988 */ /* 0x0001e20008000408 */
[----:B------:R-:W-:-:S03]  /*1b0c0*/  PRMT R69, RZ, 0x7610, R69 ;  /* 0x00007610ff457816 */ /* 0x000fc60000000045 */
[----:B------:R3:W4:Y:S04]  /*1b0d0*/  @!P0 LDG.E.U16 R70, desc[UR24][R16.64] ;  /* 0x0000001810468981 */ /* 0x000728000c1e1500 */
[----:B0-----:R-:W4:Y:S04]  /*1b0e0*/  LDL.LU R3, [R1+0x724] ;  /* 0x0007240001037983 */ /* 0x001f280000300800 */
[----:B------:R-:W4:Y:S04]  /*1b0f0*/  LDL R32, [R1+0x25c] ;  /* 0x00025c0001207983 */ /* 0x000f280000100800 */
[----:B------:R-:W4:Y:S04]  /*1b100*/  LDL R31, [R1+0x260] ;  /* 0x00026000011f7983 */ /* 0x000f280000100800 */
[----:B------:R0:W-:Y:S01]  /*1b110*/  STS.U16 [R33+UR8+0x17700], R6 ;  /* 0x0177000621007988 */ /* 0x0001e20008000408 */
[----:B------:R-:W-:-:S03]  /*1b120*/  PRMT R15, RZ, 0x7610, R15 ;  /* 0x00007610ff0f7816 */ /* 0x000fc6000000000f */
[----:B------:R-:W4:Y:S04]  /*1b130*/  LDL R42, [R1+0x11c] ;  /* 0x00011c00012a7983 */ /* 0x000f280000100800 */
[----:B------:R-:W4:Y:S01]  /*1b140*/  LDL R35, [R1+0x120] ;  /* 0x0001200001237983 */ /* 0x000f220000100800 */
[----:B0-----:R-:W-:Y:S01]  /*1b150*/  PRMT R6, RZ, 0x7610, R6 ;  /* 0x00007610ff067816 */ /* 0x001fe20000000006 */
[----:B---3--:R-:W-:Y:S02]  /*1b160*/  @!P0 IMAD.MOV.U32 R16, RZ, RZ, R26 ;  /* 0x000000ffff108224 */ /* 0x008fe400078e001a */
[----:B------:R-:W3:Y:S01]  /*1b170*/  LDL R26, [R1+0x2a0] ;  /* 0x0002a000011a7983 */ /* 0x000ee20000100800 */
[----:B--2---:R-:W-:-:S03]  /*1b180*/  @!P0 IMAD.MOV.U32 R17, RZ, RZ, R27 ;  /* 0x000000ffff118224 */ /* 0x004fc600078e001b */
[----:B------:R-:W2:Y:S04]  /*1b190*/  LDL R27, [R1+0x29c] ;  /* 0x00029c00011b7983 */ /* 0x000ea80000100800 */
[----:B------:R0:W2:Y:S02]  /*1b1a0*/  @!P0 LDG.E.U16 R69, desc[UR24][R16.64] ;  /* 0x0000001810458981 */ /* 0x0000a4000c1e1500 */
[----:B0-----:R-:W-:Y:S02]  /*1b1b0*/  @!P0 IMAD.MOV.U32 R16, RZ, RZ, R29 ;  /* 0x000000ffff108224 */ /* 0x001fe400078e001d */
[----:B------:R-:W2:Y:S01]  /*1b1c0*/  LDL R29, [R1+0x2e0] ;  /* 0x0002e000011d7983 */ /* 0x000ea20000100800 */
[----:B------:R-:W-:-:S03]  /*1b1d0*/  @!P0 IMAD.MOV.U32 R17, RZ, RZ, R30 ;  /* 0x000000ffff118224 */ /* 0x000fc600078e001e */
[----:B------:R-:W2:Y:S04]  /*1b1e0*/  LDL R30, [R1+0x2dc] ;  /* 0x0002dc00011e7983 */ /* 0x000ea80000100800 */
[----:B------:R4:W2:Y:S02]  /*1b1f0*/  @!P0 LDG.E.U16 R6, desc[UR24][R16.64] ;  /* 0x0000001810068981 */ /* 0x0008a4000c1e1500 */
[----:B----4-:R-:W-:Y:S02]  /*1b200*/  @!P0 IMAD.MOV.U32 R16, RZ, RZ, R25 ;  /* 0x000000ffff108224 */ /* 0x010fe400078e0019 */
[----:B------:R-:W4:Y:S01]  /*1b210*/  LDL R25, [R1+0x320] ;  /* 0x0003200001197983 */ /* 0x000f220000100800 */
[----:B------:R-:W-:-:S03]  /*1b220*/  @!P0 IMAD.MOV.U32 R17, RZ, RZ, R28 ;  /* 0x000000ffff118224 */ /* 0x000fc600078e001c */
[----:B------:R-:W4:Y:S04]  /*1b230*/  LDL R28, [R1+0x31c] ;  /* 0x00031c00011c7983 */ /* 0x000f280000100800 */
[----:B------:R0:W-:Y:S04]  /*1b240*/  STS.U16 [R33+UR8+0x17b00], R7 ;  /* 0x017b000721007988 */ /* 0x0001e80008000408 */
[----:B------:R1:W-:Y:S01]  /*1b250*/  STS.U16 [R33+UR8+0x17f00], R8 ;  /* 0x017f000821007988 */ /* 0x0003e20008000408 */
[----:B0-----:R-:W-:Y:S02]  /*1b260*/  PRMT R7, RZ, 0x7610, R7 ;  /* 0x00007610ff077816 */ /* 0x001fe40000000007 */
[----:B-1----:R-:W-:Y:S01]  /*1b270*/  PRMT R8, RZ, 0x7610, R8 ;  /* 0x00007610ff087816 */ /* 0x002fe20000000008 */
[----:B------:R-:W4:Y:S04]  /*1b280*/  LDL R33, [R1+0x15c] ;  /* 0x00015c0001217983 */ /* 0x000f280000100800 */
[----:B------:R0:W4:Y:S04]  /*1b290*/  @!P0 LDG.E.U16 R7, desc[UR24][R16.64] ;  /* 0x0000001810078981 */ /* 0x000128000c1e1500 */
[----:B------:R1:W-:Y:S01]  /*1b2a0*/  STS.U16 [R3+UR8+0x8000], R9 ;  /* 0x0080000903007988 */ /* 0x0003e20008000408 */
[----:B0-----:R-:W-:-:S02]  /*1b2b0*/  @!P0 IMAD.MOV.U32 R16, RZ, RZ, R31 ;  /* 0x000000ffff108224 */ /* 0x001fc400078e001f */
[----:B------:R-:W-:Y:S01]  /*1b2c0*/  @!P0 IMAD.MOV.U32 R17, RZ, RZ, R32 ;  /* 0x000000ffff118224 */ /* 0x000fe200078e0020 */
[----:B------:R0:W-:Y:S01]  /*1b2d0*/  STS.U16 [R3+UR8+0x8400], R10 ;  /* 0x0084000a03007988 */ /* 0x0001e20008000408 */
[----:B-1----:R-:W-:-:S03]  /*1b2e0*/  PRMT R9, RZ, 0x7610, R9 ;  /* 0x00007610ff097816 */ /* 0x002fc60000000009 */
[----:B------:R3:W4:Y:S04]  /*1b2f0*/  @!P0 LDG.E.U16 R8, desc[UR24][R16.64] ;  /* 0x0000001810088981 */ /* 0x000728000c1e1500 */
[----:B------:R-:W4:Y:S01]  /*1b300*/  LDL R32, [R1+0x3b8] ;  /* 0x0003b80001207983 */ /* 0x000f220000100800 */
[----:B0-----:R-:W-:-:S03]  /*1b310*/  PRMT R10, RZ, 0x7610, R10 ;  /* 0x00007610ff0a7816 */ /* 0x001fc6000000000a */
[----:B------:R-:W4:Y:S01]  /*1b320*/  LDL R31, [R1+0x3bc] ;  /* 0x0003bc00011f7983 */ /* 0x000f220000100800 */
[----:B---3--:R-:W-:-:S03]  /*1b330*/  @!P0 IMAD.MOV.U32 R16, RZ, RZ, R26 ;  /* 0x000000ffff108224 */ /* 0x008fc600078e001a */
        /* <DEDUP_REMOVED lines=16> */
[----:B-1----:R-:W-:-:S04]  /*1b440*/  PRMT R12, RZ, 0x7610, R12 ;  /* 0x00007610ff0c7816 */ /* 0x002fc8000000000c */
[----:B------:R3:W4:Y:S04]  /*1b450*/  @!P0 LDG.E.U16 R11, desc[UR24][R16.64] ;  /* 0x00000018100b8981 */ /* 0x000728000c1e1500 */
[----:B------:R0:W-:Y:S04]  /*1b460*/  STS.U16 [R3+UR8+0x9000], R13 ;  /* 0x0090000d03007988 */ /* 0x0001e80008000408 */
[----:B------:R1:W-:Y:S01]  /*1b470*/  STS.U16 [R3+UR8+0x9400], R14 ;  /* 0x0094000e03007988 */ /* 0x0003e20008000408 */
[----:B0-----:R-:W-:Y:S02]  /*1b480*/  PRMT R13, RZ, 0x7610, R13 ;  /* 0x00007610ff0d7816 */ /* 0x001fe4000000000d */
[----:B-1----:R-:W-:Y:S01]  /*1b490*/  PRMT R14, RZ, 0x7610, R14 ;  /* 0x00007610ff0e7816 */ /* 0x002fe2000000000e */
[----:B---3--:R-:W-:-:S02]  /*1b4a0*/  @!P0 IMAD.MOV.U32 R16, RZ, RZ, R26 ;  /* 0x000000ffff108224 */ /* 0x008fc400078e001a */
[----:B------:R-:W3:Y:S01]  /*1b4b0*/  LDL R26, [R1+0x41c] ;  /* 0x00041c00011a7983 */ /* 0x000ee20000100800 */
[----:B--2---:R-:W-:-:S03]  /*1b4c0*/  @!P0 IMAD.MOV.U32 R17, RZ, RZ, R27 ;  /* 0x000000ffff118224 */ /* 0x004fc600078e001b */
[----:B------:R-:W3:Y:S04]  /*1b4d0*/  LDL R27, [R1+0x418] ;  /* 0x00041800011b7983 */ /* 0x000ee80000100800 */
[----:B------:R0:W2:Y:S02]  /*1b4e0*/  @!P0 LDG.E.U16 R12, desc[UR24][R16.64] ;  /* 0x00000018100c8981 */ /* 0x0000a4000c1e1500 */
[----:B0-----:R-:W-:Y:S02]  /*1b4f0*/  @!P0 IMAD.MOV.U32 R16, RZ, RZ, R29 ;  /* 0x000000ffff108224 */ /* 0x001fe400078e001d */
[----:B------:R-:W2:Y:S01]  /*1b500*/  LDL R29, [R1+0x444] ;  /* 0x00044400011d7983 */ /* 0x000ea20000100800 */
[----:B------:R-:W-:-:S03]  /*1b510*/  @!P0 IMAD.MOV.U32 R17, RZ, RZ, R30 ;  /* 0x000000ffff118224 */ /* 0x000fc600078e001e */
[----:B------:R-:W2:Y:S04]  /*1b520*/  LDL R30, [R1+0x440] ;  /* 0x00044000011e7983 */ /* 0x000ea80000100800 */
[----:B------:R0:W2:Y:S02]  /*1b530*/  @!P0 LDG.E.U16 R13, desc[UR24][R16.64] ;  /* 0x00000018100d8981 */ /* 0x0000a4000c1e1500 */
[----:B0-----:R-:W-:Y:S02]  /*1b540*/  @!P0 IMAD.MOV.U32 R16, RZ, RZ, R31 ;  /* 0x000000ffff108224 */ /* 0x001fe400078e001f */
[----:B------:R-:W-:Y:S01]  /*1b550*/  @!P0 IMAD.MOV.U32 R17, RZ, RZ, R32 ;  /* 0x000000ffff118224 */ /* 0x000fe200078e0020 */
[----:B------:R-:W2:Y:S04]  /*1b560*/  LDL R31, [R1+0x1a4] ;  /* 0x0001a400011f7983 */ /* 0x000ea80000100800 */
[----:B------:R4:W2:Y:S04]  /*1b570*/  @!P0 LDG.E.U16 R14, desc[UR24][R16.64] ;  /* 0x00000018100e8981 */ /* 0x0008a8000c1e1500 */
[----:B------:R-:W2:Y:S01]  /*1b580*/  LDL R32, [R1+0x160] ;  /* 0x0001600001207983 */ /* 0x000ea20000100800 */
[----:B----4-:R-:W-:-:S02]  /*1b590*/  @!P0 IMAD.MOV.U32 R16, RZ, RZ, R25 ;  /* 0x000000ffff108224 */ /* 0x010fc400078e0019 */
[----:B------:R-:W-:Y:S01]  /*1b5a0*/  @!P0 IMAD.MOV.U32 R17, RZ, RZ, R28 ;  /* 0x000000ffff118224 */ /* 0x000fe200078e001c */
[----:B------:R-:W4:Y:S04]  /*1b5b0*/  LDL R25, [R1+0xe0] ;  /* 0x0000e00001197983 */ /* 0x000f280000100800 */
[----:B------:R-:W4:Y:S04]  /*1b5c0*/  LDL R28, [R1+0xdc] ;  /* 0x0000dc00011c7983 */ /* 0x000f280000100800 */
[----:B------:R0:W4:Y:S02]  /*1b5d0*/  @!P0 LDG.E.U16 R15, desc[UR24][R16.64] ;  /* 0x00000018100f8981 */ /* 0x000124000c1e1500 */
[----:B0-----:R-:W-:-:S02]  /*1b5e0*/  PRMT R16, RZ, 0x7610, R16 ;  /* 0x00007610ff107816 */ /* 0x001fc40000000010 */
[----:B------:R4:W-:Y:S01]  /*1b5f0*/  STS.U16 [R3+UR8+0xa400], R24 ;  /* 0x00a4001803007988 */ /* 0x0009e20008000408 */
[----:B------:R-:W-:-:S03]  /*1b600*/  PRMT R17, RZ, 0x7610, R17 ;  /* 0x00007610ff117816 */ /* 0x000fc60000000011 */
[----:B---3--:R2:W3:Y:S02]  /*1b610*/  @!P0 LDG.E.U16 R16, desc[UR24][R26.64] ;  /* 0x000000181a108981 */ /* 0x0084e4000c1e1500 */
[----:B--2---:R-:W-:Y:S02]  /*1b620*/  @!P0 IMAD.MOV.U32 R27, RZ, RZ, R30 ;  /* 0x000000ffff1b8224 */ /* 0x004fe400078e001e */
[----:B------:R-:W2:Y:S01]  /*1b630*/  LDL R30, [R1+0x1a8] ;  /* 0x0001a800011e7983 */ /* 0x000ea20000100800 */
[----:B------:R-:W-:-:S03]  /*1b640*/  @!P0 IMAD.MOV.U32 R26, RZ, RZ, R29 ;  /* 0x000000ffff1a8224 */ /* 0x000fc600078e001d */
[----:B------:R-:W3:Y:S04]  /*1b650*/  LDL R29, [R1+0x1e4] ;  /* 0x0001e400011d7983 */ /* 0x000ee80000100800 */
[----:B------:R-:W3:Y:S04]  /*1b660*/  @!P0 LDG.E.U16 R17, desc[UR24][R26.64] ;  /* 0x000000181a118981 */ /* 0x000ee8000c1e1500 */
[----:B------:R-:W3:Y:S04]  /*1b670*/  LDL R27, [R1+0x224] ;  /* 0x00022400011b7983 */ /* 0x000ee80000100800 */
[----:B------:R-:W3:Y:S01]  /*1b680*/  LDL R26, [R1+0x228] ;  /* 0x00022800011a7983 */ /* 0x000ee20000100800 */
[----:B----4-:R-:W-:-:S02]  /*1b690*/  @!P0 IMAD.MOV.U32 R24, RZ, RZ, R25 ;  /* 0x000000ffff188224 */ /* 0x010fc400078e0019 */
[----:B------:R-:W-:Y:S02]  /*1b6a0*/  @!P0 IMAD.MOV.U32 R25, RZ, RZ, R28 ;  /* 0x000000ffff198224 */ /* 0x000fe400078e001c */
[----:B------:R-:W4:Y:S01]  /*1b6b0*/  LDL R28, [R1+0x1e8] ;  /* 0x0001e800011c7983 */ /* 0x000f220000100800 */
[----:B------:R-:W-:Y:S02]  /*1b6c0*/  PRMT R65, RZ, 0x7610, R65 ;  /* 0x00007610ff417816 */ /* 0x000fe40000000041 */
[----:B------:R-:W-:-:S04]  /*1b6d0*/  PRMT R64, RZ, 0x7610, R64 ;  /* 0x00007610ff407816 */ /* 0x000fc80000000040 */
[----:B------:R0:W4:Y:S04]  /*1b6e0*/  @!P0 LDG.E.U16 R65, desc[UR24][R24.64] ;  /* 0x0000001818418981 */ /* 0x000128000c1e1500 */
[----:B------:R1:W-:Y:S01]  /*1b6f0*/  STS.U16 [R3+UR8+0xac00], R18 ;  /* 0x00ac001203007988 */ /* 0x0003e20008000408 */
[----:B0-----:R-:W-:Y:S02]  /*1b700*/  @!P0 IMAD.MOV.U32 R24, RZ, RZ, R35 ;  /* 0x000000ffff188224 */ /* 0x001fe400078e0023 */
[----:B------:R-:W-:Y:S01]  /*1b710*/  @!P0 IMAD.MOV.U32 R25, RZ, RZ, R42 ;  /* 0x000000ffff198224 */ /* 0x000fe200078e002a */
[----:B-1----:R-:W-:-:S04]  /*1b720*/  PRMT R18, RZ, 0x7610, R18 ;  /* 0x00007610ff127816 */ /* 0x002fc80000000012 */
[----:B------:R0:W4:Y:S04]  /*1b730*/  @!P0 LDG.E.U16 R64, desc[UR24][R24.64] ;  /* 0x0000001818408981 */ /* 0x000128000c1e1500 */
[----:B------:R1:W-:Y:S01]  /*1b740*/  STS.U16 [R3+UR8+0xb000], R19 ;  /* 0x00b0001303007988 */ /* 0x0003e20008000408 */
[----:B0-----:R-:W-:Y:S02]  /*1b750*/  @!P0 IMAD.MOV.U32 R24, RZ, RZ, R32 ;  /* 0x000000ffff188224 */ /* 0x001fe400078e0020 */
[----:B------:R-:W-:Y:S01]  /*1b760*/  @!P0 IMAD.MOV.U32 R25, RZ, RZ, R33 ;  /* 0x000000ffff198224 */ /* 0x000fe200078e0021 */
[----:B------:R-:W4:Y:S01]  /*1b770*/  LDL R32, [R1+0x268] ;  /* 0x0002680001207983 */ /* 0x000f220000100800 */
[----:B-1----:R-:W-:-:S03]  /*1b780*/  PRMT R19, RZ, 0x7610, R19 ;  /* 0x00007610ff137816 */ /* 0x002fc60000000013 */
[----:B------:R0:W4:Y:S04]  /*1b790*/  @!P0 LDG.E.U16 R18, desc[UR24][R24.64] ;  /* 0x0000001818128981 */ /* 0x000128000c1e1500 */
[----:B------:R-:W4:Y:S01]  /*1b7a0*/  LDL R33, [R1+0x264] ;  /* 0x0002640001217983 */ /* 0x000f220000100800 */
[----:B0-----:R-:W-:-:S03]  /*1b7b0*/  @!P0 IMAD.MOV.U32 R25, RZ, RZ, R31 ;  /* 0x000000ffff198224 */ /* 0x001fc600078e001f */
[----:B------:R0:W-:Y:S04]  /*1b7c0*/  STS.U16 [R3+UR8+0xb400], R20 ;  /* 0x00b4001403007988 */ /* 0x0001e80008000408 */
[----:B------:R-:W4:Y:S01]  /*1b7d0*/  LDL R31, [R1+0x324] ;  /* 0x00032400011f7983 */ /* 0x000f220000100800 */
[----:B0-----:R-:W-:Y:S01]  /*1b7e0*/  PRMT R20, RZ, 0x7610, R20 ;  /* 0x00007610ff147816 */ /* 0x001fe20000000014 */
[----:B--2---:R-:W-:Y:S02]  /*1b7f0*/  @!P0 IMAD.MOV.U32 R24, RZ, RZ, R30 ;  /* 0x000000ffff188224 */ /* 0x004fe400078e001e */
[----:B------:R-:W2:Y:S04]  /*1b800*/  LDL R30, [R1+0x328] ;  /* 0x00032800011e7983 */ /* 0x000ea80000100800 */
[----:B------:R3:W2:Y:S02]  /*1b810*/  @!P0 LDG.E.U16 R19, desc[UR24][R24.64] ;  /* 0x0000001818138981 */ /* 0x0006a4000c1e1500 */
[----:B---3--:R-:W-:-:S02]  /*1b820*/  @!P0 IMAD.MOV.U32 R25, RZ, RZ, R29 ;  /* 0x000000ffff198224 */ /* 0x008fc400078e001d */
[----:B------:R-:W3:Y:S01]  /*1b830*/  LDL R29, [R1+0x2a4] ;  /* 0x0002a400011d7983 */ /* 0x000ee20000100800 */
[----:B----4-:R-:W-:-:S03]  /*1b840*/  @!P0 IMAD.MOV.U32 R24, RZ, RZ, R28 ;  /* 0x000000ffff188224 */ /* 0x010fc600078e001c */
[----:B------:R-:W4:Y:S04]  /*1b850*/  LDL R28, [R1+0x2a8] ;  /* 0x0002a800011c7983 */ /* 0x000f280000100800 */
[----:B------:R0:W2:Y:S02]  /*1b860*/  @!P0 LDG.E.U16 R20, desc[UR24][R24.64] ;  /* 0x0000001818148981 */ /* 0x0000a4000c1e1500 */
[----:B0-----:R-:W-:Y:S02]  /*1b870*/  @!P0 IMAD.MOV.U32 R24, RZ, RZ, R26 ;  /* 0x000000ffff188224 */ /* 0x001fe400078e001a */
[----:B------:R-:W-:Y:S01]  /*1b880*/  @!P0 IMAD.MOV.U32 R25, RZ, RZ, R27 ;  /* 0x000000ffff198224 */ /* 0x000fe200078e001b */
[----:B------:R-:W2:Y:S04]  /*1b890*/  LDL R26, [R1+0x2e8] ;  /* 0x0002e800011a7983 */ /* 0x000ea80000100800 */
[----:B------:R-:W2:Y:S04]  /*1b8a0*/  LDL R27, [R1+0x2e4] ;  /* 0x0002e400011b7983 */ /* 0x000ea80000100800 */
[----:B------:R0:W-:Y:S04]  /*1b8b0*/  STS.U16 [R3+UR8+0xb800], R21 ;  /* 0x00b8001503007988 */ /* 0x0001e80008000408 */
[----:B------:R1:W-:Y:S01]  /*1b8c0*/  STS.U16 [R3+UR8+0xbc00], R22 ;  /* 0x00bc001603007988 */ /* 0x0003e20008000408 */
[----:B0-----:R-:W-:-:S03]  /*1b8d0*/  PRMT R21, RZ, 0x7610, R21 ;  /* 0x00007610ff157816 */ /* 0x001fc60000000015 */
[----:B------:R0:W-:Y:S01]  /*1b8e0*/  STS.U16 [R3+UR8+0xa000], R77 ;  /* 0x00a0004d03007988 */ /* 0x0001e20008000408 */
[----:B-1----:R-:W-:-:S03]  /*1b8f0*/  PRMT R22, RZ, 0x7610, R22 ;  /* 0x00007610ff167816 */ /* 0x002fc60000000016 */
[----:B------:R1:W2:Y:S01]  /*1b900*/  @!P0 LDG.E.U16 R21, desc[UR24][R24.64] ;  /* 0x0000001818158981 */ /* 0x0002a2000c1e1500 */
[----:B0-----:R-:W-:-:S03]  /*1b910*/  LOP3.LUT R77, R3, 0x10, RZ, 0x3c, !PT ;  /* 0x00000010034d7812 */ /* 0x001fc600078e3cff */
[----:B------:R-:W-:Y:S01]  /*1b920*/  STS.U16 [R3+UR8+0x9800], R82 ;  /* 0x0098005203007988 */ /* 0x000fe20008000408 */
[----:B-1----:R-:W-:Y:S02]  /*1b930*/  @!P0 IMAD.MOV.U32 R24, RZ, RZ, R32 ;  /* 0x000000ffff188224 */ /* 0x002fe400078e0020 */
[----:B------:R-:W-:Y:S01]  /*1b940*/  @!P0 IMAD.MOV.U32 R25, RZ, RZ, R33 ;  /* 0x000000ffff198224 */ /* 0x000fe200078e0021 */
[----:B------:R-:W-:Y:S04]  /*1b950*/  STS.U16 [R3+UR8+0x9c00], R79 ;  /* 0x009c004f03007988 */ /* 0x000fe80008000408 */
[----:B------:R0:W-:Y:S04]  /*1b960*/  STS.U16 [R3+UR8+0xa800], R23 ;  /* 0x00a8001703007988 */ /* 0x0001e80008000408 */
[----:B------:R3:W2:Y:S04]  /*1b970*/  @!P0 LDG.E.U16 R22, desc[UR24][R24.64] ;  /* 0x0000001818168981 */ /* 0x0006a8000c1e1500 */
[----:B------:R1:W-:Y:S01]  /*1b980*/  STS.U16 [R77+UR8+0x8080], R0 ;  /* 0x008080004d007988 */ /* 0x0003e20008000408 */
[----:B0-----:R-:W-:-:S03]  /*1b990*/  PRMT R23, RZ, 0x7610, R23 ;  /* 0x00007610ff177816 */ /* 0x001fc60000000017 */
[----:B-1----:R-:W5:Y:S04]  /*1b9a0*/  LDL.LU R0, [R1+0x720] ;  /* 0x0007200001007983 */ /* 0x002f680000300800 */
[----:B------:R-:W2:Y:S04]  /*1b9b0*/  LDL R44, [R1+0x390] ;  /* 0x00039000012c7983 */ /* 0x000ea80000100800 */
[----:B------:R-:W2:Y:S04]  /*1b9c0*/  LDL R43, [R1+0x394] ;  /* 0x00039400012b7983 */ /* 0x000ea80000100800 */
[----:B------:R-:W2:Y:S04]  /*1b9d0*/  LDL R35, [R1+0x3f4] ;  /* 0x0003f40001237983 */ /* 0x000ea80000100800 */
[----:B------:R-:W2:Y:S04]  /*1b9e0*/  LDL R42, [R1+0x3f0] ;  /* 0x0003f000012a7983 */ /* 0x000ea80000100800 */
[----:B------:R-:W2:Y:S04]  /*1b9f0*/  LDL R33, [R1+0x420] ;  /* 0x0004200001217983 */ /* 0x000ea80000100800 */
[----:B------:R-:W2:Y:S04]  /*1ba00*/  LDL R32, [R1+0x424] ;  /* 0x0004240001207983 */ /* 0x000ea80000100800 */
[----:B------:R-:W2:Y:S04]  /*1ba10*/  LDL R47, [R1+0x448] ;  /* 0x00044800012f7983 */ /* 0x000ea80000100800 */
[----:B------:R-:W2:Y:S01]  /*1ba20*/  LDL R45, [R1+0x44c] ;  /* 0x00044c00012d7983 */ /* 0x000ea20000100800 */
[----:B---3--:R-:W-:-:S02]  /*1ba30*/  @!P0 IMAD.MOV.U32 R25, RZ, RZ, R29 ;  /* 0x000000ffff198224 */ /* 0x008fc400078e001d */
[----:B----4-:R-:W-:Y:S01]  /*1ba40*/  @!P0 IMAD.MOV.U32 R24, RZ, RZ, R28 ;  /* 0x000000ffff188224 */ /* 0x010fe200078e001c */
[----:B------:R-:W3:Y:S04]  /*1ba50*/  LDL R29, [R1+0x360] ;  /* 0x00036000011d7983 */ /* 0x000ee80000100800 */
[----:B------:R-:W3:Y:S04]  /*1ba60*/  LDL R28, [R1+0x364] ;  /* 0x00036400011c7983 */ /* 0x000ee80000100800 */
[----:B------:R0:W4:Y:S04]  /*1ba70*/  @!P0 LDG.E.U16 R23, desc[UR24][R24.64] ;  /* 0x0000001818178981 */ /* 0x000128000c1e1500 */
[----:B------:R-:W-:Y:S04]  /*1ba80*/  STS.U16 [R77+UR8+0x8480], R91 ;  /* 0x0084805b4d007988 */ /* 0x000fe80008000408 */
[----:B------:R-:W4:Y:S01]  /*1ba90*/  LDL R79, [R1+0x168] ;  /* 0x00016800014f7983 */ /* 0x000f220000100800 */
[----:B0-----:R-:W-:-:S03]  /*1baa0*/  PRMT R24, RZ, 0x7610, R24 ;  /* 0x00007610ff187816 */ /* 0x001fc60000000018 */
[----:B------:R-:W4:Y:S04]  /*1bab0*/  LDL R82, [R1+0x39c] ;  /* 0x00039c0001527983 */ /* 0x000f280000100800 */
[----:B--2---:R0:W2:Y:S02]  /*1bac0*/  @!P0 LDG.E.U16 R24, desc[UR24][R26.64] ;  /* 0x000000181a188981 */ /* 0x0040a4000c1e1500 */
[----:B0-----:R-:W-:Y:S02]  /*1bad0*/  @!P0 IMAD.MOV.U32 R26, RZ, RZ, R30 ;  /* 0x000000ffff1a8224 */ /* 0x001fe400078e001e */
[----:B------:R-:W-:Y:S01]  /*1bae0*/  @!P0 IMAD.MOV.U32 R27, RZ, RZ, R31 ;  /* 0x000000ffff1b8224 */ /* 0x000fe200078e001f */
[----:B------:R-:W2:Y:S04]  /*1baf0*/  LDL R30, [R1+0x3c4] ;  /* 0x0003c400011e7983 */ /* 0x000ea80000100800 */
[----:B------:R-:W2:Y:S01]  /*1bb00*/  LDL R31, [R1+0x3c0] ;  /* 0x0003c000011f7983 */ /* 0x000ea20000100800 */
[----:B------:R-:W-:-:S06]  /*1bb10*/  PRMT R25, RZ, 0x7610, R25 ;  /* 0x00007610ff197816 */ /* 0x000fcc0000000019 */
[----:B------:R0:W4:Y:S02]  /*1bb20*/  @!P0 LDG.E.U16 R25, desc[UR24][R26.64] ;  /* 0x000000181a198981 */ /* 0x000124000c1e1500 */
[----:B0-----:R-:W-:Y:S02]  /*1bb30*/  PRMT R26, RZ, 0x7610, R26 ;  /* 0x00007610ff1a7816 */ /* 0x001fe4000000001a */
[----:B------:R-:W-:-:S04]  /*1bb40*/  PRMT R27, RZ, 0x7610, R27 ;  /* 0x00007610ff1b7816 */ /* 0x000fc8000000001b */
[----:B---3--:R0:W3:Y:S02]  /*1bb50*/  @!P0 LDG.E.U16 R26, desc[UR24][R28.64] ;  /* 0x000000181c1a8981 */ /* 0x0080e4000c1e1500 */
[----:B0-----:R-:W-:Y:S02]  /*1bb60*/  @!P0 IMAD.MOV.U32 R28, RZ, RZ, R43 ;  /* 0x000000ffff1c8224 */ /* 0x001fe400078e002b */
[----:B------:R-:W-:Y:S01]  /*1bb70*/  @!P0 IMAD.MOV.U32 R29, RZ, RZ, R44 ;  /* 0x000000ffff1d8224 */ /* 0x000fe200078e002c */
[----:B------:R-:W3:Y:S04]  /*1bb80*/  LDL R43, [R1+0x124] ;  /* 0x00012400012b7983 */ /* 0x000ee80000100800 */
[----:B------:R0:W3:Y:S04]  /*1bb90*/  @!P0 LDG.E.U16 R27, desc[UR24][R28.64] ;  /* 0x000000181c1b8981 */ /* 0x0000e8000c1e1500 */
[----:B------:R-:W3:Y:S01]  /*1bba0*/  LDL R44, [R1+0xe4] ;  /* 0x0000e400012c7983 */ /* 0x000ee20000100800 */
[----:B0-----:R-:W-:-:S06]  /*1bbb0*/  PRMT R28, RZ, 0x7610, R28 ;  /* 0x00007610ff1c7816 */ /* 0x001fcc000000001c */
[----:B--2---:R0:W2:Y:S02]  /*1bbc0*/  @!P0 LDG.E.U16 R28, desc[UR24][R30.64] ;  /* 0x000000181e1c8981 */ /* 0x0040a4000c1e1500 */
[----:B0-----:R-:W-:Y:S02]  /*1bbd0*/  @!P0 IMAD.MOV.U32 R30, RZ, RZ, R35 ;  /* 0x000000ffff1e8224 */ /* 0x001fe400078e0023 */
[----:B------:R-:W2:Y:S01]  /*1bbe0*/  LDL R35, [R1+0xe8] ;  /* 0x0000e80001237983 */ /* 0x000ea20000100800 */
[----:B------:R-:W-:-:S03]  /*1bbf0*/  @!P0 IMAD.MOV.U32 R31, RZ, RZ, R42 ;  /* 0x000000ffff1f8224 */ /* 0x000fc600078e002a */
[----:B------:R-:W4:Y:S01]  /*1bc00*/  LDL R42, [R1+0x128] ;  /* 0x00012800012a7983 */ /* 0x000f220000100800 */
[----:B------:R-:W-:-:S03]  /*1bc10*/  PRMT R29, RZ, 0x7610, R29 ;  /* 0x00007610ff1d7816 */ /* 0x000fc6000000001d */
[----:B------:R-:W-:Y:S04]  /*1bc20*/  STS.U16 [R77+UR8+0x8880], R89 ;  /* 0x008880594d007988 */ /* 0x000fe80008000408 */
[----:B------:R-:W-:Y:S04]  /*1bc30*/  STS.U16 [R77+UR8+0x8c80], R87 ;  /* 0x008c80574d007988 */ /* 0x000fe80008000408 */
[----:B------:R-:W-:Y:S04]  /*1bc40*/  STS.U16 [R77+UR8+0x9080], R85 ;  /* 0x009080554d007988 */ /* 0x000fe80008000408 */
[----:B------:R0:W4:Y:S04]  /*1bc50*/  @!P0 LDG.E.U16 R29, desc[UR24][R30.64] ;  /* 0x000000181e1d8981 */ /* 0x000128000c1e1500 */
[----:B------:R1:W-:Y:S04]  /*1bc60*/  STS.U16 [R77+UR8+0x9480], R83 ;  /* 0x009480534d007988 */ /* 0x0003e80008000408 */
[----:B------:R1:W-:Y:S01]  /*1bc70*/  STS.U16 [R77+UR8+0x9880], R81 ;  /* 0x009880514d007988 */ /* 0x0003e20008000408 */
[----:B0-----:R-:W-:-:S03]  /*1bc80*/  PRMT R30, RZ, 0x7610, R30 ;  /* 0x00007610ff1e7816 */ /* 0x001fc6000000001e */
[----:B------:R0:W-:Y:S01]  /*1bc90*/  STS.U16 [R77+UR8+0x9c80], R78 ;  /* 0x009c804e4d007988 */ /* 0x0001e20008000408 */
[----:B------:R-:W-:-:S03]  /*1bca0*/  PRMT R31, RZ, 0x7610, R31 ;  /* 0x00007610ff1f7816 */ /* 0x000fc6000000001f */
[----:B-1----:R-:W4:Y:S04]  /*1bcb0*/  LDL R83, [R1+0x398] ;  /* 0x0003980001537983 */ /* 0x002f280000100800 */
[----:B------:R-:W4:Y:S04]  /*1bcc0*/  LDL R81, [R1+0x164] ;  /* 0x0001640001517983 */ /* 0x000f280000100800 */
[----:B------:R-:W-:Y:S04]  /*1bcd0*/  STS.U16 [R77+UR8+0xa080], R76 ;  /* 0x00a0804c4d007988 */ /* 0x000fe80008000408 */
[----:B------:R1:W4:Y:S04]  /*1bce0*/  @!P0 LDG.E.U16 R30, desc[UR24][R32.64] ;  /* 0x00000018201e8981 */ /* 0x000328000c1e1500 */
[----:B------:R2:W-:Y:S04]  /*1bcf0*/  STS.U16 [R77+UR8+0xa480], R34 ;  /* 0x00a480224d007988 */ /* 0x0005e80008000408 */
[----:B0-----:R-:W4:Y:S01]  /*1bd00*/  LDL R78, [R1+0x1ac] ;  /* 0x0001ac00014e7983 */ /* 0x001f220000100800 */
[----:B-1----:R-:W-:-:S02]  /*1bd10*/  @!P0 IMAD.MOV.U32 R32, RZ, RZ, R45 ;  /* 0x000000ffff208224 */ /* 0x002fc400078e002d */
[----:B------:R-:W-:Y:S01]  /*1bd20*/  @!P0 IMAD.MOV.U32 R33, RZ, RZ, R47 ;  /* 0x000000ffff218224 */ /* 0x000fe200078e002f */
[----:B------:R-:W4:Y:S04]  /*1bd30*/  LDL R45, [R1+0x1ec] ;  /* 0x0001ec00012d7983 */ /* 0x000f280000100800 */
[----:B------:R-:W4:Y:S04]  /*1bd40*/  LDL R47, [R1+0x1b0] ;  /* 0x0001b000012f7983 */ /* 0x000f280000100800 */
[----:B------:R0:W4:Y:S04]  /*1bd50*/  @!P0 LDG.E.U16 R31, desc[UR24][R32.64] ;  /* 0x00000018201f8981 */ /* 0x000128000c1e1500 */
[----:B------:R-:W4:Y:S04]  /*1bd60*/  LDL R87, [R1+0x3c8] ;  /* 0x0003c80001577983 */ /* 0x000f280000100800 */
[----:B------:R-:W4:Y:S01]  /*1bd70*/  LDL R85, [R1+0x428] ;  /* 0x0004280001557983 */ /* 0x000f220000100800 */
[----:B0-----:R-:W-:Y:S01]  /*1bd80*/  PRMT R32, RZ, 0x7610, R32 ;  /* 0x00007610ff207816 */ /* 0x001fe20000000020 */
[----:B--2---:R-:W-:-:S02]  /*1bd90*/  @!P0 IMAD.MOV.U32 R34, RZ, RZ, R35 ;  /* 0x000000ffff228224 */ /* 0x004fc400078e0023 */
[----:B---3--:R-:W-:Y:S02]  /*1bda0*/  @!P0 IMAD.MOV.U32 R35, RZ, RZ, R44 ;  /* 0x000000ffff238224 */ /* 0x008fe400078e002c */
[----:B------:R-:W2:Y:S04]  /*1bdb0*/  LDL R44, [R1+0x1f0] ;  /* 0x0001f000012c7983 */ /* 0x000ea80000100800 */
[----:B------:R4:W3:Y:S02]  /*1bdc0*/  @!P0 LDG.E.U16 R32, desc[UR24][R34.64] ;  /* 0x0000001822208981 */ /* 0x0008e4000c1e1500 */
[----:B----4-:R-:W-:Y:S02]  /*1bdd0*/  @!P0 IMAD.MOV.U32 R34, RZ, RZ, R42 ;  /* 0x000000ffff228224 */ /* 0x010fe400078e002a */
[----:B------:R-:W-:Y:S01]  /*1bde0*/  @!P0 IMAD.MOV.U32 R35, RZ, RZ, R43 ;  /* 0x000000ffff238224 */ /* 0x000fe200078e002b */
[----:B------:R-:W4:Y:S04]  /*1bdf0*/  LDL R42, [R1+0x230] ;  /* 0x00023000012a7983 */ /* 0x000f280000100800 */
[----:B------:R-:W3:Y:S01]  /*1be00*/  LDL R43, [R1+0x22c] ;  /* 0x00022c00012b7983 */ /* 0x000ee20000100800 */
[----:B------:R-:W-:-:S03]  /*1be10*/  PRMT R33, RZ, 0x7610, R33 ;  /* 0x00007610ff217816 */ /* 0x000fc60000000021 */
[----:B------:R0:W-:Y:S04]  /*1be20*/  STS.U16 [R77+UR8+0xa880], R37 ;  /* 0x00a880254d007988 */ /* 0x0001e80008000408 */
[----:B------:R1:W3:Y:S04]  /*1be30*/  @!P0 LDG.E.U16 R33, desc[UR24][R34.64] ;  /* 0x0000001822218981 */ /* 0x0002e8000c1e1500 */
[----:B------:R1:W-:Y:S01]  /*1be40*/  STS.U16 [R77+UR8+0xac80], R36 ;  /* 0x00ac80244d007988 */ /* 0x0003e20008000408 */
[----:B0-----:R-:W-:-:S03]  /*1be50*/  @!P0 IMAD.MOV.U32 R37, RZ, RZ, R81 ;  /* 0x000000ffff258224 */ /* 0x001fc600078e0051 */
[----:B------:R-:W3:Y:S01]  /*1be60*/  LDL R81, [R1+0x26c] ;  /* 0x00026c0001517983 */ /* 0x000ee20000100800 */
[----:B-1----:R-:W-:Y:S01]  /*1be70*/  PRMT R34, RZ, 0x7610, R34 ;  /* 0x00007610ff227816 */ /* 0x002fe20000000022 */
[----:B------:R-:W-:Y:S02]  /*1be80*/  @!P0 IMAD.MOV.U32 R36, RZ, RZ, R79 ;  /* 0x000000ffff248224 */ /* 0x000fe400078e004f */
[----:B------:R-:W3:Y:S01]  /*1be90*/  LDL R79, [R1+0x270] ;  /* 0x00027000014f7983 */ /* 0x000ee20000100800 */
[----:B------:R-:W-:-:S03]  /*1bea0*/  PRMT R35, RZ, 0x7610, R35 ;  /* 0x00007610ff237816 */ /* 0x000fc60000000023 */
[----:B------:R0:W3:Y:S04]  /*1beb0*/  @!P0 LDG.E.U16 R34, desc[UR24][R36.64] ;  /* 0x0000001824228981 */ /* 0x0000e8000c1e1500 */
[----:B------:R1:W-:Y:S04]  /*1bec0*/  STS.U16 [R77+UR8+0xb080], R39 ;  /* 0x00b080274d007988 */ /* 0x0003e80008000408 */
[----:B------:R2:W-:Y:S01]  /*1bed0*/  STS.U16 [R77+UR8+0xb480], R38 ;  /* 0x00b480264d007988 */ /* 0x0005e20008000408 */
[----:B0-----:R-:W-:Y:S02]  /*1bee0*/  @!P0 IMAD.MOV.U32 R37, RZ, RZ, R78 ;  /* 0x000000ffff258224 */ /* 0x001fe400078e004e */
[----:B------:R-:W-:Y:S01]  /*1bef0*/  @!P0 IMAD.MOV.U32 R36, RZ, RZ, R47 ;  /* 0x000000ffff248224 */ /* 0x000fe200078e002f */
[----:B------:R-:W3:Y:S01]  /*1bf00*/  LDL R78, [R1+0x32c] ;  /* 0x00032c00014e7983 */ /* 0x000ee20000100800 */
[----:B-1----:R-:W-:-:S03]  /*1bf10*/  @!P0 IMAD.MOV.U32 R39, RZ, RZ, R45 ;  /* 0x000000ffff278224 */ /* 0x002fc600078e002d */
[----:B------:R-:W3:Y:S04]  /*1bf20*/  LDL R45, [R1+0x2ac] ;  /* 0x0002ac00012d7983 */ /* 0x000ee80000100800 */
[----:B------:R0:W3:Y:S04]  /*1bf30*/  @!P0 LDG.E.U16 R35, desc[UR24][R36.64] ;  /* 0x0000001824238981 */ /* 0x0000e8000c1e1500 */
[----:B------:R-:W3:Y:S01]  /*1bf40*/  LDL R47, [R1+0x330] ;  /* 0x00033000012f7983 */ /* 0x000ee20000100800 */
[----:B0-----:R-:W-:Y:S01]  /*1bf50*/  PRMT R36, RZ, 0x7610, R36 ;  /* 0x00007610ff247816 */ /* 0x001fe20000000024 */
[----:B--2---:R-:W-:-:S02]  /*1bf60*/  @!P0 IMAD.MOV.U32 R38, RZ, RZ, R44 ;  /* 0x000000ffff268224 */ /* 0x004fc400078e002c */
[----:B------:R-:W2:Y:S04]  /*1bf70*/  LDL R44, [R1+0x2b0] ;  /* 0x0002b000012c7983 */ /* 0x000ea80000100800 */
[----:B------:R4:W2:Y:S02]  /*1bf80*/  @!P0 LDG.E.U16 R36, desc[UR24][R38.64] ;  /* 0x0000001826248981 */ /* 0x0008a4000c1e1500 */
[----:B----4-:R-:W-:Y:S02]  /*1bf90*/  @!P0 IMAD.MOV.U32 R38, RZ, RZ, R42 ;  /* 0x000000ffff268224 */ /* 0x010fe400078e002a */
[----:B------:R-:W4:Y:S01]  /*1bfa0*/  LDL R42, [R1+0x2f0] ;  /* 0x0002f000012a7983 */ /* 0x000f220000100800 */
[----:B---3--:R-:W-:-:S03]  /*1bfb0*/  @!P0 IMAD.MOV.U32 R39, RZ, RZ, R43 ;  /* 0x000000ffff278224 */ /* 0x008fc600078e002b */
[----:B------:R-:W4:Y:S01]  /*1bfc0*/  LDL R43, [R1+0x2ec] ;  /* 0x0002ec00012b7983 */ /* 0x000f220000100800 */
[----:B------:R-:W-:-:S03]  /*1bfd0*/  PRMT R37, RZ, 0x7610, R37 ;  /* 0x00007610ff257816 */ /* 0x000fc60000000025 */
[----:B------:R0:W-:Y:S04]  /*1bfe0*/  STS.U16 [R77+UR8+0xb880], R41 ;  /* 0x00b880294d007988 */ /* 0x0001e80008000408 */
[----:B------:R1:W3:Y:S04]  /*1bff0*/  @!P0 LDG.E.U16 R37, desc[UR24][R38.64] ;  /* 0x0000001826258981 */ /* 0x0002e8000c1e1500 */
[----:B------:R1:W-:Y:S01]  /*1c000*/  STS.U16 [R77+UR8+0xbc80], R40 ;  /* 0x00bc80284d007988 */ /* 0x0003e20008000408 */
[----:B0-----:R-:W-:-:S03]  /*1c010*/  @!P0 IMAD.MOV.U32 R41, RZ, RZ, R81 ;  /* 0x000000ffff298224 */ /* 0x001fc600078e0051 */
[----:B------:R-:W3:Y:S01]  /*1c020*/  LDL R81, [R1+0x42c] ;  /* 0x00042c0001517983 */ /* 0x000ee20000100800 */
[----:B-1----:R-:W-:Y:S01]  /*1c030*/  PRMT R38, RZ, 0x7610, R38 ;  /* 0x00007610ff267816 */ /* 0x002fe20000000026 */
[----:B------:R-:W-:Y:S01]  /*1c040*/  @!P0 IMAD.MOV.U32 R40, RZ, RZ, R79 ;  /* 0x000000ffff288224 */ /* 0x000fe200078e004f */
[----:B------:R-:W-:Y:S01]  /*1c050*/  PRMT R39, RZ, 0x7610, R39 ;  /* 0x00007610ff277816 */ /* 0x000fe20000000027 */
[----:B------:R-:W3:Y:S04]  /*1c060*/  LDL R79, [R1+0x3f8] ;  /* 0x0003f800014f7983 */ /* 0x000ee80000100800 */
[----:B------:R0:W3:Y:S02]  /*1c070*/  @!P0 LDG.E.U16 R38, desc[UR24][R40.64] ;  /* 0x0000001828268981 */ /* 0x0000e4000c1e1500 */
[----:B0-----:R-:W-:-:S02]  /*1c080*/  @!P0 IMAD.MOV.U32 R41, RZ, RZ, R45 ;  /* 0x000000ffff298224 */ /* 0x001fc400078e002d */
[----:B------:R-:W3:Y:S01]  /*1c090*/  LDL R45, [R1+0x368] ;  /* 0x00036800012d7983 */ /* 0x000ee20000100800 */
[----:B--2---:R-:W-:-:S03]  /*1c0a0*/  @!P0 IMAD.MOV.U32 R40, RZ, RZ, R44 ;  /* 0x000000ffff288224 */ /* 0x004fc600078e002c */
[----:B------:R-:W3:Y:S04]  /*1c0b0*/  LDL R44, [R1+0x36c] ;  /* 0x00036c00012c7983 */ /* 0x000ee80000100800 */
[----:B------:R0:W2:Y:S02]  /*1c0c0*/  @!P0 LDG.E.U16 R39, desc[UR24][R40.64] ;  /* 0x0000001828278981 */ /* 0x0000a4000c1e1500 */
[----:B0-----:R-:W-:-:S06]  /*1c0d0*/  PRMT R40, RZ, 0x7610, R40 ;  /* 0x00007610ff287816 */ /* 0x001fcc0000000028 */
[----:B----4-:R0:W4:Y:S02]  /*1c0e0*/  @!P0 LDG.E.U16 R40, desc[UR24][R42.64] ;  /* 0x000000182a288981 */ /* 0x010124000c1e1500 */
[----:B0-----:R-:W-:Y:S02]  /*1c0f0*/  @!P0 IMAD.MOV.U32 R42, RZ, RZ, R47 ;  /* 0x000000ffff2a8224 */ /* 0x001fe400078e002f */
[----:B------:R-:W2:Y:S01]  /*1c100*/  LDL R47, [R1+0x3cc] ;  /* 0x0003cc00012f7983 */ /* 0x000ea20000100800 */
[----:B------:R-:W-:-:S03]  /*1c110*/  @!P0 IMAD.MOV.U32 R43, RZ, RZ, R78 ;  /* 0x000000ffff2b8224 */ /* 0x000fc600078e004e */
[----:B------:R-:W4:Y:S01]  /*1c120*/  LDL R78, [R1+0x3fc] ;  /* 0x0003fc00014e7983 */ /* 0x000f220000100800 */
[----:B------:R-:W-:Y:S02]  /*1c130*/  PRMT R41, RZ, 0x7610, R41 ;  /* 0x00007610ff297816 */ /* 0x000fe40000000029 */
[----:B------:R-:W-:-:S04]  /*1c140*/  LOP3.LUT R77, R3, 0x20, RZ, 0x3c, !PT ;  /* 0x00000020034d7812 */ /* 0x000fc800078e3cff */
[----:B------:R0:W4:Y:S02]  /*1c150*/  @!P0 LDG.E.U16 R41, desc[UR24][R42.64] ;  /* 0x000000182a298981 */ /* 0x000124000c1e1500 */
[----:B0-----:R-:W-:Y:S02]  /*1c160*/  PRMT R42, RZ, 0x7610, R42 ;  /* 0x00007610ff2a7816 */ /* 0x001fe4000000002a */
[----:B------:R-:W-:Y:S01]  /*1c170*/  STS.U16 [R77+UR8+0x8100], R93 ;  /* 0x0081005d4d007988 */ /* 0x000fe20008000408 */
[----:B------:R-:W-:-:S03]  /*1c180*/  PRMT R43, RZ, 0x7610, R43 ;  /* 0x00007610ff2b7816 */ /* 0x000fc6000000002b */
[----:B------:R-:W-:Y:S04]  /*1c190*/  STS.U16 [R77+UR8+0x8500], R90 ;  /* 0x0085005a4d007988 */ /* 0x000fe80008000408 */
[----:B------:R-:W-:Y:S04]  /*1c1a0*/  STS.U16 [R77+UR8+0x8900], R88 ;  /* 0x008900584d007988 */ /* 0x000fe80008000408 */
[----:B------:R0:W-:Y:S04]  /*1c1b0*/  STS.U16 [R77+UR8+0x8d00], R86 ;  /* 0x008d00564d007988 */ /* 0x0001e80008000408 */
[----:B------:R1:W-:Y:S04]  /*1c1c0*/  STS.U16 [R77+UR8+0x9100], R84 ;  /* 0x009100544d007988 */ /* 0x0003e80008000408 */
[----:B------:R2:W-:Y:S04]  /*1c1d0*/  STS.U16 [R77+UR8+0x9500], R46 ;  /* 0x0095002e4d007988 */ /* 0x0005e80008000408 */
[----:B0-----:R-:W4:Y:S04]  /*1c1e0*/  LDL R86, [R1+0x3a4] ;  /* 0x0003a40001567983 */ /* 0x001f280000100800 */
[----:B-1----:R-:W4:Y:S04]  /*1c1f0*/  LDL R84, [R1+0x170] ;  /* 0x0001700001547983 */ /* 0x002f280000100800 */
[----:B---3--:R0:W3:Y:S02]  /*1c200*/  @!P0 LDG.E.U16 R42, desc[UR24][R44.64] ;  /* 0x000000182c2a8981 */ /* 0x0080e4000c1e1500 */
[----:B0-----:R-:W-:-:S02]  /*1c210*/  @!P0 IMAD.MOV.U32 R44, RZ, RZ, R82 ;  /* 0x000000ffff2c8224 */ /* 0x001fc400078e0052 */
[----:B------:R-:W-:Y:S01]  /*1c220*/  @!P0 IMAD.MOV.U32 R45, RZ, RZ, R83 ;  /* 0x000000ffff2d8224 */ /* 0x000fe200078e0053 */
[----:B------:R-:W3:Y:S04]  /*1c230*/  LDL R82, [R1+0x454] ;  /* 0x0004540001527983 */ /* 0x000ee80000100800 */
[----:B------:R0:W3:Y:S04]  /*1c240*/  @!P0 LDG.E.U16 R43, desc[UR24][R44.64] ;  /* 0x000000182c2b8981 */ /* 0x0000e8000c1e1500 */
[----:B------:R-:W3:Y:S01]  /*1c250*/  LDL R83, [R1+0x450] ;  /* 0x0004500001537983 */ /* 0x000ee20000100800 */
[----:B0-----:R-:W-:Y:S01]  /*1c260*/  PRMT R44, RZ, 0x7610, R44 ;  /* 0x00007610ff2c7816 */ /* 0x001fe2000000002c */
[----:B--2---:R-:W-:-:S02]  /*1c270*/  @!P0 IMAD.MOV.U32 R46, RZ, RZ, R47 ;  /* 0x000000ffff2e8224 */ /* 0x004fc400078e002f */
[----:B------:R-:W-:Y:S01]  /*1c280*/  @!P0 IMAD.MOV.U32 R47, RZ, RZ, R87 ;  /* 0x000000ffff2f8224 */ /* 0x000fe200078e0057 */
[----:B------:R-:W-:Y:S01]  /*1c290*/  PRMT R45, RZ, 0x7610, R45 ;  /* 0x00007610ff2d7816 */ /* 0x000fe2000000002d */
[----:B------:R0:W-:Y:S04]  /*1c2a0*/  STS.U16 [R77+UR8+0x9900], R80 ;  /* 0x009900504d007988 */ /* 0x0001e80008000408 */
[----:B------:R4:W2:Y:S04]  /*1c2b0*/  @!P0 LDG.E.U16 R44, desc[UR24][R46.64] ;  /* 0x000000182e2c8981 */ /* 0x0008a8000c1e1500 */
[----:B------:R-:W2:Y:S04]  /*1c2c0*/  LDL R87, [R1+0x3a0] ;  /* 0x0003a00001577983 */ /* 0x000ea80000100800 */
[----:B0-----:R-:W2:Y:S01]  /*1c2d0*/  LDL R80, [R1+0x130] ;  /* 0x0001300001507983 */ /* 0x001ea20000100800 */
[----:B----4-:R-:W-:-:S02]  /*1c2e0*/  @!P0 IMAD.MOV.U32 R46, RZ, RZ, R78 ;  /* 0x000000ffff2e8224 */ /* 0x010fc400078e004e */
[----:B------:R-:W-:Y:S01]  /*1c2f0*/  @!P0 IMAD.MOV.U32 R47, RZ, RZ, R79 ;  /* 0x000000ffff2f8224 */ /* 0x000fe200078e004f */
[----:B------:R-:W4:Y:S04]  /*1c300*/  LDL R78, [R1+0xf0] ;  /* 0x0000f000014e7983 */ /* 0x000f280000100800 */
[----:B------:R-:W2:Y:S04]  /*1c310*/  LDL R79, [R1+0xec] ;  /* 0x0000ec00014f7983 */ /* 0x000ea80000100800 */
[----:B------:R0:W2:Y:S04]  /*1c320*/  @!P0 LDG.E.U16 R45, desc[UR24][R46.64] ;  /* 0x000000182e2d8981 */ /* 0x0000a8000c1e1500 */
[----:B------:R1:W-:Y:S01]  /*1c330*/  STS.U16 [R77+UR8+0x9d00], R48 ;  /* 0x009d00304d007988 */ /* 0x0003e20008000408 */
[----:B0-----:R-:W-:-:S03]  /*1c340*/  @!P0 IMAD.MOV.U32 R46, RZ, RZ, R81 ;  /* 0x000000ffff2e8224 */ /* 0x001fc600078e0051 */
[----:B------:R-:W2:Y:S01]  /*1c350*/  LDL R81, [R1+0x12c] ;  /* 0x00012c0001517983 */ /* 0x000ea20000100800 */
[----:B------:R-:W-:Y:S01]  /*1c360*/  @!P0 IMAD.MOV.U32 R47, RZ, RZ, R85 ;  /* 0x000000ffff2f8224 */ /* 0x000fe200078e0055 */
[----:B-1----:R-:W-:Y:S02]  /*1c370*/  PRMT R48, RZ, 0x7610, R48 ;  /* 0x00007610ff307816 */ /* 0x002fe40000000030 */
[----:B------:R-:W2:Y:S04]  /*1c380*/  LDL R85, [R1+0x16c] ;  /* 0x00016c0001557983 */ /* 0x000ea80000100800 */
[----:B------:R0:W-:Y:S04]  /*1c390*/  STS.U16 [R77+UR8+0xa100], R56 ;  /* 0x00a100384d007988 */ /* 0x0001e80008000408 */
[----:B------:R3:W2:Y:S01]  /*1c3a0*/  @!P0 LDG.E.U16 R48, desc[UR24][R46.64] ;  /* 0x000000182e308981 */ /* 0x0006a2000c1e1500 */
[----:B0-----:R-:W-:Y:S01]  /*1c3b0*/  PRMT R56, RZ, 0x7610, R56 ;  /* 0x00007610ff387816 */ /* 0x001fe20000000038 */
[----:B---3--:R-:W-:-:S02]  /*1c3c0*/  @!P0 IMAD.MOV.U32 R46, RZ, RZ, R82 ;  /* 0x000000ffff2e8224 */ /* 0x008fc400078e0052 */
[----:B------:R-:W3:Y:S01]  /*1c3d0*/  LDL R82, [R1+0x1b8] ;  /* 0x0001b80001527983 */ /* 0x000ee20000100800 */
[----:B------:R-:W-:-:S03]  /*1c3e0*/  @!P0 IMAD.MOV.U32 R47, RZ, RZ, R83 ;  /* 0x000000ffff2f8224 */ /* 0x000fc600078e0053 */
[----:B------:R-:W3:Y:S04]  /*1c3f0*/  LDL R83, [R1+0x1b4] ;  /* 0x0001b40001537983 */ /* 0x000ee80000100800 */
[----:B------:R4:W3:Y:S02]  /*1c400*/  @!P0 LDG.E.U16 R56, desc[UR24][R46.64] ;  /* 0x000000182e388981 */ /* 0x0008e4000c1e1500 */
[----:B----4-:R-:W-:Y:S02]  /*1c410*/  @!P0 IMAD.MOV.U32 R46, RZ, RZ, R78 ;  /* 0x000000ffff2e8224 */ /* 0x010fe400078e004e */
[----:B------:R-:W4:Y:S01]  /*1c420*/  LDL R78, [R1+0x1f8] ;  /* 0x0001f800014e7983 */ /* 0x000f220000100800 */
[----:B--2---:R-:W-:-:S03]  /*1c430*/  @!P0 IMAD.MOV.U32 R47, RZ, RZ, R79 ;  /* 0x000000ffff2f8224 */ /* 0x004fc600078e004f */
[----:B------:R-:W2:Y:S04]  /*1c440*/  LDL R79, [R1+0x1f4] ;  /* 0x0001f400014f7983 */ /* 0x000ea80000100800 */
[----:B------:R0:W-:Y:S04]  /*1c450*/  STS.U16 [R77+UR8+0xa500], R63 ;  /* 0x00a5003f4d007988 */ /* 0x0001e80008000408 */
[----:B------:R1:W-:Y:S01]  /*1c460*/  STS.U16 [R77+UR8+0xa900], R62 ;  /* 0x00a9003e4d007988 */ /* 0x0003e20008000408 */
[----:B0-----:R-:W-:Y:S02]  /*1c470*/  PRMT R63, RZ, 0x7610, R63 ;  /* 0x00007610ff3f7816 */ /* 0x001fe4000000003f */
[----:B-1----:R-:W-:-:S04]  /*1c480*/  PRMT R62, RZ, 0x7610, R62 ;  /* 0x00007610ff3e7816 */ /* 0x002fc8000000003e */
[----:B------:R0:W2:Y:S04]  /*1c490*/  @!P0 LDG.E.U16 R63, desc[UR24][R46.64] ;  /* 0x000000182e3f8981 */ /* 0x0000a8000c1e1500 */
[----:B------:R1:W-:Y:S01]  /*1c4a0*/  STS.U16 [R77+UR8+0xad00], R61 ;  /* 0x00ad003d4d007988 */ /* 0x0003e20008000408 */
[----:B0-----:R-:W-:Y:S02]  /*1c4b0*/  @!P0 IMAD.MOV.U32 R46, RZ, RZ, R80 ;  /* 0x000000ffff2e8224 */ /* 0x001fe400078e0050 */
[----:B------:R-:W-:Y:S01]  /*1c4c0*/  @!P0 IMAD.MOV.U32 R47, RZ, RZ, R81 ;  /* 0x000000ffff2f8224 */ /* 0x000fe200078e0051 */
[----:B------:R-:W2:Y:S01]  /*1c4d0*/  LDL R80, [R1+0x238] ;  /* 0x0002380001507983 */ /* 0x000ea20000100800 */
[----:B-1----:R-:W-:-:S03]  /*1c4e0*/  PRMT R61, RZ, 0x7610, R61 ;  /* 0x00007610ff3d7816 */ /* 0x002fc6000000003d */
[----:B------:R0:W2:Y:S04]  /*1c4f0*/  @!P0 LDG.E.U16 R62, desc[UR24][R46.64] ;  /* 0x000000182e3e8981 */ /* 0x0000a8000c1e1500 */
[----:B------:R-:W2:Y:S01]  /*1c500*/  LDL R81, [R1+0x234] ;  /* 0x0002340001517983 */ /* 0x000ea20000100800 */
[----:B0-----:R-:W-:Y:S02]  /*1c510*/  @!P0 IMAD.MOV.U32 R46, RZ, RZ, R84 ;  /* 0x000000ffff2e8224 */ /* 0x001fe400078e0054 */
[----:B------:R-:W-:Y:S01]  /*1c520*/  @!P0 IMAD.MOV.U32 R47, RZ, RZ, R85 ;  /* 0x000000ffff2f8224 */ /* 0x000fe200078e0055 */
[----:B------:R0:W-:Y:S04]  /*1c530*/  STS.U16 [R77+UR8+0xb100], R60 ;  /* 0x00b1003c4d007988 */ /* 0x0001e80008000408 */
[----:B------:R3:W2:Y:S04]  /*1c540*/  @!P0 LDG.E.U16 R61, desc[UR24][R46.64] ;  /* 0x000000182e3d8981 */ /* 0x0006a8000c1e1500 */
[----:B------:R-:W2:Y:S01]  /*1c550*/  LDL R85, [R1+0x274] ;  /* 0x0002740001557983 */ /* 0x000ea20000100800 */
[----:B0-----:R-:W-:-:S03]  /*1c560*/  PRMT R60, RZ, 0x7610, R60 ;  /* 0x00007610ff3c7816 */ /* 0x001fc6000000003c */
[----:B------:R-:W2:Y:S01]  /*1c570*/  LDL R84, [R1+0x278] ;  /* 0x0002780001547983 */ /* 0x000ea20000100800 */
[----:B---3--:R-:W-:-:S03]  /*1c580*/  @!P0 IMAD.MOV.U32 R46, RZ, RZ, R82 ;  /* 0x000000ffff2e8224 */ /* 0x008fc600078e0052 */
[----:B------:R0:W-:Y:S01]  /*1c590*/  STS.U16 [R77+UR8+0xb500], R59 ;  /* 0x00b5003b4d007988 */ /* 0x0001e20008000408 */
[----:B------:R-:W-:-:S03]  /*1c5a0*/  @!P0 IMAD.MOV.U32 R47, RZ, RZ, R83 ;  /* 0x000000ffff2f8224 */ /* 0x000fc600078e0053 */
[----:B------:R-:W3:Y:S04]  /*1c5b0*/  LDL R82, [R1+0x2f8] ;  /* 0x0002f80001527983 */ /* 0x000ee80000100800 */
[----:B------:R4:W3:Y:S01]  /*1c5c0*/  @!P0 LDG.E.U16 R60, desc[UR24][R46.64] ;  /* 0x000000182e3c8981 */ /* 0x0008e2000c1e1500 */
[----:B0-----:R-:W-:-:S03]  /*1c5d0*/  PRMT R59, RZ, 0x7610, R59 ;  /* 0x00007610ff3b7816 */ /* 0x001fc6000000003b */
[----:B------:R0:W-:Y:S04]  /*1c5e0*/  STS.U16 [R77+UR8+0xb900], R58 ;  /* 0x00b9003a4d007988 */ /* 0x0001e80008000408 */
[----:B------:R-:W3:Y:S01]  /*1c5f0*/  LDL R83, [R1+0x2f4] ;  /* 0x0002f40001537983 */ /* 0x000ee20000100800 */
[----:B----4-:R-:W-:-:S03]  /*1c600*/  @!P0 IMAD.MOV.U32 R46, RZ, RZ, R78 ;  /* 0x000000ffff2e8224 */ /* 0x010fc600078e004e */
[----:B------:R-:W4:Y:S01]  /*1c610*/  LDL R78, [R1+0x2b8] ;  /* 0x0002b800014e7983 */ /* 0x000f220000100800 */
[----:B--2---:R-:W-:-:S03]  /*1c620*/  @!P0 IMAD.MOV.U32 R47, RZ, RZ, R79 ;  /* 0x000000ffff2f8224 */ /* 0x004fc600078e004f */
[----:B------:R-:W2:Y:S01]  /*1c630*/  LDL R79, [R1+0x2b4] ;  /* 0x0002b400014f7983 */ /* 0x000ea20000100800 */
[----:B0-----:R-:W-:-:S03]  /*1c640*/  PRMT R58, RZ, 0x7610, R58 ;  /* 0x00007610ff3a7816 */ /* 0x001fc6000000003a */
[----:B------:R0:W3:Y:S04]  /*1c650*/  @!P0 LDG.E.U16 R59, desc[UR24][R46.64] ;  /* 0x000000182e3b8981 */ /* 0x0000e8000c1e1500 */
[----:B------:R1:W-:Y:S02]  /*1c660*/  STS.U16 [R77+UR8+0xbd00], R57 ;  /* 0x00bd00394d007988 */ /* 0x0003e40008000408 */
[----:B-1----:R-:W-:Y:S01]  /*1c670*/  PRMT R57, RZ, 0x7610, R57 ;  /* 0x00007610ff397816 */ /* 0x002fe20000000039 */
[----:B0-----:R-:W-:Y:S02]  /*1c680*/  @!P0 IMAD.MOV.U32 R46, RZ, RZ, R80 ;  /* 0x000000ffff2e8224 */ /* 0x001fe400078e0050 */
[----:B------:R-:W3:Y:S01]  /*1c690*/  LDL R80, [R1+0x338] ;  /* 0x0003380001507983 */ /* 0x000ee20000100800 */
[----:B------:R-:W-:-:S03]  /*1c6a0*/  @!P0 IMAD.MOV.U32 R47, RZ, RZ, R81 ;  /* 0x000000ffff2f8224 */ /* 0x000fc600078e0051 */
[----:B------:R-:W3:Y:S04]  /*1c6b0*/  LDL R81, [R1+0x334] ;  /* 0x0003340001517983 */ /* 0x000ee80000100800 */
[----:B------:R0:W3:Y:S02]  /*1c6c0*/  @!P0 LDG.E.U16 R58, desc[UR24][R46.64] ;  /* 0x000000182e3a8981 */ /* 0x0000e4000c1e1500 */
[----:B0-----:R-:W-:Y:S01]  /*1c6d0*/  @!P0 IMAD.MOV.U32 R47, RZ, RZ, R85 ;  /* 0x000000ffff2f8224 */ /* 0x001fe200078e0055 */
[----:B------:R-:W-:Y:S01]  /*1c6e0*/  LOP3.LUT R77, R3, 0x30, RZ, 0x3c, !PT ;  /* 0x00000030034d7812 */ /* 0x000fe200078e3cff */
[----:B------:R-:W3:Y:S01]  /*1c6f0*/  LDL R85, [R1+0x3d0] ;  /* 0x0003d00001557983 */ /* 0x000ee20000100800 */
[----:B------:R-:W-:Y:S01]  /*1c700*/  @!P0 IMAD.MOV.U32 R46, RZ, RZ, R84 ;  /* 0x000000ffff2e8224 */ /* 0x000fe200078e0054 */
[----:B------:R-:W-:-:S02]  /*1c710*/  PRMT R76, RZ, 0x7610, R76 ;  /* 0x00007610ff4c7816 */ /* 0x000fc4000000004c */
[----:B------:R-:W3:Y:S04]  /*1c720*/  LDL R84, [R1+0x3d4] ;  /* 0x0003d40001547983 */ /* 0x000ee80000100800 */
[----:B------:R4:W3:Y:S02]  /*1c730*/  @!P0 LDG.E.U16 R57, desc[UR24][R46.64] ;  /* 0x000000182e398981 */ /* 0x0008e4000c1e1500 */
[----:B----4-:R-:W-:Y:S02]  /*1c740*/  @!P0 IMAD.MOV.U32 R46, RZ, RZ, R78 ;  /* 0x000000ffff2e8224 */ /* 0x010fe400078e004e */
[----:B------:R-:W4:Y:S01]  /*1c750*/  LDL R78, [R1+0x374] ;  /* 0x00037400014e7983 */ /* 0x000f220000100800 */
[----:B--2---:R-:W-:-:S03]  /*1c760*/  @!P0 IMAD.MOV.U32 R47, RZ, RZ, R79 ;  /* 0x000000ffff2f8224 */ /* 0x004fc600078e004f */
[----:B------:R-:W2:Y:S04]  /*1c770*/  LDL R79, [R1+0x370] ;  /* 0x00037000014f7983 */ /* 0x000ea80000100800 */
[----:B------:R-:W-:Y:S04]  /*1c780*/  STS.U16 [R77+UR8+0x8180], R92 ;  /* 0x0081805c4d007988 */ /* 0x000fe80008000408 */
[----:B------:R0:W-:Y:S04]  /*1c790*/  STS.U16 [R77+UR8+0x8580], R55 ;  /* 0x008580374d007988 */ /* 0x0001e80008000408 */
[----:B------:R3:W2:Y:S01]  /*1c7a0*/  @!P0 LDG.E.U16 R76, desc[UR24][R46.64] ;  /* 0x000000182e4c8981 */ /* 0x0006a2000c1e1500 */
[----:B0-----:R-:W-:Y:S01]  /*1c7b0*/  PRMT R55, RZ, 0x7610, R55 ;  /* 0x00007610ff377816 */ /* 0x001fe20000000037 */
[----:B---3--:R-:W-:-:S02]  /*1c7c0*/  @!P0 IMAD.MOV.U32 R46, RZ, RZ, R82 ;  /* 0x000000ffff2e8224 */ /* 0x008fc400078e0052 */
[----:B------:R-:W-:Y:S01]  /*1c7d0*/  @!P0 IMAD.MOV.U32 R47, RZ, RZ, R83 ;  /* 0x000000ffff2f8224 */ /* 0x000fe200078e0053 */
[----:B------:R-:W3:Y:S04]  /*1c7e0*/  LDL R82, [R1+0x404] ;  /* 0x0004040001527983 */ /* 0x000ee80000100800 */
[----:B------:R-:W3:Y:S04]  /*1c7f0*/  LDL R83, [R1+0x400] ;  /* 0x0004000001537983 */ /* 0x000ee80000100800 */
[----:B------:R0:W-:Y:S04]  /*1c800*/  STS.U16 [R77+UR8+0x8980], R54 ;  /* 0x008980364d007988 */ /* 0x0001e80008000408 */
[----:B------:R1:W3:Y:S01]  /*1c810*/  @!P0 LDG.E.U16 R55, desc[UR24][R46.64] ;  /* 0x000000182e378981 */ /* 0x0002e2000c1e1500 */
[----:B0-----:R-:W-:Y:S01]  /*1c820*/  PRMT R54, RZ, 0x7610, R54 ;  /* 0x00007610ff367816 */ /* 0x001fe20000000036 */
[----:B-1----:R-:W-:-:S02]  /*1c830*/  @!P0 IMAD.MOV.U32 R46, RZ, RZ, R80 ;  /* 0x000000ffff2e8224 */ /* 0x002fc400078e0050 */
[----:B------:R-:W-:Y:S01]  /*1c840*/  @!P0 IMAD.MOV.U32 R47, RZ, RZ, R81 ;  /* 0x000000ffff2f8224 */ /* 0x000fe200078e0051 */
[----:B------:R-:W3:Y:S04]  /*1c850*/  LDL R80, [R1+0x178] ;  /* 0x0001780001507983 */ /* 0x000ee80000100800 */
[----:B------:R-:W3:Y:S04]  /*1c860*/  LDL R81, [R1+0x174] ;  /* 0x0001740001517983 */ /* 0x000ee80000100800 */
[----:B------:R4:W3:Y:S02]  /*1c870*/  @!P0 LDG.E.U16 R54, desc[UR24][R46.64] ;  /* 0x000000182e368981 */ /* 0x0008e4000c1e1500 */
[----:B----4-:R-:W-:-:S02]  /*1c880*/  @!P0 IMAD.MOV.U32 R46, RZ, RZ, R78 ;  /* 0x000000ffff2e8224 */ /* 0x010fc400078e004e */
        /* <DEDUP_REMOVED lines=19> */
[----:B---3--:R-:W-:Y:S02]  /*1c9c0*/  @!P0 IMAD.MOV.U32 R46, RZ, RZ, R82 ;  /* 0x000000ffff2e8224 */ /* 0x008fe400078e0052 */
[----:B------:R-:W-:Y:S01]  /*1c9d0*/  @!P0 IMAD.MOV.U32 R47, RZ, RZ, R83 ;  /* 0x000000ffff2f8224 */ /* 0x000fe200078e0053 */
[----:B0-----:R-:W-:-:S04]  /*1c9e0*/  PRMT R49, RZ, 0x7610, R49 ;  /* 0x00007610ff317816 */ /* 0x001fc80000000031 */
[----:B------:R0:W3:Y:S04]  /*1c9f0*/  @!P0 LDG.E.U16 R50, desc[UR24][R46.64] ;  /* 0x000000182e328981 */ /* 0x0000e8000c1e1500 */
[----:B------:R1:W-:Y:S01]  /*1ca00*/  STS.U16 [R77+UR8+0xa180], R74 ;  /* 0x00a1804a4d007988 */ /* 0x0003e20008000408 */
[----:B0-----:R-:W-:Y:S02]  /*1ca10*/  @!P0 IMAD.MOV.U32 R46, RZ, RZ, R80 ;  /* 0x000000ffff2e8224 */ /* 0x001fe400078e0050 */
[----:B------:R-:W-:Y:S01]  /*1ca20*/  @!P0 IMAD.MOV.U32 R47, RZ, RZ, R81 ;  /* 0x000000ffff2f8224 */ /* 0x000fe200078e0051 */
[----:B-1----:R-:W-:-:S04]  /*1ca30*/  PRMT R74, RZ, 0x7610, R74 ;  /* 0x00007610ff4a7816 */ /* 0x002fc8000000004a */
[----:B------:R4:W3:Y:S02]  /*1ca40*/  @!P0 LDG.E.U16 R49, desc[UR24][R46.64] ;  /* 0x000000182e318981 */ /* 0x0008e4000c1e1500 */
[----:B----4-:R-:W-:Y:S02]  /*1ca50*/  @!P0 IMAD.MOV.U32 R46, RZ, RZ, R78 ;  /* 0x000000ffff2e8224 */ /* 0x010fe400078e004e */
[----:B--2---:R-:W-:-:S05]  /*1ca60*/  @!P0 IMAD.MOV.U32 R47, RZ, RZ, R79 ;  /* 0x000000ffff2f8224 */ /* 0x004fca00078e004f */
[----:B------:R0:W2:Y:S01]  /*1ca70*/  @!P0 LDG.E.U16 R74, desc[UR24][R46.64] ;  /* 0x000000182e4a8981 */ /* 0x0000a2000c1e1500 */
[----:B------:R-:W-:-:S03]  /*1ca80*/  LOP3.LUT R78, R3, 0x40, RZ, 0x3c, !PT ;  /* 0x00000040034e7812 */ /* 0x000fc600078e3cff */
[----:B------:R-:W-:Y:S04]  /*1ca90*/  STS.U16 [R77+UR8+0xa580], R75 ;  /* 0x00a5804b4d007988 */ /* 0x000fe80008000408 */
[----:B------:R-:W-:Y:S04]  /*1caa0*/  STS.U16 [R77+UR8+0xa980], R73 ;  /* 0x00a980494d007988 */ /* 0x000fe80008000408 */
[----:B------:R-:W-:Y:S04]  /*1cab0*/  STS.U16 [R77+UR8+0xad80], R68 ;  /* 0x00ad80444d007988 */ /* 0x000fe80008000408 */
[----:B------:R-:W-:Y:S04]  /*1cac0*/  STS.U16 [R77+UR8+0xb180], R67 ;  /* 0x00b180434d007988 */ /* 0x000fe80008000408 */
[----:B------:R-:W-:Y:S04]  /*1cad0*/  STS.U16 [R77+UR8+0xb580], R66 ;  /* 0x00b580424d007988 */ /* 0x000fe80008000408 */
[----:B------:R-:W-:Y:S04]  /*1cae0*/  STS.U16 [R77+UR8+0xb980], R4 ;  /* 0x00b980044d007988 */ /* 0x000fe80008000408 */
[----:B------:R1:W-:Y:S04]  /*1caf0*/  STS.U16 [R77+UR8+0xbd80], R5 ;  /* 0x00bd80054d007988 */ /* 0x0003e80008000408 */
[----:B------:R4:W-:Y:S04]  /*1cb00*/  STS.U16 [R78+UR8+0x8200], R72 ;  /* 0x008200484e007988 */ /* 0x0009e80008000408 */
[----:B------:R4:W-:Y:S04]  /*1cb10*/  STS.U16 [R78+UR8+0x8600], R71 ;  /* 0x008600474e007988 */ /* 0x0009e80008000408 */
[----:B------:R4:W-:Y:S04]  /*1cb20*/  STS.U16 [R78+UR8+0x8a00], R70 ;  /* 0x008a00464e007988 */ /* 0x0009e80008000408 */
[----:B------:R4:W-:Y:S04]  /*1cb30*/  STS.U16 [R78+UR8+0x8e00], R69 ;  /* 0x008e00454e007988 */ /* 0x0009e80008000408 */
[----:B------:R4:W-:Y:S04]  /*1cb40*/  STS.U16 [R78+UR8+0x9200], R6 ;  /* 0x009200064e007988 */ /* 0x0009e80008000408 */
[----:B------:R4:W-:Y:S04]  /*1cb50*/  STS.U16 [R78+UR8+0x9600], R7 ;  /* 0x009600074e007988 */ /* 0x0009e80008000408 */
[----:B------:R4:W-:Y:S04]  /*1cb60*/  STS.U16 [R78+UR8+0x9a00], R8 ;  /* 0x009a00084e007988 */ /* 0x0009e80008000408 */
[----:B------:R4:W-:Y:S01]  /*1cb70*/  STS.U16 [R78+UR8+0x9e00], R9 ;  /* 0x009e00094e007988 */ /* 0x0009e20008000408 */
[----:B-1----:R-:W-:-:S03]  /*1cb80*/  LOP3.LUT R77, R3, 0x50, RZ, 0x3c, !PT ;  /* 0x00000050034d7812 */ /* 0x002fc600078e3cff */
        /* <DEDUP_REMOVED lines=16> */
[----:B0-----:R-:W-:-:S03]  /*1cc90*/  LOP3.LUT R46, R3, 0x60, RZ, 0x3c, !PT ;  /* 0x00000060032e7812 */ /* 0x001fc600078e3cff */
        /* <DEDUP_REMOVED lines=16> */
[----:B------:R-:W-:-:S03]  /*1cda0*/  LOP3.LUT R4, R3, 0x70, RZ, 0x3c, !PT ;  /* 0x0000007003047812 */ /* 0x000fc600078e3cff */
        /* <DEDUP_REMOVED lines=21> */
[----:B---3--:R4:W-:Y:S04]  /*1cf00*/  STS.U16 [R4+UR8+0xb780], R50 ;  /* 0x00b7803204007988 */ /* 0x0089e80008000408 */
[----:B------:R4:W-:Y:S04]  /*1cf10*/  STS.U16 [R4+UR8+0xbb80], R49 ;  /* 0x00bb803104007988 */ /* 0x0009e80008000408 */
[----:B--2---:R4:W-:Y:S01]  /*1cf20*/  STS.U16 [R4+UR8+0xbf80], R74 ;  /* 0x00bf804a04007988 */ /* 0x0049e20008000408 */
[----:B------:R0:W-:Y:S06]  /*1cf30*/  MEMBAR.ALL.CTA ;  /* 0x0000000000007992 */ /* 0x0001ec0000008000 */
[----:B0-----:R-:W0:Y:S01]  /*1cf40*/  FENCE.VIEW.ASYNC.S ;  /* 0x00000000000073c6 */ /* 0x001e220000000000 */
[----:B------:R-:W-:-:S04]  /*1cf50*/  ULEA UR11, UR67, UR8, 0x3 ;  /* 0x00000008430b7291 */ /* 0x000fc8000f8e18ff */
[----:B------:R-:W-:Y:S01]  /*1cf60*/  UIADD3 UR11, UPT, UPT, UR11, 0x18000, URZ ;  /* 0x000180000b0b7890 */ /* 0x000fe2000fffe0ff */
[----:B0-----:R-:W-:Y:S06]  /*1cf70*/  BAR.SYNC.DEFER_BLOCKING 0x0 ;  /* 0x0000000000007b1d */ /* 0x001fec0000010000 */
[----:B----4-:R-:W-:Y:S05]  /*1cf80*/  BRA.U UP1, `(.L_x_9) ;  /* 0x0000000101807547 */ /* 0x010fea000b800000 */
[----:B------:R-:W-:Y:S01]  /*1cf90*/  UMOV UR20, UR12 ;  /* 0x0000000c00147c82 */ /* 0x000fe20008000000 */
[----:B------:R-:W-:Y:S01]  /*1cfa0*/  UMOV UR21, 0x40004040 ;  /* 0x4000404000157882 */ /* 0x000fe20000000000 */
[----:B------:R-:W-:Y:S01]  /*1cfb0*/  UMOV UR15, 0x40004040 ;  /* 0x40004040000f7882 */ /* 0x000fe20000000000 */
[----:B------:R-:W-:Y:S01]  /*1cfc0*/  UMOV UR22, 0x0 ;  /* 0x0000000000167882 */ /* 0x000fe20000000000 */
[----:B------:R-:W-:Y:S01]  /*1cfd0*/  UMOV UR23, 0x4208490 ;  /* 0x0420849000177882 */ /* 0x000fe20000000000 */
[----:B------:R-:W-:Y:S01]  /*1cfe0*/  UMOV UR52, 0x0 ;  /* 0x0000000000347882 */ /* 0x000fe20000000000 */
[----:B------:R-:W-:Y:S01]  /*1cff0*/  UMOV UR53, 0x4208490 ;  /* 0x0420849000357882 */ /* 0x000fe20000000000 */
        /* <DEDUP_REMOVED lines=14> */
[----:B------:R-:W-:Y:S01]  /*1d0e0*/  UMOV UR4, UR11 ;  /* 0x0000000b00047c82 */ /* 0x000fe20008000000 */
[----:B------:R-:W-:Y:S01]  /*1d0f0*/  UMOV UR5, URZ ;  /* 0x000000ff00057c82 */ /* 0x000fe20008000000 */
[----:B------:R0:W-:Y:S01]  /*1d100*/  UTCHMMA gdesc[UR36], gdesc[UR38], tmem[UR9], tmem[UR58], idesc[UR59], UPT ;  /* 0x00ff3a26240075ea */ /* 0x0001e2000b800009 */
[----:B------:R-:W-:Y:S01]  /*1d110*/  UMOV UR64, 0x0 ;  /* 0x0000000000407882 */ /* 0x000fe20000000000 */
[----:B------:R-:W-:Y:S01]  /*1d120*/  UMOV UR65, 0x4208490 ;  /* 0x0420849000417882 */ /* 0x000fe20000000000 */
[----:B------:R0:W-:Y:S01]  /*1d130*/  UTCHMMA gdesc[UR40], gdesc[UR42], tmem[UR9], tmem[UR60], idesc[UR61], UPT ;  /* 0x00ff3c2a280075ea */ /* 0x0001e2000b800009 */
[----:B------:R-:W-:Y:S01]  /*1d140*/  UMOV UR4, UR4 ;  /* 0x0000000400047c82 */ /* 0x000fe20008000000 */
[----:B------:R0:W-:Y:S01]  /*1d150*/  UTCHMMA gdesc[UR44], gdesc[UR46], tmem[UR9], tmem[UR62], idesc[UR63], UPT ;  /* 0x00ff3e2e2c0075ea */ /* 0x0001e2000b800009 */
[----:B------:R0:W-:Y:S01]  /*1d160*/  UTCHMMA gdesc[UR48], gdesc[UR50], tmem[UR9], tmem[UR64], idesc[UR65], UPT ;  /* 0x00ff4032300075ea */ /* 0x0001e2000b800009 */
[----:B------:R0:W-:Y:S01]  /*1d170*/  UTCBAR [UR4], URZ ;  /* 0x000000ff040073e9 */ /* 0x0001e200080000ff */
[----:B------:R-:W-:Y:S01]  /*1d180*/  NOP ;  /* 0x0000000000007918 */ /* 0x000fe20000000000 */
.L_x_9:
[----:B------:R-:W-:-:S04]  /*1d190*/  UIADD3 UR67, UPT, UPT, UR67, 0x1, URZ ;  /* 0x0000000143437890 */ /* 0x000fc8000fffe0ff */
[----:B------:R-:W-:-:S04]  /*1d1a0*/  UISETP.GT.AND UP2, UPT, UR67, 0x1, UPT ;  /* 0x000000014300788c */ /* 0x000fc8000bf44270 */
[----:B0-----:R-:W-:Y:S02]  /*1d1b0*/  USEL UR4, URZ, 0x1, !UP2 ;  /* 0x00000001ff047887 */ /* 0x001fe4000d000000 */
[----:B------:R-:W-:Y:S02]  /*1d1c0*/  USEL UR67, UR67, URZ, !UP2 ;  /* 0x000000ff43437287 */ /* 0x000fe4000d000000 */
[----:B------:R-:W-:Y:S02]  /*1d1d0*/  UISETP.NE.U32.AND UP2, UPT, UR6, UR13, UPT ;  /* 0x0000000d0600728c */ /* 0x000fe4000bf45070 */
[----:B------:R-:W-:-:S03]  /*1d1e0*/  ULOP3.LUT UR5, UR7, UR4, URZ, 0x3c, !UPT ;  /* 0x0000000407057292 */ /* 0x000fc6000f8e3cff */
[----:B------:R-:W-:-:S04]  /*1d1f0*/  UMOV UR4, UR7 ;  /* 0x0000000700047c82 */ /* 0x000fc80008000000 */
[----:B------:R-:W-:Y:S01]  /*1d200*/  UMOV UR7, UR5 ;  /* 0x0000000500077c82 */ /* 0x000fe20008000000 */
[----:B------:R-:W-:Y:S05]  /*1d210*/  BRA.U UP2, `(.L_x_10) ;  /* 0xffffff4d02587547 */ /* 0x000fea000b83ffff */
.L_x_7:
[----:B0-----:R-:W0:Y:S01]  /*1d220*/  S2R R4, SR_TID.X ;  /* 0x0000000000047919 */ /* 0x001e220000002100 */
[----:B------:R-:W-:Y:S01]  /*1d230*/  UISETP.GE.AND UP1, UPT, UR26, 0x80, UPT ;  /* 0x000000801a00788c */ /* 0x000fe2000bf26270 */
[----:B------:R-:W1:Y:S01]  /*1d240*/  LDCU.128 UR12, c[0x0][0x390] ;  /* 0x00007200ff0c77ac */ /* 0x000e620008000c00 */
[----:B0-----:R-:W-:-:S07]  /*1d250*/  IMAD.SHL.U32 R2, R4, 0x10, RZ ;  /* 0x0000001004027824 */ /* 0x001fce00078e00ff */
[----:B-1----:R-:W-:Y:S05]  /*1d260*/  BRA.U !UP1, `(.L_x_11) ;  /* 0x0000000109107547 */ /* 0x002fea000b800000 */
[----:B------:R-:W-:-:S06]  /*1d270*/  USHF.L.U32 UR4, UR4, 0x1f, URZ ;  /* 0x0000001f04047899 */ /* 0x000fcc00080006ff */
[----:B------:R-:W-:-:S04]  /*1d280*/  IMAD.U32 R3, RZ, RZ, UR4 ;  /* 0x00000004ff037e24 */ /* 0x000fc8000f8e00ff */
[----:B------:R-:W0:Y:S02]  /*1d290*/  SYNCS.PHASECHK.TRANS64.TRYWAIT P0, [UR11], R3 ;  /* 0x00000003ff0075a7 */ /* 0x000e24000800110b */
[----:B0-----:R-:W-:Y:S05]  /*1d2a0*/  @!P0 BRA `(.L_x_12) ;  /* 0x00000020008c8947 */ /* 0x001fea0003800000 */
.L_x_11:
[----:B------:R-:W2:Y:S01]  /*1d2b0*/  LDL.LU R77, [R1+0x71c] ;  /* 0x00071c00014d7983 */ /* 0x000ea20000300800 */
[----:B------:R-:W-:Y:S01]  /*1d2c0*/  LOP3.LUT R2, R2, 0xf0, RZ, 0xc0, !PT ;  /* 0x000000f002027812 */ /* 0x000fe200078ec0ff */
[----:B------:R-:W0:Y:S01]  /*1d2d0*/  LDCU UR4, c[0x0][0x3b4] ;  /* 0x00007680ff0477ac */ /* 0x000e220008000800 */
[----:B------:R-:W1:Y:S01]  /*1d2e0*/  S2R R68, SR_CgaCtaId ;  /* 0x0000000000447919 */ /* 0x000e620000008800 */
[----:B------:R-:W3:Y:S01]  /*1d2f0*/  S2R R76, SR_TID.X ;  /* 0x00000000004c7919 */ /* 0x000ee20000002100 */
[----:B------:R-:W-:Y:S01]  /*1d300*/  BAR.SYNC.DEFER_BLOCKING 0x0 ;  /* 0x0000000000007b1d */ /* 0x000fe20000010000 */
[----:B-1----:R-:W-:-:S05]  /*1d310*/  IMAD.SHL.U32 R68, R68, 0x80, RZ ;  /* 0x0000008044447824 */ /* 0x002fca00078e00ff */
[----:B------:R-:W1:Y:S02]  /*1d320*/  @!P2 SYNCS.CCTL.IV [UR8+0x18000] ;  /* 0x01800000ff00a9b1 */ /* 0x000e640008000008 */
[----:B-1----:R-:W-:Y:S01]  /*1d330*/  BAR.SYNC.DEFER_BLOCKING 0x0 ;  /* 0x0000000000007b1d */ /* 0x002fe20000010000 */
[----:B---3--:R-:W-:Y:S01]  /*1d340*/  IMAD.SHL.U32 R3, R76, 0x80, RZ ;  /* 0x000000804c037824 */ /* 0x008fe200078e00ff */
[----:B------:R-:W-:Y:S02]  /*1d350*/  SHF.R.U32.HI R70, RZ, 0x6, R76 ;  /* 0x00000006ff467819 */ /* 0x000fe4000001164c */
[----:B------:R-:W-:Y:S02]  /*1d360*/  LOP3.LUT R71, R68, 0x80, RZ, 0xc0, !PT ;  /* 0x0000008044477812 */ /* 0x000fe400078ec0ff */
[----:B------:R-:W-:Y:S01]  /*1d370*/  SGXT.U32 R68, R70, 0x1 ;  /* 0x000000014644781a */ /* 0x000fe20000000000 */
[----:B------:R-:W-:Y:S01]  /*1d380*/  LDTM.16dp32bit_t0_t15.x64 R4, tmem[UR10] ;  /* 0x0000000a000479ee */ /* 0x000fe20008b00000 */
[----:B------:R-:W1:Y:S01]  /*1d390*/  LDTM.16dp32bit_t16_t31.x64 R4, tmem[UR10+0x40] ;  /* 0x0000400a000479ee */ /* 0x000e620008b20000 */
[----:B------:R-:W-:Y:S01]  /*1d3a0*/  LOP3.LUT R69, R3, 0x800, RZ, 0xc0, !PT ;  /* 0x0000080003457812 */ /* 0x000fe200078ec0ff */
[----:B------:R-:W-:Y:S01]  /*1d3b0*/  IMAD.SHL.U32 R3, R76, 0x8, RZ ;  /* 0x000000084c037824 */ /* 0x000fe200078e00ff */
[----:B-----5:R-:W-:-:S02]  /*1d3c0*/  LOP3.LUT R0, R0, R68, R71, 0xfe, !PT ;  /* 0x0000004400007212 */ /* 0x020fc400078efe47 */
[----:B------:R-:W-:Y:S02]  /*1d3d0*/  IADD3 R69, PT, PT, R2, UR8, R69 ;  /* 0x0000000802457c10 */ /* 0x000fe4000fffe045 */
[----:B------:R-:W-:Y:S02]  /*1d3e0*/  LOP3.LUT R2, R3, 0x300, RZ, 0xc0, !PT ;  /* 0x0000030003027812 */ /* 0x000fe400078ec0ff */
[C---:B------:R-:W-:Y:S02]  /*1d3f0*/  LOP3.LUT R3, R0.reuse, 0x8, RZ, 0xfc, !PT ;  /* 0x0000000800037812 */ /* 0x040fe400078efcff */
[----:B------:R-:W-:Y:S01]  /*1d400*/  LOP3.LUT R68, R0, 0x6, RZ, 0xfc, !PT ;  /* 0x0000000600447812 */ /* 0x000fe200078efcff */
[----:B------:R-:W-:Y:S01]  /*1d410*/  IMAD.IADD R2, R2, 0x1, R69 ;  /* 0x0000000102027824 */ /* 0x000fe200078e0245 */
[C---:B------:R-:W-:Y:S02]  /*1d420*/  LOP3.LUT R70, R0.reuse, 0x2, RZ, 0xfc, !PT ;  /* 0x0000000200467812 */ /* 0x040fe400078efcff */
[----:B------:R-:W-:Y:S01]  /*1d430*/  LOP3.LUT R69, R0, 0x4, RZ, 0xfc, !PT ;  /* 0x0000000400457812 */ /* 0x000fe200078efcff */
[----:B------:R-:W3:Y:S01]  /*1d440*/  @!P2 SYNCS.CCTL.IV [UR8+0x18008] ;  /* 0x01800800ff00a9b1 */ /* 0x000ee20008000008 */
[----:B------:R-:W-:Y:S01]  /*1d450*/  NOP ;  /* 0x0000000000007918 */ /* 0x000fe20000000000 */
[----:B------:R-:W-:-:S02]  /*1d460*/  LOP3.LUT R76, R76, 0x7f, RZ, 0xc0, !PT ;  /* 0x0000007f4c4c7812 */ /* 0x000fc400078ec0ff */
[----:B-1----:R-:W-:Y:S02]  /*1d470*/  F2FP.BF16.F32.PACK_AB R72, R7, R5 ;  /* 0x000000050748723e */ /* 0x002fe400000010ff */
[----:B------:R-:W-:Y:S02]  /*1d480*/  F2FP.BF16.F32.PACK_AB R5, R27, R25 ;  /* 0x000000191b05723e */ /* 0x000fe400000010ff */
[----:B------:R-:W-:Y:S02]  /*1d490*/  F2FP.BF16.F32.PACK_AB R73, R11, R9 ;  /* 0x000000090b49723e */ /* 0x000fe400000010ff */
[----:B------:R-:W-:Y:S02]  /*1d4a0*/  F2FP.BF16.F32.PACK_AB R74, R15, R13 ;  /* 0x0000000d0f4a723e */ /* 0x000fe400000010ff */
[----:B------:R-:W-:Y:S02]  /*1d4b0*/  F2FP.BF16.F32.PACK_AB R71, R18, R16 ;  /* 0x000000101247723e */ /* 0x000fe400000010ff */
[----:B------:R-:W-:-:S02]  /*1d4c0*/  F2FP.BF16.F32.PACK_AB R75, R19, R17 ;  /* 0x00000011134b723e */ /* 0x000fc400000010ff */
[----:B------:R-:W-:Y:S02]  /*1d4d0*/  F2FP.BF16.F32.PACK_AB R20, R22, R20 ;  /* 0x000000141614723e */ /* 0x000fe400000010ff */
[----:B------:R-:W-:Y:S01]  /*1d4e0*/  F2FP.BF16.F32.PACK_AB R36, R38, R36 ;  /* 0x000000242624723e */ /* 0x000fe200000010ff */
[----:B---3--:R-:W-:Y:S01]  /*1d4f0*/  STS.128 [R2+0x400], R72 ;  /* 0x0004004802007388 */ /* 0x008fe20000000c00 */
[----:B------:R-:W-:Y:S02]  /*1d500*/  F2FP.BF16.F32.PACK_AB R22, R30, R28 ;  /* 0x0000001c1e16723e */ /* 0x000fe400000010ff */
[----:B------:R-:W-:Y:S02]  /*1d510*/  F2FP.BF16.F32.PACK_AB R38, R46, R44 ;  /* 0x0000002c2e26723e */ /* 0x000fe400000010ff */
[----:B------:R-:W-:Y:S02]  /*1d520*/  F2FP.BF16.F32.PACK_AB R11, R51, R49 ;  /* 0x00000031330b723e */ /* 0x000fe400000010ff */
[----:B------:R-:W-:-:S02]  /*1d530*/  F2FP.BF16.F32.PACK_AB R16, R55, R53 ;  /* 0x000000353710723e */ /* 0x000fc400000010ff */
[----:B------:R-:W-:Y:S02]  /*1d540*/  F2FP.BF16.F32.PACK_AB R53, R58, R56 ;  /* 0x000000383a35723e */ /* 0x000fe400000010ff */
[----:B------:R-:W-:Y:S02]  /*1d550*/  LEA R44, R76, UR8, 0x4 ;  /* 0x000000084c2c7c11 */ /* 0x000fe4000f8e20ff */
[----:B------:R-:W-:Y:S02]  /*1d560*/  F2FP.BF16.F32.PACK_AB R52, R54, R52 ;  /* 0x000000343634723e */ /* 0x000fe400000010ff */
[----:B------:R-:W-:Y:S02]  /*1d570*/  F2FP.BF16.F32.PACK_AB R17, R59, R57 ;  /* 0x000000393b11723e */ /* 0x000fe400000010ff */
[----:B------:R-:W-:Y:S02]  /*1d580*/  F2FP.BF16.F32.PACK_AB R54, R62, R60 ;  /* 0x0000003c3e36723e */ /* 0x000fe400000010ff */
[----:B------:R-:W-:-:S02]  /*1d590*/  F2FP.BF16.F32.PACK_AB R7, R35, R33 ;  /* 0x000000212307723e */ /* 0x000fc400000010ff */
[----:B------:R-:W-:Y:S02]  /*1d5a0*/  F2FP.BF16.F32.PACK_AB R9, R43, R41 ;  /* 0x000000292b09723e */ /* 0x000fe400000010ff */
[----:B------:R-:W-:Y:S02]  /*1d5b0*/  F2FP.BF16.F32.PACK_AB R55, R66, R64 ;  /* 0x000000404237723e */ /* 0x000fe400000010ff */
[----:B------:R-:W-:Y:S02]  /*1d5c0*/  F2FP.BF16.F32.PACK_AB R19, R67, R65 ;  /* 0x000000414313723e */ /* 0x000fe400000010ff */
[C---:B--2---:R-:W-:Y:S01]  /*1d5d0*/  ISETP.GE.AND P0, PT, R77.reuse, UR14, PT ;  /* 0x0000000e4d007c0c */ /* 0x044fe2000bf06270 */
[----:B0-----:R-:W-:-:S03]  /*1d5e0*/  IMAD R25, R77, UR4, RZ ;  /* 0x000000044d197c24 */ /* 0x001fc6000f8e02ff */
[----:B------:R-:W-:Y:S02]  /*1d5f0*/  ISETP.LT.AND P4, PT, R3, UR15, !P0 ;  /* 0x0000000f03007c0c */ /* 0x000fe4000c781270 */
[----:B------:R-:W0:Y:S01]  /*1d600*/  LDC R3, c[0x0][0x3b8] ;  /* 0x0000ee00ff037b82 */ /* 0x000e220000000800 */
[----:B------:R-:W-:Y:S02]  /*1d610*/  ISETP.LT.AND P3, PT, R68, UR15, !P0 ;  /* 0x0000000f44007c0c */ /* 0x000fe4000c761270 */
[----:B------:R-:W-:Y:S02]  /*1d620*/  F2FP.BF16.F32.PACK_AB R68, R6, R4 ;  /* 0x000000040644723e */ /* 0x000fe400000010ff */
[----:B------:R-:W-:Y:S02]  /*1d630*/  LOP3.LUT R4, R0, 0xa, RZ, 0xfc, !PT ;  /* 0x0000000a00047812 */ /* 0x000fe400078efcff */
[----:B------:R-:W-:Y:S02]  /*1d640*/  ISETP.LT.AND P6, PT, R70, UR15, !P0 ;  /* 0x0000000f46007c0c */ /* 0x000fe4000c7c1270 */
[----:B------:R-:W-:-:S02]  /*1d650*/  ISETP.LT.AND P5, PT, R4, UR15, !P0 ;  /* 0x0000000f04007c0c */ /* 0x000fc4000c7a1270 */
[----:B------:R-:W-:Y:S02]  /*1d660*/  F2FP.BF16.F32.PACK_AB R4, R23, R21 ;  /* 0x000000151704723e */ /* 0x000fe400000010ff */
[----:B------:R-:W-:Y:S02]  /*1d670*/  ISETP.LT.AND P1, PT, R69, UR15, !P0 ;  /* 0x0000000f45007c0c */ /* 0x000fe4000c721270 */
[----:B------:R-:W-:Y:S02]  /*1d680*/  F2FP.BF16.F32.PACK_AB R70, R14, R12 ;  /* 0x0000000c0e46723e */ /* 0x000fe400000010ff */
[----:B------:R-:W-:Y:S02]  /*1d690*/  F2FP.BF16.F32.PACK_AB R21, R26, R24 ;  /* 0x000000181a15723e */ /* 0x000fe400000010ff */
[----:B------:R-:W-:Y:S02]  /*1d6a0*/  F2FP.BF16.F32.PACK_AB R69, R10, R8 ;  /* 0x000000080a45723e */ /* 0x000fe400000010ff */
[----:B------:R-:W-:-:S02]  /*1d6b0*/  LEA R24, P2, R25, UR12, 0x1 ;  /* 0x0000000c19187c11 */ /* 0x000fc4000f8408ff */
[----:B------:R-:W-:Y:S01]  /*1d6c0*/  F2FP.BF16.F32.PACK_AB R8, R39, R37 ;  /* 0x000000252708723e */ /* 0x000fe200000010ff */
[----:B0-----:R-:W-:Y:S01]  /*1d6d0*/  IMAD R12, R0, R3, RZ ;  /* 0x00000003000c7224 */ /* 0x001fe200078e02ff */
[----:B------:R-:W-:Y:S01]  /*1d6e0*/  LEA.HI.X.SX32 R25, R25, UR13, 0x1, P2 ;  /* 0x0000000d19197c11 */ /* 0x000fe200090f0eff */
[----:B------:R-:W-:Y:S01]  /*1d6f0*/  STS.128 [R2], R68 ;  /* 0x0000004402007388 */ /* 0x000fe20000000c00 */
[----:B------:R-:W-:Y:S01]  /*1d700*/  F2FP.BF16.F32.PACK_AB R10, R47, R45 ;  /* 0x0000002d2f0a723e */ /* 0x000fe200000010ff */
[C---:B------:R-:W-:Y:S01]  /*1d710*/  IMAD R18, R3.reuse, 0x2, R12 ;  /* 0x0000000203127824 */ /* 0x040fe200078e020c */
[----:B------:R-:W-:Y:S01]  /*1d720*/  BAR.SYNC.DEFER_BLOCKING 0x0 ;  /* 0x0000000000007b1d */ /* 0x000fe20000010000 */
[----:B------:R-:W-:Y:S02]  /*1d730*/  LEA R26, P2, R12, R24, 0x1 ;  /* 0x000000180c1a7211 */ /* 0x000fe400078408ff */
[----:B------:R-:W-:Y:S01]  /*1d740*/  IMAD R28, R3, 0x2, R18 ;  /* 0x00000002031c7824 */ /* 0x000fe200078e0212 */
[----:B------:R-:W-:-:S02]  /*1d750*/  F2FP.BF16.F32.PACK_AB R39, R50, R48 ;  /* 0x000000303227723e */ /* 0x000fc400000010ff */
[----:B------:R-:W-:Y:S01]  /*1d760*/  LEA.HI.X.SX32 R27, R12, R25, 0x1, P2 ;  /* 0x000000190c1b7211 */ /* 0x000fe200010f0eff */
[----:B------:R-:W-:Y:S01]  /*1d770*/  IMAD R30, R3, 0x2, R28 ;  /* 0x00000002031e7824 */ /* 0x000fe200078e021c */
[CC--:B------:R-:W-:Y:S02]  /*1d780*/  LEA R46, P2, R18.reuse, R24.reuse, 0x1 ;  /* 0x00000018122e7211 */ /* 0x0c0fe400078408ff */
[----:B------:R-:W-:Y:S02]  /*1d790*/  F2FP.BF16.F32.PACK_AB R6, R31, R29 ;  /* 0x0000001d1f06723e */ /* 0x000fe400000010ff */
[----:B------:R-:W-:Y:S02]  /*1d7a0*/  LEA.HI.X.SX32 R47, R18, R25, 0x1, P2 ;  /* 0x00000019122f7211 */ /* 0x000fe400010f0eff */
[----:B------:R-:W-:Y:S02]  /*1d7b0*/  LEA R48, P2, R28, R24, 0x1 ;  /* 0x000000181c307211 */ /* 0x000fe400078408ff */
[----:B------:R-:W-:-:S02]  /*1d7c0*/  F2FP.BF16.F32.PACK_AB R23, R34, R32 ;  /* 0x000000202217723e */ /* 0x000fc400000010ff */
[-C--:B------:R-:W-:Y:S01]  /*1d7d0*/  LEA.HI.X.SX32 R49, R28, R25.reuse, 0x1, P2 ;  /* 0x000000191c317211 */ /* 0x080fe200010f0eff */
[C---:B------:R-:W-:Y:S01]  /*1d7e0*/  IMAD R28, R3.reuse, 0x2, R30 ;  /* 0x00000002031c7824 */ /* 0x040fe200078e021e */
[----:B------:R-:W-:Y:S02]  /*1d7f0*/  LEA R50, P2, R30, R24, 0x1 ;  /* 0x000000181e327211 */ /* 0x000fe400078408ff */
[----:B------:R-:W-:Y:S01]  /*1d800*/  F2FP.BF16.F32.PACK_AB R37, R42, R40 ;  /* 0x000000282a25723e */ /* 0x000fe200000010ff */
[----:B------:R-:W-:Y:S01]  /*1d810*/  IMAD R60, R3, 0x2, R28 ;  /* 0x00000002033c7824 */ /* 0x000fe200078e021c */
[----:B------:R-:W-:Y:S01]  /*1d820*/  LEA.HI.X.SX32 R51, R30, R25, 0x1, P2 ;  /* 0x000000191e337211 */ /* 0x000fe200010f0eff */
[----:B------:R-:W0:Y:S01]  /*1d830*/  LDS.128 R12, [R44] ;  /* 0x000000002c0c7984 */ /* 0x000e220000000c00 */
[----:B------:R-:W-:Y:S02]  /*1d840*/  LEA R56, P2, R28, R24, 0x1 ;  /* 0x000000181c387211 */ /* 0x000fe400078408ff */
[----:B------:R-:W-:-:S02]  /*1d850*/  F2FP.BF16.F32.PACK_AB R18, R63, R61 ;  /* 0x0000003d3f12723e */ /* 0x000fc400000010ff */
[-C--:B------:R-:W-:Y:S02]  /*1d860*/  LEA.HI.X.SX32 R57, R28, R25.reuse, 0x1, P2 ;  /* 0x000000191c397211 */ /* 0x080fe400010f0eff */
[----:B------:R-:W-:Y:S01]  /*1d870*/  LDS.128 R28, [R44+0x800] ;  /* 0x000800002c1c7984 */ /* 0x000fe20000000c00 */
[----:B------:R-:W-:Y:S01]  /*1d880*/  BAR.SYNC.DEFER_BLOCKING 0x0 ;  /* 0x0000000000007b1d */ /* 0x000fe20000010000 */
[----:B------:R-:W-:Y:S02]  /*1d890*/  LEA R58, P2, R60, R24, 0x1 ;  /* 0x000000183c3a7211 */ /* 0x000fe400078408ff */
[----:B------:R-:W-:Y:S02]  /*1d8a0*/  LOP3.LUT R45, R0, 0xc, RZ, 0xfc, !PT ;  /* 0x0000000c002d7812 */ /* 0x000fe400078efcff */
[----:B------:R-:W-:Y:S01]  /*1d8b0*/  LEA.HI.X.SX32 R59, R60, R25, 0x1, P2 ;  /* 0x000000193c3b7211 */ /* 0x000fe200010f0eff */
[----:B------:R-:W-:Y:S01]  /*1d8c0*/  IMAD R60, R3, 0x2, R60 ;  /* 0x00000002033c7824 */ /* 0x000fe200078e023c */
[----:B------:R-:W-:Y:S01]  /*1d8d0*/  ISETP.LT.AND P2, PT, R0, UR15, !P0 ;  /* 0x0000000f00007c0c */ /* 0x000fe2000c741270 */
[----:B------:R-:W-:Y:S04]  /*1d8e0*/  STS.128 [R2], R20 ;  /* 0x0000001402007388 */ /* 0x000fe80000000c00 */
[----:B------:R-:W-:Y:S01]  /*1d8f0*/  STS.128 [R2+0x400], R4 ;  /* 0x0004000402007388 */ /* 0x000fe20000000c00 */
[----:B0-----:R-:W-:Y:S01]  /*1d900*/  PRMT R61, R12, 0x7632, R61 ;  /* 0x000076320c3d7816 */ /* 0x001fe2000000003d */
[----:B------:R-:W-:Y:S06]  /*1d910*/  BAR.SYNC.DEFER_BLOCKING 0x0 ;  /* 0x0000000000007b1d */ /* 0x000fec0000010000 */
[----:B------:R-:W0:Y:S04]  /*1d920*/  LDS.128 R40, [R44] ;  /* 0x000000002c287984 */ /* 0x000e280000000c00 */
[----:B------:R-:W-:Y:S01]  /*1d930*/  LDS.128 R32, [R44+0x800] ;  /* 0x000800002c207984 */ /* 0x000fe20000000c00 */
[----:B------:R-:W-:Y:S06]  /*1d940*/  BAR.SYNC.DEFER_BLOCKING 0x0 ;  /* 0x0000000000007b1d */ /* 0x000fec0000010000 */
[----:B------:R-:W-:Y:S04]  /*1d950*/  STS.128 [R2], R36 ;  /* 0x0000002402007388 */ /* 0x000fe80000000c00 */
[----:B------:R1:W-:Y:S01]  /*1d960*/  STS.128 [R2+0x400], R8 ;  /* 0x0004000802007388 */ /* 0x0003e20000000c00 */
[----:B------:R-:W-:Y:S01]  /*1d970*/  BAR.SYNC.DEFER_BLOCKING 0x0 ;  /* 0x0000000000007b1d */ /* 0x000fe20000010000 */
[----:B-1----:R-:W-:-:S02]  /*1d980*/  LOP3.LUT R8, R0, 0xe, RZ, 0xfc, !PT ;  /* 0x0000000e00087812 */ /* 0x002fc400078efcff */
[----:B------:R-:W-:Y:S02]  /*1d990*/  PRMT R9, R13, 0x7632, R9 ;  /* 0x000076320d097816 */ /* 0x000fe40000000009 */
[C---:B------:R-:W-:Y:S02]  /*1d9a0*/  LOP3.LUT R10, R0.reuse, 0x14, RZ, 0xfc, !PT ;  /* 0x00000014000a7812 */ /* 0x040fe400078efcff */
[C---:B------:R-:W-:Y:S01]  /*1d9b0*/  LOP3.LUT R11, R0.reuse, 0x16, RZ, 0xfc, !PT ;  /* 0x00000016000b7812 */ /* 0x040fe200078efcff */
[----:B------:R-:W1:Y:S04]  /*1d9c0*/  LDS.128 R20, [R44] ;  /* 0x000000002c147984 */ /* 0x000e680000000c00 */
[----:B------:R-:W-:Y:S01]  /*1d9d0*/  LDS.128 R4, [R44+0x800] ;  /* 0x000800002c047984 */ /* 0x000fe20000000c00 */
[----:B------:R-:W-:Y:S06]  /*1d9e0*/  BAR.SYNC.DEFER_BLOCKING 0x0 ;  /* 0x0000000000007b1d */ /* 0x000fec0000010000 */
[----:B------:R-:W-:Y:S04]  /*1d9f0*/  STS.128 [R2], R52 ;  /* 0x0000003402007388 */ /* 0x000fe80000000c00 */
[----:B------:R2:W-:Y:S01]  /*1da00*/  STS.128 [R2+0x400], R16 ;  /* 0x0004001002007388 */ /* 0x0005e20000000c00 */
[----:B------:R-:W-:Y:S01]  /*1da10*/  BAR.SYNC.DEFER_BLOCKING 0x0 ;  /* 0x0000000000007b1d */ /* 0x000fe20000010000 */
[----:B--2---:R-:W-:-:S02]  /*1da20*/  LOP3.LUT R2, R0, 0x12, RZ, 0xfc, !PT ;  /* 0x0000001200027812 */ /* 0x004fc400078efcff */
[----:B------:R-:W-:-:S03]  /*1da30*/  PRMT R17, R14, 0x7632, R17 ;  /* 0x000076320e117816 */ /* 0x000fc60000000011 */
[----:B------:R-:W-:Y:S01]  /*1da40*/  @P2 STG.E.U16 desc[UR24][R26.64], R12 ;  /* 0x0000000c1a002986 */ /* 0x000fe2000c101518 */
[----:B------:R-:W-:-:S03]  /*1da50*/  ISETP.LT.AND P2, PT, R45, UR15, !P0 ;  /* 0x0000000f2d007c0c */ /* 0x000fc6000c741270 */
[----:B------:R-:W-:Y:S01]  /*1da60*/  @P6 STG.E.U16 desc[UR24][R46.64], R61 ;  /* 0x0000003d2e006986 */ /* 0x000fe2000c101518 */
[----:B------:R-:W-:Y:S02]  /*1da70*/  ISETP.LT.AND P6, PT, R8, UR15, !P0 ;  /* 0x0000000f08007c0c */ /* 0x000fe4000c7c1270 */
[----:B------:R-:W-:Y:S01]  /*1da80*/  LOP3.LUT R8, R0, 0x10, RZ, 0xfc, !PT ;  /* 0x0000001000087812 */ /* 0x000fe200078efcff */
[----:B------:R-:W-:Y:S03]  /*1da90*/  @P1 STG.E.U16 desc[UR24][R48.64], R13 ;  /* 0x0000000d30001986 */ /* 0x000fe6000c101518 */
[----:B------:R-:W-:Y:S01]  /*1daa0*/  ISETP.LT.AND P1, PT, R8, UR15, !P0 ;  /* 0x0000000f08007c0c */ /* 0x000fe2000c721270 */
[----:B------:R2:W-:Y:S01]  /*1dab0*/  @P3 STG.E.U16 desc[UR24][R50.64], R9 ;  /* 0x0000000932003986 */ /* 0x0005e2000c101518 */
[----:B------:R-:W-:Y:S01]  /*1dac0*/  ISETP.LT.AND P3, PT, R2, UR15, !P0 ;  /* 0x0000000f02007c0c */ /* 0x000fe2000c761270 */
[----:B------:R-:W-:-:S02]  /*1dad0*/  IMAD R2, R3, 0x2, R60 ;  /* 0x0000000203027824 */ /* 0x000fc400078e023c */
[----:B------:R3:W-:Y:S01]  /*1dae0*/  @P4 STG.E.U16 desc[UR24][R56.64], R14 ;  /* 0x0000000e38004986 */ /* 0x0007e2000c101518 */
[CC--:B------:R-:W-:Y:S01]  /*1daf0*/  LEA R8, P4, R60.reuse, R24.reuse, 0x1 ;  /* 0x000000183c087211 */ /* 0x0c0fe200078808ff */
[----:B------:R-:W-:Y:S02]  /*1db00*/  IMAD R16, R3, 0x2, R2 ;  /* 0x0000000203107824 */ /* 0x000fe400078e0202 */
[----:B------:R-:W-:Y:S01]  /*1db10*/  @P5 STG.E.U16 desc[UR24][R58.64], R17 ;  /* 0x000000113a005986 */ /* 0x000fe2000c101518 */
[----:B--2---:R-:W-:Y:S02]  /*1db20*/  LEA.HI.X.SX32 R9, R60, R25, 0x1, P4 ;  /* 0x000000193c097211 */ /* 0x004fe400020f0eff */
[----:B------:R-:W-:Y:S02]  /*1db30*/  ISETP.LT.AND P4, PT, R10, UR15, !P0 ;  /* 0x0000000f0a007c0c */ /* 0x000fe4000c781270 */
[----:B------:R-:W-:Y:S01]  /*1db40*/  LEA R10, P5, R2, R24, 0x1 ;  /* 0x00000018020a7211 */ /* 0x000fe200078a08ff */
[----:B------:R2:W-:Y:S01]  /*1db50*/  @P2 STG.E.U16 desc[UR24][R8.64], R15 ;  /* 0x0000000f08002986 */ /* 0x0005e2000c101518 */
[----:B------:R-:W-:-:S02]  /*1db60*/  ISETP.LT.AND P2, PT, R11, UR15, !P0 ;  /* 0x0000000f0b007c0c */ /* 0x000fc4000c741270 */
[-C--:B------:R-:W-:Y:S01]  /*1db70*/  LEA.HI.X.SX32 R11, R2, R25.reuse, 0x1, P5 ;  /* 0x00000019020b7211 */ /* 0x080fe200028f0eff */
[C---:B------:R-:W-:Y:S01]  /*1db80*/  IMAD R2, R3.reuse, 0x2, R16 ;  /* 0x0000000203027824 */ /* 0x040fe200078e0210 */
[----:B------:R-:W-:Y:S02]  /*1db90*/  LEA R12, P5, R16, R24, 0x1 ;  /* 0x00000018100c7211 */ /* 0x000fe400078a08ff */
[----:B---3--:R-:W-:Y:S02]  /*1dba0*/  LOP3.LUT R14, R0, 0x18, RZ, 0xfc, !PT ;  /* 0x00000018000e7812 */ /* 0x008fe400078efcff */
[----:B------:R-:W-:Y:S02]  /*1dbb0*/  LEA.HI.X.SX32 R13, R16, R25, 0x1, P5 ;  /* 0x00000019100d7211 */ /* 0x000fe400028f0eff */
[----:B------:R-:W-:Y:S01]  /*1dbc0*/  ISETP.LT.AND P5, PT, R14, UR15, !P0 ;  /* 0x0000000f0e007c0c */ /* 0x000fe2000c7a1270 */
[----:B------:R-:W-:Y:S01]  /*1dbd0*/  IMAD R14, R3, 0x2, R2 ;  /* 0x00000002030e7824 */ /* 0x000fe200078e0202 */
[----:B--2---:R-:W-:-:S02]  /*1dbe0*/  PRMT R9, R15, 0x7632, R9 ;  /* 0x000076320f097816 */ /* 0x004fc40000000009 */
[C---:B------:R-:W-:Y:S02]  /*1dbf0*/  LOP3.LUT R8, R0.reuse, 0x1a, RZ, 0xfc, !PT ;  /* 0x0000001a00087812 */ /* 0x040fe400078efcff */
[----:B------:R-:W-:Y:S01]  /*1dc00*/  LOP3.LUT R15, R0, 0x1c, RZ, 0xfc, !PT ;  /* 0x0000001c000f7812 */ /* 0x000fe200078efcff */
[----:B------:R2:W-:Y:S01]  /*1dc10*/  @P6 STG.E.U16 desc[UR24][R10.64], R9 ;  /* 0x000000090a006986 */ /* 0x0005e2000c101518 */
[----:B------:R-:W-:-:S03]  /*1dc20*/  LEA R16, P6, R2, R24, 0x1 ;  /* 0x0000001802107211 */ /* 0x000fc600078c08ff */
[----:B0-----:R0:W-:Y:S01]  /*1dc30*/  @P1 STG.E.U16 desc[UR24][R12.64], R40 ;  /* 0x000000280c001986 */ /* 0x0011e2000c101518 */
[-C--:B------:R-:W-:Y:S01]  /*1dc40*/  LEA.HI.X.SX32 R17, R2, R25.reuse, 0x1, P6 ;  /* 0x0000001902117211 */ /* 0x080fe200030f0eff */
[C---:B------:R-:W-:Y:S01]  /*1dc50*/  IMAD R2, R3.reuse, 0x2, R14 ;  /* 0x0000000203027824 */ /* 0x040fe200078e020e */
[----:B------:R-:W-:Y:S02]  /*1dc60*/  ISETP.LT.AND P1, PT, R8, UR15, !P0 ;  /* 0x0000000f08007c0c */ /* 0x000fe4000c721270 */
[----:B------:R-:W-:Y:S02]  /*1dc70*/  LEA R8, P6, R14, R24, 0x1 ;  /* 0x000000180e087211 */ /* 0x000fe400078c08ff */
[----:B--2---:R-:W-:Y:S02]  /*1dc80*/  LOP3.LUT R11, R0, 0x1e, RZ, 0xfc, !PT ;  /* 0x0000001e000b7812 */ /* 0x004fe400078efcff */
[----:B------:R-:W-:Y:S01]  /*1dc90*/  LEA.HI.X.SX32 R9, R14, R25, 0x1, P6 ;  /* 0x000000190e097211 */ /* 0x000fe200030f0eff */
[----:B------:R-:W-:Y:S01]  /*1dca0*/  IMAD R14, R3, 0x2, R2 ;  /* 0x00000002030e7824 */ /* 0x000fe200078e0202 */
[----:B0-----:R-:W-:-:S02]  /*1dcb0*/  PRMT R13, R40, 0x7632, R13 ;  /* 0x00007632280d7816 */ /* 0x001fc4000000000d */
[----:B------:R-:W-:-:S03]  /*1dcc0*/  LEA R10, P6, R2, R24, 0x1 ;  /* 0x00000018020a7211 */ /* 0x000fc600078c08ff */
[----:B------:R0:W-:Y:S01]  /*1dcd0*/  @P3 STG.E.U16 desc[UR24][R16.64], R13 ;  /* 0x0000000d10003986 */ /* 0x0001e2000c101518 */
[----:B------:R-:W-:Y:S02]  /*1dce0*/  ISETP.LT.AND P3, PT, R15, UR15, !P0 ;  /* 0x0000000f0f007c0c */ /* 0x000fe4000c761270 */
[----:B------:R-:W-:Y:S01]  /*1dcf0*/  LOP3.LUT R15, R0, 0x20, RZ, 0xfc, !PT ;  /* 0x00000020000f7812 */ /* 0x000fe200078efcff */
[----:B------:R2:W-:Y:S01]  /*1dd00*/  @P4 STG.E.U16 desc[UR24][R8.64], R41 ;  /* 0x0000002908004986 */ /* 0x0005e2000c101518 */
[----:B------:R-:W-:Y:S02]  /*1dd10*/  ISETP.LT.AND P4, PT, R11, UR15, !P0 ;  /* 0x0000000f0b007c0c */ /* 0x000fe4000c781270 */
[----:B------:R-:W-:Y:S01]  /*1dd20*/  LEA.HI.X.SX32 R11, R2, R25, 0x1, P6 ;  /* 0x00000019020b7211 */ /* 0x000fe200030f0eff */
[----:B------:R-:W-:Y:S01]  /*1dd30*/  IMAD R2, R3, 0x2, R14 ;  /* 0x0000000203027824 */ /* 0x000fe200078e020e */
[----:B------:R-:W-:-:S03]  /*1dd40*/  LEA R12, P6, R14, R24, 0x1 ;  /* 0x000000180e0c7211 */ /* 0x000fc600078c08ff */
[----:B0-----:R-:W-:Y:S01]  /*1dd50*/  IMAD R16, R3, 0x2, R2 ;  /* 0x0000000203107824 */ /* 0x001fe200078e0202 */
[----:B------:R-:W-:Y:S02]  /*1dd60*/  LEA.HI.X.SX32 R13, R14, R25, 0x1, P6 ;  /* 0x000000190e0d7211 */ /* 0x000fe400030f0eff */
[----:B------:R-:W-:Y:S02]  /*1dd70*/  LEA R14, P6, R2, R24, 0x1 ;  /* 0x00000018020e7211 */ /* 0x000fe400078c08ff */
[----:B--2---:R-:W-:Y:S02]  /*1dd80*/  PRMT R9, R41, 0x7632, R9 ;  /* 0x0000763229097816 */ /* 0x004fe40000000009 */
[C---:B------:R-:W-:Y:S02]  /*1dd90*/  LOP3.LUT R8, R0.reuse, 0x22, RZ, 0xfc, !PT ;  /* 0x0000002200087812 */ /* 0x040fe400078efcff */
[----:B------:R-:W-:Y:S01]  /*1dda0*/  LOP3.LUT R17, R0, 0x24, RZ, 0xfc, !PT ;  /* 0x0000002400117812 */ /* 0x000fe200078efcff */
[----:B------:R0:W-:Y:S01]  /*1ddb0*/  @P2 STG.E.U16 desc[UR24][R10.64], R9 ;  /* 0x000000090a002986 */ /* 0x0001e2000c101518 */
[----:B------:R-:W-:-:S02]  /*1ddc0*/  ISETP.LT.AND P2, PT, R15, UR15, !P0 ;  /* 0x0000000f0f007c0c */ /* 0x000fc4000c741270 */
[----:B------:R-:W-:Y:S01]  /*1ddd0*/  LEA.HI.X.SX32 R15, R2, R25, 0x1, P6 ;  /* 0x00000019020f7211 */ /* 0x000fe200030f0eff */
[----:B------:R2:W-:Y:S01]  /*1dde0*/  @P5 STG.E.U16 desc[UR24][R12.64], R42 ;  /* 0x0000002a0c005986 */ /* 0x0005e2000c101518 */
[----:B------:R-:W-:Y:S01]  /*1ddf0*/  ISETP.LT.AND P5, PT, R8, UR15, !P0 ;  /* 0x0000000f08007c0c */ /* 0x000fe2000c7a1270 */
[----:B------:R-:W-:Y:S01]  /*1de00*/  IMAD R2, R3, 0x2, R16 ;  /* 0x0000000203027824 */ /* 0x000fe200078e0210 */
[----:B------:R-:W-:-:S04]  /*1de10*/  LEA R8, P6, R16, R24, 0x1 ;  /* 0x0000001810087211 */ /* 0x000fc800078c08ff */
[----:B0-----:R-:W-:Y:S01]  /*1de20*/  LEA.HI.X.SX32 R9, R16, R25, 0x1, P6 ;  /* 0x0000001910097211 */ /* 0x001fe200030f0eff */
[----:B------:R-:W-:Y:S01]  /*1de30*/  IMAD R16, R3, 0x2, R2 ;  /* 0x0000000203107824 */ /* 0x000fe200078e0202 */
[----:B------:R-:W-:Y:S02]  /*1de40*/  LOP3.LUT R11, R0, 0x26, RZ, 0xfc, !PT ;  /* 0x00000026000b7812 */ /* 0x000fe400078efcff */
[----:B--2---:R-:W-:Y:S02]  /*1de50*/  PRMT R13, R42, 0x7632, R13 ;  /* 0x000076322a0d7816 */ /* 0x004fe4000000000d */
[----:B------:R-:W-:-:S03]  /*1de60*/  LEA R10, P6, R2, R24, 0x1 ;  /* 0x00000018020a7211 */ /* 0x000fc600078c08ff */
[----:B------:R0:W-:Y:S01]  /*1de70*/  @P1 STG.E.U16 desc[UR24][R14.64], R13 ;  /* 0x0000000d0e001986 */ /* 0x0001e2000c101518 */
[----:B------:R-:W-:-:S03]  /*1de80*/  ISETP.LT.AND P1, PT, R17, UR15, !P0 ;  /* 0x0000000f11007c0c */ /* 0x000fc6000c721270 */
[----:B------:R2:W-:Y:S01]  /*1de90*/  @P3 STG.E.U16 desc[UR24][R8.64], R43 ;  /* 0x0000002b08003986 */ /* 0x0005e2000c101518 */
[----:B------:R-:W-:Y:S02]  /*1dea0*/  ISETP.LT.AND P3, PT, R11, UR15, !P0 ;  /* 0x0000000f0b007c0c */ /* 0x000fe4000c761270 */
[-C--:B------:R-:W-:Y:S01]  /*1deb0*/  LEA.HI.X.SX32 R11, R2, R25.reuse, 0x1, P6 ;  /* 0x00000019020b7211 */ /* 0x080fe200030f0eff */
[----:B------:R-:W-:Y:S01]  /*1dec0*/  IMAD R2, R3, 0x2, R16 ;  /* 0x0000000203027824 */ /* 0x000fe200078e0210 */
[-C--:B------:R-:W-:Y:S02]  /*1ded0*/  LEA R12, P6, R16, R24.reuse, 0x1 ;  /* 0x00000018100c7211 */ /* 0x080fe400078c08ff */
[----:B0-----:R-:W-:Y:S02]  /*1dee0*/  PRMT R15, R43, 0x7632, R15 ;  /* 0x000076322b0f7816 */ /* 0x001fe4000000000f */
[----:B------:R-:W-:Y:S02]  /*1def0*/  LOP3.LUT R14, R0, 0x28, RZ, 0xfc, !PT ;  /* 0x00000028000e7812 */ /* 0x000fe400078efcff */
[----:B------:R-:W-:Y:S01]  /*1df00*/  LEA.HI.X.SX32 R13, R16, R25, 0x1, P6 ;  /* 0x00000019100d7211 */ /* 0x000fe200030f0eff */
[----:B------:R0:W-:Y:S01]  /*1df10*/  @P4 STG.E.U16 desc[UR24][R10.64], R15 ;  /* 0x0000000f0a004986 */ /* 0x0001e2000c101518 */
[----:B------:R-:W-:Y:S01]  /*1df20*/  ISETP.LT.AND P4, PT, R14, UR15, !P0 ;  /* 0x0000000f0e007c0c */ /* 0x000fe2000c781270 */
[----:B--2---:R-:W-:Y:S01]  /*1df30*/  IMAD R8, R3, 0x2, R2 ;  /* 0x0000000203087824 */ /* 0x004fe200078e0202 */
[----:B------:R-:W-:Y:S01]  /*1df40*/  LEA R14, P6, R2, R24, 0x1 ;  /* 0x00000018020e7211 */ /* 0x000fe200078c08ff */
[----:B-1----:R1:W-:Y:S01]  /*1df50*/  @P2 STG.E.U16 desc[UR24][R12.64], R20 ;  /* 0x000000140c002986 */ /* 0x0023e2000c101518 */
[----:B------:R-:W-:-:S04]  /*1df60*/  LOP3.LUT R9, R0, 0x2a, RZ, 0xfc, !PT ;  /* 0x0000002a00097812 */ /* 0x000fc800078efcff */
[----:B------:R-:W-:Y:S02]  /*1df70*/  ISETP.LT.AND P2, PT, R9, UR15, !P0 ;  /* 0x0000000f09007c0c */ /* 0x000fe4000c741270 */
[----:B0-----:R-:W-:Y:S02]  /*1df80*/  LEA.HI.X.SX32 R15, R2, R25, 0x1, P6 ;  /* 0x00000019020f7211 */ /* 0x001fe400030f0eff */
[----:B------:R-:W-:Y:S02]  /*1df90*/  LOP3.LUT R2, R0, 0x2c, RZ, 0xfc, !PT ;  /* 0x0000002c00027812 */ /* 0x000fe400078efcff */
[----:B-1----:R-:W-:Y:S02]  /*1dfa0*/  PRMT R13, R20, 0x7632, R13 ;  /* 0x00007632140d7816 */ /* 0x002fe4000000000d */
[----:B------:R-:W-:-:S03]  /*1dfb0*/  LEA R16, P6, R8, R24, 0x1 ;  /* 0x0000001808107211 */ /* 0x000fc600078c08ff */
[----:B------:R0:W-:Y:S01]  /*1dfc0*/  @P5 STG.E.U16 desc[UR24][R14.64], R13 ;  /* 0x0000000d0e005986 */ /* 0x0001e2000c101518 */
[----:B------:R-:W-:Y:S01]  /*1dfd0*/  ISETP.LT.AND P5, PT, R2, UR15, !P0 ;  /* 0x0000000f02007c0c */ /* 0x000fe2000c7a1270 */
[C---:B------:R-:W-:Y:S01]  /*1dfe0*/  IMAD R2, R3.reuse, 0x2, R8 ;  /* 0x0000000203027824 */ /* 0x040fe200078e0208 */
[----:B------:R-:W-:Y:S02]  /*1dff0*/  LEA.HI.X.SX32 R17, R8, R25, 0x1, P6 ;  /* 0x0000001908117211 */ /* 0x000fe400030f0eff */
[----:B------:R-:W-:Y:S01]  /*1e000*/  LOP3.LUT R8, R0, 0x2e, RZ, 0xfc, !PT ;  /* 0x0000002e00087812 */ /* 0x000fe200078efcff */
[----:B------:R-:W-:Y:S01]  /*1e010*/  IMAD R20, R3, 0x2, R2 ;  /* 0x0000000203147824 */ /* 0x000fe200078e0202 */
[----:B------:R-:W-:Y:S01]  /*1e020*/  LEA R12, P6, R2, R24, 0x1 ;  /* 0x00000018020c7211 */ /* 0x000fe200078c08ff */
[----:B------:R1:W-:Y:S01]  /*1e030*/  @P1 STG.E.U16 desc[UR24][R16.64], R21 ;  /* 0x0000001510001986 */ /* 0x0003e2000c101518 */
[----:B------:R-:W-:-:S03]  /*1e040*/  ISETP.LT.AND P1, PT, R8, UR15, !P0 ;  /* 0x0000000f08007c0c */ /* 0x000fc6000c721270 */
[----:B------:R-:W2:Y:S01]  /*1e050*/  LDS.128 R8, [R44] ;  /* 0x000000002c087984 */ /* 0x000ea20000000c00 */
[-C--:B0-----:R-:W-:Y:S01]  /*1e060*/  LEA.HI.X.SX32 R13, R2, R25.reuse, 0x1, P6 ;  /* 0x00000019020d7211 */ /* 0x081fe200030f0eff */
[----:B------:R-:W-:Y:S01]  /*1e070*/  IMAD R2, R3, 0x2, R20 ;  /* 0x0000000203027824 */ /* 0x000fe200078e0214 */
[----:B------:R-:W-:Y:S01]  /*1e080*/  PRMT R15, R21, 0x7632, R15 ;  /* 0x00007632150f7816 */ /* 0x000fe2000000000f */
[----:B------:R-:W0:Y:S01]  /*1e090*/  LDS.128 R44, [R44+0x800] ;  /* 0x000800002c2c7984 */ /* 0x000e220000000c00 */
[----:B------:R-:W-:Y:S02]  /*1e0a0*/  LEA R18, P6, R20, R24, 0x1 ;  /* 0x0000001814127211 */ /* 0x000fe400078c08ff */
[----:B------:R-:W-:Y:S01]  /*1e0b0*/  LOP3.LUT R14, R0, 0x30, RZ, 0xfc, !PT ;  /* 0x00000030000e7812 */ /* 0x000fe200078efcff */
[----:B------:R3:W-:Y:S01]  /*1e0c0*/  @P3 STG.E.U16 desc[UR24][R12.64], R15 ;  /* 0x0000000f0c003986 */ /* 0x0007e2000c101518 */
[----:B------:R-:W-:Y:S01]  /*1e0d0*/  LEA.HI.X.SX32 R19, R20, R25, 0x1, P6 ;  /* 0x0000001914137211 */ /* 0x000fe200030f0eff */
[----:B------:R-:W-:Y:S01]  /*1e0e0*/  IMAD R20, R3, 0x2, R2 ;  /* 0x0000000203147824 */ /* 0x000fe200078e0202 */
[----:B------:R-:W-:-:S02]  /*1e0f0*/  ISETP.LT.AND P3, PT, R14, UR15, !P0 ;  /* 0x0000000f0e007c0c */ /* 0x000fc4000c761270 */
[-C--:B------:R-:W-:Y:S01]  /*1e100*/  LEA R14, P6, R2, R24.reuse, 0x1 ;  /* 0x00000018020e7211 */ /* 0x080fe200078c08ff */
[----:B------:R-:W-:Y:S01]  /*1e110*/  @P4 STG.E.U16 desc[UR24][R18.64], R22 ;  /* 0x0000001612004986 */ /* 0x000fe2000c101518 */
[----:B-1----:R-:W-:Y:S02]  /*1e120*/  LOP3.LUT R16, R0, 0x32, RZ, 0xfc, !PT ;  /* 0x0000003200107812 */ /* 0x002fe400078efcff */
[----:B------:R-:W-:Y:S02]  /*1e130*/  PRMT R17, R22, 0x7632, R17 ;  /* 0x0000763216117816 */ /* 0x000fe40000000011 */
[----:B------:R-:W-:Y:S02]  /*1e140*/  ISETP.LT.AND P4, PT, R16, UR15, !P0 ;  /* 0x0000000f10007c0c */ /* 0x000fe4000c781270 */
[----:B---3--:R-:W-:Y:S01]  /*1e150*/  LEA.HI.X.SX32 R15, R2, R25, 0x1, P6 ;  /* 0x00000019020f7211 */ /* 0x008fe200030f0eff */
[----:B------:R-:W-:Y:S01]  /*1e160*/  IMAD R2, R3, 0x2, R20 ;  /* 0x0000000203027824 */ /* 0x000fe200078e0214 */
[----:B------:R-:W-:-:S02]  /*1e170*/  LEA R16, P6, R20, R24, 0x1 ;  /* 0x0000001814107211 */ /* 0x000fc400078c08ff */
[C---:B------:R-:W-:Y:S01]  /*1e180*/  LOP3.LUT R13, R0.reuse, 0x36, RZ, 0xfc, !PT ;  /* 0x00000036000d7812 */ /* 0x040fe200078efcff */
[----:B------:R1:W-:Y:S01]  /*1e190*/  @P2 STG.E.U16 desc[UR24][R14.64], R17 ;  /* 0x000000110e002986 */ /* 0x0003e2000c101518 */
[----:B------:R-:W-:-:S04]  /*1e1a0*/  LOP3.LUT R21, R0, 0x34, RZ, 0xfc, !PT ;  /* 0x0000003400157812 */ /* 0x000fc800078efcff */
[----:B------:R-:W-:Y:S02]  /*1e1b0*/  ISETP.LT.AND P2, PT, R21, UR15, !P0 ;  /* 0x0000000f15007c0c */ /* 0x000fe4000c741270 */
[----:B------:R-:W-:Y:S02]  /*1e1c0*/  LOP3.LUT R21, R0, 0x3c, RZ, 0xfc, !PT ;  /* 0x0000003c00157812 */ /* 0x000fe400078efcff */
[----:B-1----:R-:W-:Y:S01]  /*1e1d0*/  LEA.HI.X.SX32 R17, R20, R25, 0x1, P6 ;  /* 0x0000001914117211 */ /* 0x002fe200030f0eff */
[----:B------:R-:W-:Y:S01]  /*1e1e0*/  IMAD R20, R3, 0x2, R2 ;  /* 0x0000000203147824 */ /* 0x000fe200078e0202 */
[----:B------:R-:W-:Y:S02]  /*1e1f0*/  LEA R12, P6, R2, R24, 0x1 ;  /* 0x00000018020c7211 */ /* 0x000fe400078c08ff */
[----:B------:R-:W-:Y:S01]  /*1e200*/  PRMT R15, R23, 0x7632, R15 ;  /* 0x00007632170f7816 */ /* 0x000fe2000000000f */
[----:B------:R1:W-:Y:S01]  /*1e210*/  @P5 STG.E.U16 desc[UR24][R16.64], R23 ;  /* 0x0000001710005986 */ /* 0x0003e2000c101518 */
[----:B------:R-:W-:-:S02]  /*1e220*/  ISETP.LT.AND P5, PT, R13, UR15, !P0 ;  /* 0x0000000f0d007c0c */ /* 0x000fc4000c7a1270 */
[-C--:B------:R-:W-:Y:S01]  /*1e230*/  LEA.HI.X.SX32 R13, R2, R25.reuse, 0x1, P6 ;  /* 0x00000019020d7211 */ /* 0x080fe200030f0eff */
[C---:B------:R-:W-:Y:S01]  /*1e240*/  IMAD R2, R3.reuse, 0x2, R20 ;  /* 0x0000000203027824 */ /* 0x040fe200078e0214 */
[-C--:B------:R-:W-:Y:S02]  /*1e250*/  LEA R18, P6, R20, R24.reuse, 0x1 ;  /* 0x0000001814127211 */ /* 0x080fe400078c08ff */
[----:B------:R-:W-:Y:S01]  /*1e260*/  LOP3.LUT R14, R0, 0x38, RZ, 0xfc, !PT ;  /* 0x00000038000e7812 */ /* 0x000fe200078efcff */
[----:B------:R3:W-:Y:S01]  /*1e270*/  @P1 STG.E.U16 desc[UR24][R12.64], R15 ;  /* 0x0000000f0c001986 */ /* 0x0007e2000c101518 */
[----:B------:R-:W-:Y:S01]  /*1e280*/  LEA.HI.X.SX32 R19, R20, R25, 0x1, P6 ;  /* 0x0000001914137211 */ /* 0x000fe200030f0eff */
[----:B------:R-:W-:Y:S01]  /*1e290*/  IMAD R20, R3, 0x2, R2 ;  /* 0x0000000203147824 */ /* 0x000fe200078e0202 */
[----:B------:R-:W-:Y:S02]  /*1e2a0*/  ISETP.LT.AND P1, PT, R14, UR15, !P0 ;  /* 0x0000000f0e007c0c */ /* 0x000fe4000c721270 */
[----:B------:R-:W-:Y:S01]  /*1e2b0*/  LEA R14, P6, R2, R24, 0x1 ;  /* 0x00000018020e7211 */ /* 0x000fe200078c08ff */
[----:B--2---:R2:W-:Y:S01]  /*1e2c0*/  @P3 STG.E.U16 desc[UR24][R18.64], R8 ;  /* 0x0000000812003986 */ /* 0x0045e2000c101518 */
[----:B-1----:R-:W-:-:S02]  /*1e2d0*/  LOP3.LUT R16, R0, 0x3a, RZ, 0xfc, !PT ;  /* 0x0000003a00107812 */ /* 0x002fc400078efcff */
[----:B------:R-:W-:Y:S02]  /*1e2e0*/  PRMT R17, R8, 0x7632, R17 ;  /* 0x0000763208117816 */ /* 0x000fe40000000011 */
[----:B------:R-:W-:Y:S02]  /*1e2f0*/  ISETP.LT.AND P3, PT, R16, UR15, !P0 ;  /* 0x0000000f10007c0c */ /* 0x000fe4000c761270 */
[----:B---3--:R-:W-:Y:S01]  /*1e300*/  LEA.HI.X.SX32 R15, R2, R25, 0x1, P6 ;  /* 0x00000019020f7211 */ /* 0x008fe200030f0eff */
[C---:B------:R-:W-:Y:S01]  /*1e310*/  IMAD R2, R3.reuse, 0x2, R20 ;  /* 0x0000000203027824 */ /* 0x040fe200078e0214 */
[----:B------:R-:W-:Y:S02]  /*1e320*/  LEA R16, P6, R20, R24, 0x1 ;  /* 0x0000001814107211 */ /* 0x000fe400078c08ff */
[----:B------:R-:W-:Y:S01]  /*1e330*/  LOP3.LUT R13, R0, 0x3e, RZ, 0xfc, !PT ;  /* 0x0000003e000d7812 */ /* 0x000fe200078efcff */
[----:B------:R1:W-:Y:S01]  /*1e340*/  @P4 STG.E.U16 desc[UR24][R14.64], R17 ;  /* 0x000000110e004986 */ /* 0x0003e2000c101518 */
[----:B--2---:R-:W-:Y:S01]  /*1e350*/  IMAD R8, R3, 0x2, R2 ;  /* 0x0000000203087824 */ /* 0x004fe200078e0202 */
[----:B------:R-:W-:-:S02]  /*1e360*/  ISETP.LT.AND P4, PT, R21, UR15, !P0 ;  /* 0x0000000f15007c0c */ /* 0x000fc4000c781270 */
[-C--:B-1----:R-:W-:Y:S02]  /*1e370*/  LEA.HI.X.SX32 R17, R20, R25.reuse, 0x1, P6 ;  /* 0x0000001914117211 */ /* 0x082fe400030f0eff */
[CC--:B------:R-:W-:Y:S02]  /*1e380*/  LEA R12, P6, R2.reuse, R24.reuse, 0x1 ;  /* 0x00000018020c7211 */ /* 0x0c0fe400078c08ff */
[----:B------:R-:W-:Y:S01]  /*1e390*/  PRMT R15, R9, 0x7632, R15 ;  /* 0x00007632090f7816 */ /* 0x000fe2000000000f */
[----:B------:R1:W-:Y:S01]  /*1e3a0*/  @P2 STG.E.U16 desc[UR24][R16.64], R9 ;  /* 0x0000000910002986 */ /* 0x0003e2000c101518 */
[----:B------:R-:W-:Y:S02]  /*1e3b0*/  ISETP.LT.AND P2, PT, R13, UR15, !P0 ;  /* 0x0000000f0d007c0c */ /* 0x000fe4000c741270 */
[----:B------:R-:W-:Y:S01]  /*1e3c0*/  LEA.HI.X.SX32 R13, R2, R25, 0x1, P6 ;  /* 0x00000019020d7211 */ /* 0x000fe200030f0eff */
[----:B------:R-:W-:Y:S01]  /*1e3d0*/  IMAD R2, R3, 0x2, R8 ;  /* 0x0000000203027824 */ /* 0x000fe200078e0208 */
[----:B------:R-:W-:-:S02]  /*1e3e0*/  LEA R18, P6, R8, R24, 0x1 ;  /* 0x0000001808127211 */ /* 0x000fc400078c08ff */
[----:B------:R-:W-:Y:S01]  /*1e3f0*/  LOP3.LUT R14, R0, 0x40, RZ, 0xfc, !PT ;  /* 0x00000040000e7812 */ /* 0x000fe200078efcff */
[----:B------:R2:W-:Y:S01]  /*1e400*/  @P5 STG.E.U16 desc[UR24][R12.64], R15 ;  /* 0x0000000f0c005986 */ /* 0x0005e2000c101518 */
[----:B------:R-:W-:Y:S02]  /*1e410*/  LEA.HI.X.SX32 R19, R8, R25, 0x1, P6 ;  /* 0x0000001908137211 */ /* 0x000fe400030f0eff */
[----:B------:R-:W-:Y:S01]  /*1e420*/  ISETP.LT.AND P5, PT, R14, UR15, !P0 ;  /* 0x0000000f0e007c0c */ /* 0x000fe2000c7a1270 */
[----:B-1----:R-:W-:Y:S01]  /*1e430*/  IMAD R16, R3, 0x2, R2 ;  /* 0x0000000203107824 */ /* 0x002fe200078e0202 */
[----:B------:R-:W-:Y:S01]  /*1e440*/  LEA R14, P6, R2, R24, 0x1 ;  /* 0x00000018020e7211 */ /* 0x000fe200078c08ff */
[----:B------:R1:W-:Y:S01]  /*1e450*/  @P1 STG.E.U16 desc[UR24][R18.64], R10 ;  /* 0x0000000a12001986 */ /* 0x0003e2000c101518 */
[----:B------:R-:W-:Y:S02]  /*1e460*/  LOP3.LUT R8, R0, 0x42, RZ, 0xfc, !PT ;  /* 0x0000004200087812 */ /* 0x000fe400078efcff */
[----:B------:R-:W-:-:S02]  /*1e470*/  PRMT R9, R10, 0x7632, R9 ;  /* 0x000076320a097816 */ /* 0x000fc40000000009 */
[----:B------:R-:W-:Y:S02]  /*1e480*/  ISETP.LT.AND P1, PT, R8, UR15, !P0 ;  /* 0x0000000f08007c0c */ /* 0x000fe4000c721270 */
[----:B--2---:R-:W-:Y:S01]  /*1e490*/  LEA.HI.X.SX32 R15, R2, R25, 0x1, P6 ;  /* 0x00000019020f7211 */ /* 0x004fe200030f0eff */
[C---:B------:R-:W-:Y:S01]  /*1e4a0*/  IMAD R2, R3.reuse, 0x2, R16 ;  /* 0x0000000203027824 */ /* 0x040fe200078e0210 */
[----:B------:R-:W-:Y:S02]  /*1e4b0*/  LEA R8, P6, R16, R24, 0x1 ;  /* 0x0000001810087211 */ /* 0x000fe400078c08ff */
[C---:B------:R-:W-:Y:S01]  /*1e4c0*/  LOP3.LUT R13, R0.reuse, 0x46, RZ, 0xfc, !PT ;  /* 0x00000046000d7812 */ /* 0x040fe200078efcff */
[----:B------:R2:W-:Y:S01]  /*1e4d0*/  @P3 STG.E.U16 desc[UR24][R14.64], R9 ;  /* 0x000000090e003986 */ /* 0x0005e2000c101518 */
[----:B-1----:R-:W-:Y:S01]  /*1e4e0*/  IMAD R10, R3, 0x2, R2 ;  /* 0x00000002030a7824 */ /* 0x002fe200078e0202 */
[----:B------:R-:W-:-:S04]  /*1e4f0*/  LOP3.LUT R17, R0, 0x44, RZ, 0xfc, !PT ;  /* 0x0000004400117812 */ /* 0x000fc800078efcff */
[----:B------:R-:W-:Y:S02]  /*1e500*/  ISETP.LT.AND P3, PT, R17, UR15, !P0 ;  /* 0x0000000f11007c0c */ /* 0x000fe4000c761270 */
[-C--:B--2---:R-:W-:Y:S02]  /*1e510*/  LEA.HI.X.SX32 R9, R16, R25.reuse, 0x1, P6 ;  /* 0x0000001910097211 */ /* 0x084fe400030f0eff */
[-C--:B------:R-:W-:Y:S02]  /*1e520*/  LEA R12, P6, R2, R24.reuse, 0x1 ;  /* 0x00000018020c7211 */ /* 0x080fe400078c08ff */
[----:B------:R-:W-:Y:S01]  /*1e530*/  LOP3.LUT R14, R0, 0x48, RZ, 0xfc, !PT ;  /* 0x00000048000e7812 */ /* 0x000fe200078efcff */
[----:B------:R1:W-:Y:S01]  /*1e540*/  @P4 STG.E.U16 desc[UR24][R8.64], R11 ;  /* 0x0000000b08004986 */ /* 0x0003e2000c101518 */
[----:B------:R-:W-:Y:S02]  /*1e550*/  ISETP.LT.AND P4, PT, R13, UR15, !P0 ;  /* 0x0000000f0d007c0c */ /* 0x000fe4000c781270 */
[----:B------:R-:W-:Y:S01]  /*1e560*/  LEA.HI.X.SX32 R13, R2, R25, 0x1, P6 ;  /* 0x00000019020d7211 */ /* 0x000fe200030f0eff */
[----:B------:R-:W-:Y:S01]  /*1e570*/  IMAD R2, R3, 0x2, R10 ;  /* 0x0000000203027824 */ /* 0x000fe200078e020a */
[----:B------:R-:W-:-:S04]  /*1e580*/  LEA R16, P6, R10, R24, 0x1 ;  /* 0x000000180a107211 */ /* 0x000fc800078c08ff */
[----:B------:R-:W-:Y:S01]  /*1e590*/  LEA.HI.X.SX32 R17, R10, R25, 0x1, P6 ;  /* 0x000000190a117211 */ /* 0x000fe200030f0eff */
[----:B------:R-:W-:Y:S01]  /*1e5a0*/  IMAD R10, R3, 0x2, R2 ;  /* 0x00000002030a7824 */ /* 0x000fe200078e0202 */
[----:B-1----:R-:W-:Y:S02]  /*1e5b0*/  PRMT R9, R11, 0x7632, R9 ;  /* 0x000076320b097816 */ /* 0x002fe40000000009 */
[C---:B------:R-:W-:Y:S02]  /*1e5c0*/  LOP3.LUT R8, R0.reuse, 0x4a, RZ, 0xfc, !PT ;  /* 0x0000004a00087812 */ /* 0x040fe400078efcff */
[----:B------:R-:W-:Y:S01]  /*1e5d0*/  LOP3.LUT R11, R0, 0x4c, RZ, 0xfc, !PT ;  /* 0x0000004c000b7812 */ /* 0x000fe200078efcff */
[----:B------:R1:W-:Y:S01]  /*1e5e0*/  @P2 STG.E.U16 desc[UR24][R12.64], R9 ;  /* 0x000000090c002986 */ /* 0x0003e2000c101518 */
[----:B------:R-:W-:Y:S02]  /*1e5f0*/  ISETP.LT.AND P2, PT, R14, UR15, !P0 ;  /* 0x0000000f0e007c0c */ /* 0x000fe4000c741270 */
[----:B------:R-:W-:Y:S01]  /*1e600*/  LEA R14, P6, R2, R24, 0x1 ;  /* 0x00000018020e7211 */ /* 0x000fe200078c08ff */
[----:B------:R2:W-:Y:S01]  /*1e610*/  @P5 STG.E.U16 desc[UR24][R16.64], R28 ;  /* 0x0000001c10005986 */ /* 0x0005e2000c101518 */
[----:B------:R-:W-:-:S02]  /*1e620*/  ISETP.LT.AND P5, PT, R8, UR15, !P0 ;  /* 0x0000000f08007c0c */ /* 0x000fc4000c7a1270 */
[-C--:B------:R-:W-:Y:S01]  /*1e630*/  LEA.HI.X.SX32 R15, R2, R25.reuse, 0x1, P6 ;  /* 0x00000019020f7211 */ /* 0x080fe200030f0eff */
[C---:B------:R-:W-:Y:S01]  /*1e640*/  IMAD R2, R3.reuse, 0x2, R10 ;  /* 0x0000000203027824 */ /* 0x040fe200078e020a */
[----:B------:R-:W-:Y:S02]  /*1e650*/  LEA R8, P6, R10, R24, 0x1 ;  /* 0x000000180a087211 */ /* 0x000fe400078c08ff */
[----:B-1----:R-:W-:Y:S02]  /*1e660*/  PRMT R13, R28, 0x7632, R13 ;  /* 0x000076321c0d7816 */ /* 0x002fe4000000000d */
[----:B------:R-:W-:Y:S01]  /*1e670*/  LEA.HI.X.SX32 R9, R10, R25, 0x1, P6 ;  /* 0x000000190a097211 */ /* 0x000fe200030f0eff */
[----:B--2---:R-:W-:Y:S02]  /*1e680*/  IMAD R16, R3, 0x2, R2 ;  /* 0x0000000203107824 */ /* 0x004fe400078e0202 */
[----:B------:R1:W-:Y:S01]  /*1e690*/  @P1 STG.E.U16 desc[UR24][R14.64], R13 ;  /* 0x0000000d0e001986 */ /* 0x0003e2000c101518 */
[----:B------:R-:W-:-:S02]  /*1e6a0*/  ISETP.LT.AND P1, PT, R11, UR15, !P0 ;  /* 0x0000000f0b007c0c */ /* 0x000fc4000c721270 */
[----:B------:R-:W-:Y:S01]  /*1e6b0*/  LOP3.LUT R11, R0, 0x4e, RZ, 0xfc, !PT ;  /* 0x0000004e000b7812 */ /* 0x000fe200078efcff */
[----:B------:R2:W-:Y:S01]  /*1e6c0*/  @P3 STG.E.U16 desc[UR24][R8.64], R29 ;  /* 0x0000001d08003986 */ /* 0x0005e2000c101518 */
[CC--:B------:R-:W-:Y:S02]  /*1e6d0*/  LEA R10, P6, R2.reuse, R24.reuse, 0x1 ;  /* 0x00000018020a7211 */ /* 0x0c0fe400078c08ff */
[----:B------:R-:W-:Y:S02]  /*1e6e0*/  ISETP.LT.AND P3, PT, R11, UR15, !P0 ;  /* 0x0000000f0b007c0c */ /* 0x000fe4000c761270 */
[----:B------:R-:W-:Y:S01]  /*1e6f0*/  LEA.HI.X.SX32 R11, R2, R25, 0x1, P6 ;  /* 0x00000019020b7211 */ /* 0x000fe200030f0eff */
[----:B------:R-:W-:Y:S01]  /*1e700*/  IMAD R2, R3, 0x2, R16 ;  /* 0x0000000203027824 */ /* 0x000fe200078e0210 */
[----:B------:R-:W-:Y:S02]  /*1e710*/  LEA R12, P6, R16, R24, 0x1 ;  /* 0x00000018100c7211 */ /* 0x000fe400078c08ff */
[----:B-1----:R-:W-:-:S02]  /*1e720*/  LOP3.LUT R14, R0, 0x50, RZ, 0xfc, !PT ;  /* 0x00000050000e7812 */ /* 0x002fc400078efcff */
[----:B------:R-:W-:Y:S01]  /*1e730*/  LEA.HI.X.SX32 R13, R16, R25, 0x1, P6 ;  /* 0x00000019100d7211 */ /* 0x000fe200030f0eff */
[----:B------:R-:W-:Y:S01]  /*1e740*/  IMAD R16, R3, 0x2, R2 ;  /* 0x0000000203107824 */ /* 0x000fe200078e0202 */
[----:B--2---:R-:W-:Y:S02]  /*1e750*/  PRMT R9, R29, 0x7632, R9 ;  /* 0x000076321d097816 */ /* 0x004fe40000000009 */
        /* <DEDUP_REMOVED lines=9> */
[-C--:B------:R-:W-:Y:S02]  /*1e7f0*/  LEA R8, P6, R16, R24.reuse, 0x1 ;  /* 0x0000001810087211 */ /* 0x080fe400078c08ff */
[----:B-1----:R-:W-:Y:S02]  /*1e800*/  LOP3.LUT R11, R0, 0x56, RZ, 0xfc, !PT ;  /* 0x00000056000b7812 */ /* 0x002fe400078efcff */
[----:B------:R-:W-:Y:S01]  /*1e810*/  LEA.HI.X.SX32 R9, R16, R25, 0x1, P6 ;  /* 0x0000001910097211 */ /* 0x000fe200030f0eff */
[----:B------:R-:W-:Y:S01]  /*1e820*/  IMAD R16, R3, 0x2, R2 ;  /* 0x0000000203107824 */ /* 0x000fe200078e0202 */
[----:B--2---:R-:W-:Y:S02]  /*1e830*/  PRMT R13, R30, 0x7632, R13 ;  /* 0x000076321e0d7816 */ /* 0x004fe4000000000d */
        /* <DEDUP_REMOVED lines=13> */
[----:B------:R-:W-:-:S03]  /*1e910*/  LOP3.LUT R8, R0, 0x5a, RZ, 0xfc, !PT ;  /* 0x0000005a00087812 */ /* 0x000fc600078efcff */
[----:B------:R1:W-:Y:S01]  /*1e920*/  @P3 STG.E.U16 desc[UR24][R10.64], R9 ;  /* 0x000000090a003986 */ /* 0x0003e2000c101518 */
[----:B------:R-:W-:Y:S02]  /*1e930*/  ISETP.LT.AND P3, PT, R14, UR15, !P0 ;  /* 0x0000000f0e007c0c */ /* 0x000fe4000c761270 */
[-C--:B------:R-:W-:Y:S01]  /*1e940*/  LEA R14, P6, R2, R24.reuse, 0x1 ;  /* 0x00000018020e7211 */ /* 0x080fe200078c08ff */
        /* <DEDUP_REMOVED lines=43> */
[----:B-1----:R-:W-:Y:S02]  /*1ec00*/  PRMT R15, R35, 0x7632, R15 ;  /* 0x00007632230f7816 */ /* 0x002fe4000000000f */
[----:B------:R-:W-:Y:S02]  /*1ec10*/  LOP3.LUT R14, R0, 0x68, RZ, 0xfc, !PT ;  /* 0x00000068000e7812 */ /* 0x000fe400078efcff */
[----:B------:R-:W-:Y:S01]  /*1ec20*/  LEA.HI.X.SX32 R13, R16, R25, 0x1, P6 ;  /* 0x00000019100d7211 */ /* 0x000fe200030f0eff */
[----:B------:R1:W-:Y:S01]  /*1ec30*/  @P5 STG.E.U16 desc[UR24][R10.64], R15 ;  /* 0x0000000f0a005986 */ /* 0x0003e2000c101518 */
[----:B------:R-:W-:Y:S01]  /*1ec40*/  ISETP.LT.AND P5, PT, R14, UR15, !P0 ;  /* 0x0000000f0e007c0c */ /* 0x000fe2000c7a1270 */
[----:B------:R-:W-:Y:S01]  /*1ec50*/  IMAD R16, R3, 0x2, R2 ;  /* 0x0000000203107824 */ /* 0x000fe200078e0202 */
[----:B------:R-:W-:Y:S01]  /*1ec60*/  LEA R14, P6, R2, R24, 0x1 ;  /* 0x00000018020e7211 */ /* 0x000fe200078c08ff */
[----:B------:R3:W-:Y:S01]  /*1ec70*/  @P1 STG.E.U16 desc[UR24][R12.64], R4 ;  /* 0x000000040c001986 */ /* 0x0007e2000c101518 */
[----:B--2---:R-:W-:-:S04]  /*1ec80*/  LOP3.LUT R9, R0, 0x6a, RZ, 0xfc, !PT ;  /* 0x0000006a00097812 */ /* 0x004fc800078efcff */
[----:B------:R-:W-:Y:S02]  /*1ec90*/  ISETP.LT.AND P1, PT, R9, UR15, !P0 ;  /* 0x0000000f09007c0c */ /* 0x000fe4000c721270 */
[-C--:B-1----:R-:W-:Y:S02]  /*1eca0*/  LEA.HI.X.SX32 R15, R2, R25.reuse, 0x1, P6 ;  /* 0x00000019020f7211 */ /* 0x082fe400030f0eff */
[----:B------:R-:W-:Y:S02]  /*1ecb0*/  PRMT R11, R4, 0x7632, R11 ;  /* 0x00007632040b7816 */ /* 0x000fe4000000000b */
[----:B------:R-:W-:Y:S02]  /*1ecc0*/  LEA R8, P6, R16, R24, 0x1 ;  /* 0x0000001810087211 */ /* 0x000fe400078c08ff */
[----:B------:R-:W-:Y:S01]  /*1ecd0*/  LOP3.LUT R2, R0, 0x6c, RZ, 0xfc, !PT ;  /* 0x0000006c00027812 */ /* 0x000fe200078efcff */
[----:B------:R1:W-:Y:S01]  /*1ece0*/  @P3 STG.E.U16 desc[UR24][R14.64], R11 ;  /* 0x0000000b0e003986 */ /* 0x0003e2000c101518 */
[----:B------:R-:W-:Y:S01]  /*1ecf0*/  LEA.HI.X.SX32 R9, R16, R25, 0x1, P6 ;  /* 0x0000001910097211 */ /* 0x000fe200030f0eff */
[----:B------:R-:W-:Y:S01]  /*1ed00*/  IMAD R16, R3, 0x2, R16 ;  /* 0x0000000203107824 */ /* 0x000fe200078e0210 */
[----:B------:R-:W-:-:S02]  /*1ed10*/  ISETP.LT.AND P3, PT, R2, UR15, !P0 ;  /* 0x0000000f02007c0c */ /* 0x000fc4000c761270 */
[----:B------:R-:W-:Y:S01]  /*1ed20*/  LOP3.LUT R2, R0, 0x6e, RZ, 0xfc, !PT ;  /* 0x0000006e00027812 */ /* 0x000fe200078efcff */
[----:B------:R2:W-:Y:S01]  /*1ed30*/  @P4 STG.E.U16 desc[UR24][R8.64], R5 ;  /* 0x0000000508004986 */ /* 0x0005e2000c101518 */
[-C--:B------:R-:W-:Y:S02]  /*1ed40*/  LEA R10, P6, R16, R24.reuse, 0x1 ;  /* 0x00000018100a7211 */ /* 0x080fe400078c08ff */
[----:B------:R-:W-:Y:S01]  /*1ed50*/  ISETP.LT.AND P4, PT, R2, UR15, !P0 ;  /* 0x0000000f02007c0c */ /* 0x000fe2000c781270 */
[C---:B------:R-:W-:Y:S01]  /*1ed60*/  IMAD R2, R3.reuse, 0x2, R16 ;  /* 0x0000000203027824 */ /* 0x040fe200078e0210 */
[----:B---3--:R-:W-:Y:S02]  /*1ed70*/  LOP3.LUT R4, R0, 0x70, RZ, 0xfc, !PT ;  /* 0x0000007000047812 */ /* 0x008fe400078efcff */
[----:B-1----:R-:W-:Y:S01]  /*1ed80*/  LEA.HI.X.SX32 R11, R16, R25, 0x1, P6 ;  /* 0x00000019100b7211 */ /* 0x002fe200030f0eff */
[----:B------:R-:W-:Y:S01]  /*1ed90*/  IMAD R14, R3, 0x2, R2 ;  /* 0x00000002030e7824 */ /* 0x000fe200078e0202 */
[----:B------:R-:W-:-:S02]  /*1eda0*/  LEA R12, P6, R2, R24, 0x1 ;  /* 0x00000018020c7211 */ /* 0x000fc400078c08ff */
[----:B------:R-:W-:Y:S02]  /*1edb0*/  LOP3.LUT R15, R0, 0x74, RZ, 0xfc, !PT ;  /* 0x00000074000f7812 */ /* 0x000fe400078efcff */
[----:B--2---:R-:W-:Y:S02]  /*1edc0*/  PRMT R9, R5, 0x7632, R9 ;  /* 0x0000763205097816 */ /* 0x004fe40000000009 */
[----:B------:R-:W-:Y:S01]  /*1edd0*/  LEA.HI.X.SX32 R13, R2, R25, 0x1, P6 ;  /* 0x00000019020d7211 */ /* 0x000fe200030f0eff */
[----:B------:R-:W-:Y:S01]  /*1ede0*/  IMAD R2, R3, 0x2, R14 ;  /* 0x0000000203027824 */ /* 0x000fe200078e020e */
        /* <DEDUP_REMOVED lines=9> */
[----:B-1----:R-:W-:Y:S02]  /*1ee80*/  PRMT R11, R6, 0x7632, R11 ;  /* 0x00007632060b7816 */ /* 0x002fe4000000000b */
[----:B------:R-:W-:Y:S01]  /*1ee90*/  LEA.HI.X.SX32 R9, R2, R25, 0x1, P6 ;  /* 0x0000001902097211 */ /* 0x000fe200030f0eff */
[----:B------:R-:W-:Y:S01]  /*1eea0*/  IMAD R2, R3, 0x2, R14 ;  /* 0x0000000203027824 */ /* 0x000fe200078e020e */
[----:B------:R-:W-:Y:S01]  /*1eeb0*/  LEA R10, P6, R14, R24, 0x1 ;  /* 0x000000180e0a7211 */ /* 0x000fe200078c08ff */
[----:B------:R1:W-:Y:S01]  /*1eec0*/  @P1 STG.E.U16 desc[UR24][R4.64], R11 ;  /* 0x0000000b04001986 */ /* 0x0003e2000c101518 */
[----:B--2---:R-:W-:-:S02]  /*1eed0*/  LOP3.LUT R6, R0, 0x76, RZ, 0xfc, !PT ;  /* 0x0000007600067812 */ /* 0x004fc400078efcff */
[----:B------:R-:W-:Y:S01]  /*1eee0*/  ISETP.LT.AND P1, PT, R15, UR15, !P0 ;  /* 0x0000000f0f007c0c */ /* 0x000fe2000c721270 */
[----:B------:R0:W-:Y:S01]  /*1eef0*/  @P3 STG.E.U16 desc[UR24][R8.64], R7 ;  /* 0x0000000708003986 */ /* 0x0001e2000c101518 */
[----:B------:R-:W-:Y:S01]  /*1ef00*/  ISETP.LT.AND P3, PT, R6, UR15, !P0 ;  /* 0x0000000f06007c0c */ /* 0x000fe2000c761270 */
[----:B------:R-:W-:Y:S01]  /*1ef10*/  IMAD R6, R3, 0x2, R2 ;  /* 0x0000000203067824 */ /* 0x000fe200078e0202 */
[----:B------:R-:W-:Y:S02]  /*1ef20*/  LOP3.LUT R15, R0, 0x7c, RZ, 0xfc, !PT ;  /* 0x0000007c000f7812 */ /* 0x000fe400078efcff */
[----:B-1----:R-:W-:Y:S02]  /*1ef30*/  LEA.HI.X.SX32 R11, R14, R25, 0x1, P6 ;  /* 0x000000190e0b7211 */ /* 0x002fe400030f0eff */
[----:B------:R-:W-:Y:S02]  /*1ef40*/  LEA R12, P6, R2, R24, 0x1 ;  /* 0x00000018020c7211 */ /* 0x000fe400078c08ff */
[----:B------:R-:W-:-:S02]  /*1ef50*/  PRMT R5, R7, 0x7632, R5 ;  /* 0x0000763207057816 */ /* 0x000fc40000000005 */
[----:B------:R-:W-:Y:S02]  /*1ef60*/  LOP3.LUT R14, R0, 0x78, RZ, 0xfc, !PT ;  /* 0x00000078000e7812 */ /* 0x000fe400078efcff */
[----:B------:R-:W-:Y:S01]  /*1ef70*/  LEA.HI.X.SX32 R13, R2, R25, 0x1, P6 ;  /* 0x00000019020d7211 */ /* 0x000fe200030f0eff */
[C---:B------:R-:W-:Y:S01]  /*1ef80*/  IMAD R2, R3.reuse, 0x2, R6 ;  /* 0x0000000203027824 */ /* 0x040fe200078e0206 */
[----:B------:R1:W-:Y:S01]  /*1ef90*/  @P4 STG.E.U16 desc[UR24][R10.64], R5 ;  /* 0x000000050a004986 */ /* 0x0003e2000c101518 */
[----:B------:R-:W-:Y:S02]  /*1efa0*/  ISETP.LT.AND P4, PT, R14, UR15, !P0 ;  /* 0x0000000f0e007c0c */ /* 0x000fe4000c781270 */
[----:B------:R-:W-:Y:S01]  /*1efb0*/  LEA R4, P6, R6, R24, 0x1 ;  /* 0x0000001806047211 */ /* 0x000fe200078c08ff */
[C---:B------:R-:W-:Y:S01]  /*1efc0*/  IMAD R14, R3.reuse, 0x2, R2 ;  /* 0x00000002030e7824 */ /* 0x040fe200078e0202 */
[----:B0-----:R-:W-:Y:S01]  /*1efd0*/  PRMT R9, R44, 0x7632, R9 ;  /* 0x000076322c097816 */ /* 0x001fe20000000009 */
[----:B------:R0:W-:Y:S01]  /*1efe0*/  @P2 STG.E.U16 desc[UR24][R12.64], R44 ;  /* 0x0000002c0c002986 */ /* 0x0001e2000c101518 */
[C---:B------:R-:W-:Y:S01]  /*1eff0*/  LOP3.LUT R7, R0.reuse, 0x7a, RZ, 0xfc, !PT ;  /* 0x0000007a00077812 */ /* 0x040fe200078efcff */
[----:B------:R-:W-:Y:S01]  /*1f000*/  IMAD R16, R3, 0x2, R14 ;  /* 0x0000000203107824 */ /* 0x000fe200078e020e */
[----:B------:R-:W-:-:S02]  /*1f010*/  LOP3.LUT R0, R0, 0x7e, RZ, 0xfc, !PT ;  /* 0x0000007e00007812 */ /* 0x000fc400078efcff */
[----:B------:R-:W-:Y:S01]  /*1f020*/  ISETP.LT.AND P2, PT, R7, UR15, !P0 ;  /* 0x0000000f07007c0c */ /* 0x000fe2000c741270 */
[C---:B------:R-:W-:Y:S01]  /*1f030*/  IMAD R18, R3.reuse, 0x2, R16 ;  /* 0x0000000203127824 */ /* 0x040fe200078e0210 */
[-C--:B-1----:R-:W-:Y:S02]  /*1f040*/  LEA.HI.X.SX32 R5, R6, R25.reuse, 0x1, P6 ;  /* 0x0000001906057211 */ /* 0x082fe400030f0eff */
[-C--:B------:R-:W-:Y:S01]  /*1f050*/  LEA R6, P6, R2, R24.reuse, 0x1 ;  /* 0x0000001802067211 */ /* 0x080fe200078c08ff */
[----:B------:R-:W-:Y:S02]  /*1f060*/  IMAD R20, R3, 0x2, R18 ;  /* 0x0000000203147824 */ /* 0x000fe400078e0212 */
[----:B------:R1:W-:Y:S01]  /*1f070*/  @P5 STG.E.U16 desc[UR24][R4.64], R9 ;  /* 0x0000000904005986 */ /* 0x0003e2000c101518 */
[----:B------:R-:W-:Y:S02]  /*1f080*/  LEA R8, P5, R14, R24, 0x1 ;  /* 0x000000180e087211 */ /* 0x000fe400078a08ff */
[----:B------:R-:W-:-:S02]  /*1f090*/  LEA.HI.X.SX32 R7, R2, R25, 0x1, P6 ;  /* 0x0000001902077211 */ /* 0x000fc400030f0eff */
[----:B------:R-:W-:-:S03]  /*1f0a0*/  LEA R10, P6, R16, R24, 0x1 ;  /* 0x00000018100a7211 */ /* 0x000fc600078c08ff */
[----:B------:R2:W-:Y:S01]  /*1f0b0*/  @P1 STG.E.U16 desc[UR24][R6.64], R45 ;  /* 0x0000002d06001986 */ /* 0x0005e2000c101518 */
[-C--:B------:R-:W-:Y:S02]  /*1f0c0*/  LEA.HI.X.SX32 R11, R16, R25.reuse, 0x1, P6 ;  /* 0x00000019100b7211 */ /* 0x080fe400030f0eff */
[-C--:B0-----:R-:W-:Y:S01]  /*1f0d0*/  LEA R12, P6, R20, R24.reuse, 0x1 ;  /* 0x00000018140c7211 */ /* 0x081fe200078c08ff */
[----:B-1----:R-:W-:Y:S01]  /*1f0e0*/  IMAD R4, R3, 0x2, R20 ;  /* 0x0000000203047824 */ /* 0x002fe200078e0214 */
[-C--:B------:R-:W-:Y:S02]  /*1f0f0*/  LEA.HI.X.SX32 R9, R14, R25.reuse, 0x1, P5 ;  /* 0x000000190e097211 */ /* 0x080fe400028f0eff */
[----:B------:R-:W-:Y:S02]  /*1f100*/  LEA R2, P5, R18, R24, 0x1 ;  /* 0x0000001812027211 */ /* 0x000fe400078a08ff */
[-C--:B------:R-:W-:Y:S02]  /*1f110*/  LEA.HI.X.SX32 R13, R20, R25.reuse, 0x1, P6 ;  /* 0x00000019140d7211 */ /* 0x080fe400030f0eff */
[----:B------:R-:W-:-:S02]  /*1f120*/  LEA.HI.X.SX32 R3, R18, R25, 0x1, P5 ;  /* 0x0000001912037211 */ /* 0x000fc400028f0eff */
[----:B------:R-:W-:Y:S02]  /*1f130*/  ISETP.LT.AND P5, PT, R15, UR15, !P0 ;  /* 0x0000000f0f007c0c */ /* 0x000fe4000c7a1270 */
[----:B------:R-:W-:Y:S02]  /*1f140*/  ISETP.LT.AND P0, PT, R0, UR15, !P0 ;  /* 0x0000000f00007c0c */ /* 0x000fe4000c701270 */
[C---:B------:R-:W-:Y:S02]  /*1f150*/  LEA R24, P6, R4.reuse, R24, 0x1 ;  /* 0x0000001804187211 */ /* 0x040fe400078c08ff */
[----:B------:R-:W-:Y:S02]  /*1f160*/  PRMT R0, R45, 0x7632, R0 ;  /* 0x000076322d007816 */ /* 0x000fe40000000000 */
[----:B------:R-:W-:Y:S02]  /*1f170*/  LEA.HI.X.SX32 R25, R4, R25, 0x1, P6 ;  /* 0x0000001904197211 */ /* 0x000fe400030f0eff */
[----:B------:R-:W-:Y:S01]  /*1f180*/  PRMT R4, R46, 0x7632, R4 ;  /* 0x000076322e047816 */ /* 0x000fe20000000004 */
[----:B------:R2:W-:Y:S01]  /*1f190*/  @P3 STG.E.U16 desc[UR24][R8.64], R0 ;  /* 0x0000000008003986 */ /* 0x0005e2000c101518 */
[----:B------:R-:W-:-:S03]  /*1f1a0*/  PRMT R5, R47, 0x7632, R5 ;  /* 0x000076322f057816 */ /* 0x000fc60000000005 */
[----:B------:R2:W-:Y:S04]  /*1f1b0*/  @P4 STG.E.U16 desc[UR24][R10.64], R46 ;  /* 0x0000002e0a004986 */ /* 0x0005e8000c101518 */
[----:B------:R2:W-:Y:S04]  /*1f1c0*/  @P2 STG.E.U16 desc[UR24][R2.64], R4 ;  /* 0x0000000402002986 */ /* 0x0005e8000c101518 */
[----:B------:R2:W-:Y:S04]  /*1f1d0*/  @P5 STG.E.U16 desc[UR24][R12.64], R47 ;  /* 0x0000002f0c005986 */ /* 0x0005e8000c101518 */
[----:B------:R2:W-:Y:S01]  /*1f1e0*/  @P0 STG.E.U16 desc[UR24][R24.64], R5 ;  /* 0x0000000518000986 */ /* 0x0005e2000c101518 */
[----:B------:R-:W-:Y:S06]  /*1f1f0*/  BAR.SYNC.DEFER_BLOCKING 0x0 ;  /* 0x0000000000007b1d */ /* 0x000fec0000010000 */
[----:B------:R-:W-:Y:S05]  /*1f200*/  BRA.U UP0, `(.L_x_13) ;  /* 0x0000000100a07547 */ /* 0x000fea000b800000 */
[----:B------:R-:W0:Y:S01]  /*1f210*/  S2UR UR5, SR_CgaCtaId ;  /* 0x00000000000579c3 */ /* 0x000e220000008800 */
[----:B------:R-:W-:Y:S01]  /*1f220*/  NOP ;  /* 0x0000000000007918 */ /* 0x000fe20000000000 */
[----:B------:R-:W-:Y:S01]  /*1f230*/  UMOV UR4, 0x50 ;  /* 0x0000005000047882 */ /* 0x000fe20000000000 */
[----:B--2---:R-:W-:Y:S02]  /*1f240*/  IMAD.U32 R0, RZ, RZ, UR9 ;  /* 0x00000009ff007e24 */ /* 0x004fe4000f8e00ff */
[----:B------:R-:W-:Y:S02]  /*1f250*/  IMAD.MOV.U32 R3, RZ, RZ, 0xf ;  /* 0x0000000fff037424 */ /* 0x000fe400078e00ff */
[----:B------:R-:W-:Y:S01]  /*1f260*/  IMAD.MOV.U32 R7, RZ, RZ, 0x1 ;  /* 0x00000001ff077424 */ /* 0x000fe200078e00ff */
[----:B------:R-:W-:-:S04]  /*1f270*/  LOP3.LUT R0, R0, 0xffff, RZ, 0xc0, !PT ;  /* 0x0000ffff00007812 */ /* 0x000fc800078ec0ff */
[----:B------:R-:W-:-:S05]  /*1f280*/  SHF.R.U32.HI R0, RZ, 0x5, R0 ;  /* 0x00000005ff007819 */ /* 0x000fca0000011600 */
[----:B------:R-:W-:Y:S01]  /*1f290*/  VIADD R2, R0, 0x10 ;  /* 0x0000001000027836 */ /* 0x000fe20000000000 */
[----:B------:R-:W-:Y:S01]  /*1f2a0*/  SHF.L.U32 R0, R3, R0, RZ ;  /* 0x0000000003007219 */ /* 0x000fe200000006ff */
[----:B0-----:R-:W-:-:S03]  /*1f2b0*/  ULEA UR6, UR5, UR4, 0x18 ;  /* 0x0000000405067291 */ /* 0x001fc6000f8ec0ff */
[----:B------:R-:W-:-:S04]  /*1f2c0*/  SHF.L.U32 R3, R7, R2, RZ ;  /* 0x0000000207037219 */ /* 0x000fc800000006ff */
[----:B------:R-:W-:Y:S02]  /*1f2d0*/  LOP3.LUT R0, R3, R0, RZ, 0xfc, !PT ;  /* 0x0000000003007212 */ /* 0x000fe400078efcff */
[----:B------:R-:W0:Y:S02]  /*1f2e0*/  LDS R5, [UR6] ;  /* 0x00000006ff057984 */ /* 0x000e240008000800 */
[C---:B------:R-:W-:Y:S02]  /*1f2f0*/  LOP3.LUT R2, R0.reuse, 0xffff, RZ, 0xc0, !PT ;  /* 0x0000ffff00027812 */ /* 0x040fe400078ec0ff */
[----:B0-----:R-:W-:-:S04]  /*1f300*/  LOP3.LUT R3, R0, 0xffff, R5, 0x80, !PT ;  /* 0x0000ffff00037812 */ /* 0x001fc800078e8005 */
[----:B------:R-:W-:-:S13]  /*1f310*/  ISETP.NE.AND P0, PT, R3, R2, PT ;  /* 0x000000020300720c */ /* 0x000fda0003f05270 */
[----:B------:R-:W-:Y:S05]  /*1f320*/  @P0 BRA `(.L_x_14) ;  /* 0x0000000000500947 */ /* 0x000fea0003800000 */
[----:B------:R-:W-:Y:S02]  /*1f330*/  SHF.R.U32.HI R5, RZ, 0x10, R5 ;  /* 0x00000010ff057819 */ /* 0x000fe40000011605 */
[----:B------:R-:W-:-:S04]  /*1f340*/  SHF.R.U32.HI R2, RZ, 0x10, R0 ;  /* 0x00000010ff027819 */ /* 0x000fc80000011600 */
[----:B------:R-:W-:-:S04]  /*1f350*/  LOP3.LUT R5, R5, R2, RZ, 0xc0, !PT ;  /* 0x0000000205057212 */ /* 0x000fc800078ec0ff */
[----:B------:R-:W-:-:S13]  /*1f360*/  ISETP.NE.AND P0, PT, R5, R2, PT ;  /* 0x000000020500720c */ /* 0x000fda0003f05270 */
[----:B------:R-:W-:Y:S05]  /*1f370*/  @P0 BRA `(.L_x_15) ;  /* 0x0000000000300947 */ /* 0x000fea0003800000 */
[----:B------:R-:W-:Y:S01]  /*1f380*/  R2UR UR4, R0 ;  /* 0x00000000000472ca */ /* 0x000fe200000e0000 */
[----:B------:R-:W-:Y:S01]  /*1f390*/  VOTEU.ANY UR5, UPT, PT ;  /* 0x0000000000057886 */ /* 0x000fe200038e0100 */
[----:B------:R-:W0:Y:S01]  /*1f3a0*/  S2R R0, SR_LANEID ;  /* 0x0000000000007919 */ /* 0x000e220000000000 */
[----:B------:R-:W-:-:S10]  /*1f3b0*/  UFLO.U32 UR5, UR5 ;  /* 0x00000005000572bd */ /* 0x000fd400080e0000 */
[----:B------:R-:W-:-:S06]  /*1f3c0*/  ULOP3.LUT UR4, URZ, UR4, URZ, 0x33, !UPT ;  /* 0x00000004ff047292 */ /* 0x000fcc000f8e33ff */
[----:B------:R-:W-:-:S04]  /*1f3d0*/  IMAD.U32 R2, RZ, RZ, UR4 ;  /* 0x00000004ff027e24 */ /* 0x000fc8000f8e00ff */
[----:B------:R-:W1:Y:S02]  /*1f3e0*/  REDUX UR7, R2 ;  /* 0x00000000020773c4 */ /* 0x000e640000000000 */
[----:B------:R3:W-:Y:S01]  /*1f3f0*/  UTCATOMSWS.AND URZ, UR4 ;  /* 0x0000000400ff79e3 */ /* 0x0007e20008000000 */
[----:B0-----:R-:W-:Y:S01]  /*1f400*/  ISETP.EQ.U32.AND P0, PT, R0, UR5, PT ;  /* 0x0000000500007c0c */ /* 0x001fe2000bf02070 */
[----:B-1----:R-:W-:-:S12]  /*1f410*/  IMAD.U32 R0, RZ, RZ, UR7 ;  /* 0x00000007ff007e24 */ /* 0x002fd8000f8e00ff */
[----:B------:R3:W-:Y:S01]  /*1f420*/  @P0 ATOMS.AND RZ, [UR6], R0 ;  /* 0x00000000ffff098c */ /* 0x0007e2000a800006 */
[----:B------:R-:W-:Y:S05]  /*1f430*/  BRA `(.L_x_13) ;  /* 0x0000000000147947 */ /* 0x000fea0003800000 */
.L_x_15:
[----:B------:R-:W-:-:S07]  /*1f440*/  MOV R2, 0x1f460 ;  /* 0x0001f46000027802 */ /* 0x000fce0000000f00 */
[----:B------:R-:W-:Y:S05]  /*1f450*/  CALL.REL.NOINC `($__internal_0_$__cuda_sm10x_tcgen05_guardrail_trap_col_being_dealloced_not_returned_by_alloc) ;  /* 0x00000000002c7944 */ /* 0x000fea0003c00000 */
[----:B------:R-:W-:Y:S05]  /*1f460*/  BRA `(.L_x_13) ;  /* 0x0000000000087947 */ /* 0x000fea0003800000 */
.L_x_14:
[----:B------:R-:W-:-:S07]  /*1f470*/  MOV R2, 0x1f490 ;  /* 0x0001f49000027802 */ /* 0x000fce0000000f00 */
[----:B------:R-:W-:Y:S05]  /*1f480*/  CALL.REL.NOINC `($__internal_2_$__cuda_sm10x_tcgen05_guardrail_trap_unallocated_columns_being_dealloced) ;  /* 0x0000000000387944 */ /* 0x000fea0003c00000 */
.L_x_13:
[----:B------:R-:W-:Y:S01]  /*1f490*/  NOP ;  /* 0x0000000000007918 */ /* 0x000fe20000000000 */
[----:B---3--:R-:W-:Y:S05]  /*1f4a0*/  EXIT ;  /* 0x000000000000794d */ /* 0x008fea0003800000 */
.L_x_8:
[----:B------:R-:W0:Y:S02]  /*1f4b0*/  SYNCS.PHASECHK.TRANS64.TRYWAIT P4, [UR11], R4 ;  /* 0x00000004ff0075a7 */ /* 0x000e24000808110b */
[----:B0-----:R-:W-:Y:S05]  /*1f4c0*/  @!P4 BRA `(.L_x_8) ;  /* 0xfffffffc00f8c947 */ /* 0x001fea000383ffff */
[----:B------:R-:W-:Y:S05]  /*1f4d0*/  BRA `(.L_x_16) ;  /* 0xffffff7400087947 */ /* 0x000fea000383ffff */
.L_x_12:
[----:B------:R-:W0:Y:S02]  /*1f4e0*/  SYNCS.PHASECHK.TRANS64.TRYWAIT P0, [UR11], R3 ;  /* 0x00000003ff0075a7 */ /* 0x000e24000800110b */
[----:B0-----:R-:W-:Y:S05]  /*1f4f0*/  @!P0 BRA `(.L_x_12) ;  /* 0xfffffffc00f88947 */ /* 0x001fea000383ffff */
[----:B------:R-:W-:Y:S05]  /*1f500*/  BRA `(.L_x_11) ;  /* 0xffffffdc00687947 */ /* 0x000fea000383ffff */
        .weak           $__internal_0_$__cuda_sm10x_tcgen05_guardrail_trap_col_being_dealloced_not_returned_by_alloc
        .type           $__internal_0_$__cuda_sm10x_tcgen05_guardrail_trap_col_being_dealloced_not_returned_by_alloc,@function
        .size           $__internal_0_$__cuda_sm10x_tcgen05_guardrail_trap_col_being_dealloced_not_returned_by_alloc,($__internal_1_$__cuda_sm10x_tcgen05_guardrail_trap_phase_invalid_during_alloc - $__internal_0_$__cuda_sm10x_tcgen05_guardrail_trap_col_being_dealloced_not_returned_by_alloc)
$__internal_0_$__cuda_sm10x_tcgen05_guardrail_trap_col_being_dealloced_not_returned_by_alloc:
[----:B------:R-:W-:Y:S05]  /*1f510*/  BPT.TRAP 0x1 ;  /* 0x000000040000795c */ /* 0x000fea0000300000 */
[----:B------:R-:W-:-:S04]  /*1f520*/  IMAD.MOV.U32 R3, RZ, RZ, 0x0 ;  /* 0x00000000ff037424 */ /* 0x000fc800078e00ff */
[----:B------:R-:W-:Y:S05]  /*1f530*/  RET.REL.NODEC R2 `(matmul_kernel) ;  /* 0xfffffe0802b07950 */ /* 0x000fea0003c3ffff */
        .weak           $__internal_1_$__cuda_sm10x_tcgen05_guardrail_trap_phase_invalid_during_alloc
        .type           $__internal_1_$__cuda_sm10x_tcgen05_guardrail_trap_phase_invalid_during_alloc,@function
        .size           $__internal_1_$__cuda_sm10x_tcgen05_guardrail_trap_phase_invalid_during_alloc,($__internal_2_$__cuda_sm10x_tcgen05_guardrail_trap_unallocated_columns_being_dealloced - $__internal_1_$__cuda_sm10x_tcgen05_guardrail_trap_phase_invalid_during_alloc)
$__internal_1_$__cuda_sm10x_tcgen05_guardrail_trap_phase_invalid_during_alloc:
[----:B------:R-:W-:Y:S05]  /*1f540*/  BPT.TRAP 0x1 ;  /* 0x000000040000795c */ /* 0x000fea0000300000 */
[----:B------:R-:W-:-:S04]  /*1f550*/  IMAD.MOV.U32 R3, RZ, RZ, 0x0 ;  /* 0x00000000ff037424 */ /* 0x000fc800078e00ff */
[----:B------:R-:W-:Y:S05]  /*1f560*/  RET.REL.NODEC R2 `(matmul_kernel) ;  /* 0xfffffe0802a47950 */ /* 0x000fea0003c3ffff */
        .weak           $__internal_2_$__cuda_sm10x_tcgen05_guardrail_trap_unallocated_columns_being_dealloced
        .type           $__internal_2_$__cuda_sm10x_tcgen05_guardrail_trap_unallocated_columns_being_dealloced,@function
        .size           $__internal_2_$__cuda_sm10x_tcgen05_guardrail_trap_unallocated_columns_being_dealloced,(.L_x_20 - $__internal_2_$__cuda_sm10x_tcgen05_guardrail_trap_unallocated_columns_being_dealloced)
$__internal_2_$__cuda_sm10x_tcgen05_guardrail_trap_unallocated_columns_being_dealloced:
[----:B------:R-:W-:Y:S05]  /*1f570*/  BPT.TRAP 0x1 ;  /* 0x000000040000795c */ /* 0x000fea0000300000 */
[----:B------:R-:W-:-:S04]  /*1f580*/  IMAD.MOV.U32 R3, RZ, RZ, 0x0 ;  /* 0x00000000ff037424 */ /* 0x000fc800078e00ff */
[----:B------:R-:W-:Y:S05]  /*1f590*/  RET.REL.NODEC R2 `(matmul_kernel) ;  /* 0xfffffe0802987950 */ /* 0x000fea0003c3ffff */
.L_x_17:
[----:B------:R-:W-:-:S00]  /*1f5a0*/  BRA `(.L_x_17) ;  /* 0xfffffffc00fc7947 */ /* 0x000fc0000383ffff */
[----:B------:R-:W-:-:S00]  /*1f5b0*/  NOP ;  /* 0x0000000000007918 */ /* 0x000fc00000000000 */
        /* <DEDUP_REMOVED lines=12> */
.L_x_20:


//--------------------- .nv.shared.matmul_kernel  --------------------------
	.section	.nv.shared.matmul_kernel,"aw",@nobits
	.sectionflags	@""
	.align	16
	.zero		1024


//--------------------- .nv.shared.reserved.0     --------------------------
	.section	.nv.shared.reserved.0,"aw",@nobits
	.align	8
	.weak		__nv_reservedSMEM_offset_0_alias
	.size		__nv_reservedSMEM_offset_0_alias, 0, 64
	.other		__nv_reservedSMEM_offset_0_alias,@"STO_CUDA_RESERVED_SHARED STV_DEFAULT"
__nv_reservedSMEM_offset_0_alias:
	.zero		0
.nv.shared.reserved.0:
	.zero		64
	.weak		__nv_reservedSMEM_allocation_phase
	.type		__nv_reservedSMEM_allocation_phase,@object
	.size		__nv_reservedSMEM_allocation_phase,(.L_0 - __nv_reservedSMEM_allocation_phase)
__nv_reservedSMEM_allocation_phase:
	.zero		1
.L_0:
	.zero		7
	.weak		__nv_reservedSMEM_devtool_atexit_pc
	.type		__nv_reservedSMEM_devtool_atexit_pc,@object
	.size		__nv_reservedSMEM_devtool_atexit_pc,(__nv_reservedSMEM_allocation_mask - __nv_reservedSMEM_devtool_atexit_pc)
__nv_reservedSMEM_devtool_atexit_pc:
	.zero		8
	.weak		__nv_reservedSMEM_allocation_mask
	.type		__nv_reservedSMEM_allocation_mask,@object
	.size		__nv_reservedSMEM_allocation_mask,(.L_2 - __nv_reservedSMEM_allocation_mask)
__nv_reservedSMEM_allocation_mask:
	.zero		4
.L_2:


//--------------------- .nv.constant0.matmul_kernel --------------------------
	.section	.nv.constant0.matmul_kernel,"a",@progbits
	.sectionflags	@""
	.align	4
.nv.constant0.matmul_kernel:
	.zero		976


//--------------------- SYMBOLS --------------------------

	.type		.nv.reservedSmem.offset0,@object
	.size		.nv.reservedSmem.offset0,0x4
	.type		.nv.reservedSmem.cap,@object
	.size		.nv.reservedSmem.cap,0x4
